//
// Generated by NVIDIA NVVM Compiler
//
// Compiler Build ID: CL-36424714
// Cuda compilation tools, release 13.0, V13.0.88
// Based on NVVM 20.0.0
//

.version 9.0
.target sm_100
.address_size 64

	// .globl	add

.visible .entry add(
	.param .u64 .ptr .align 1 add_param_0,
	.param .u64 .ptr .align 1 add_param_1,
	.param .u64 .ptr .align 1 add_param_2,
	.param .u32 add_param_3
)
{
	.reg .pred 	%p<7>;
	.reg .b32 	%r<31>;
	.reg .b32 	%f<16>;
	.reg .b64 	%rd<25>;

	ld.param.u64 	%rd4, [add_param_0];
	ld.param.u64 	%rd5, [add_param_1];
	ld.param.u64 	%rd6, [add_param_2];
	ld.param.u32 	%r12, [add_param_3];
	cvta.to.global.u64 	%rd1, %rd6;
	cvta.to.global.u64 	%rd2, %rd5;
	cvta.to.global.u64 	%rd3, %rd4;
	mov.u32 	%r13, %ctaid.x;
	mov.u32 	%r14, %ntid.x;
	mov.u32 	%r15, %tid.x;
	mad.lo.s32 	%r29, %r13, %r14, %r15;
	mov.u32 	%r16, %nctaid.x;
	mul.lo.s32 	%r2, %r14, %r16;
	setp.ge.s32 	%p1, %r29, %r12;
	@%p1 bra 	$L__BB0_7;
	add.s32 	%r17, %r29, %r2;
	max.s32 	%r18, %r12, %r17;
	setp.lt.s32 	%p2, %r17, %r12;
	selp.u32 	%r19, 1, 0, %p2;
	add.s32 	%r20, %r17, %r19;
	sub.s32 	%r21, %r18, %r20;
	div.u32 	%r22, %r21, %r2;
	add.s32 	%r3, %r22, %r19;
	and.b32  	%r23, %r3, 3;
	setp.eq.s32 	%p3, %r23, 3;
	@%p3 bra 	$L__BB0_4;
	add.s32 	%r24, %r3, 1;
	and.b32  	%r25, %r24, 3;
	neg.s32 	%r27, %r25;
$L__BB0_3:
	.pragma "nounroll";
	mul.wide.s32 	%rd7, %r29, 4;
	add.s64 	%rd8, %rd1, %rd7;
	add.s64 	%rd9, %rd2, %rd7;
	add.s64 	%rd10, %rd3, %rd7;
	ld.global.f32 	%f1, [%rd10];
	ld.global.f32 	%f2, [%rd9];
	add.f32 	%f3, %f1, %f2;
	st.global.f32 	[%rd8], %f3;
	add.s32 	%r29, %r29, %r2;
	add.s32 	%r27, %r27, 1;
	setp.ne.s32 	%p4, %r27, 0;
	@%p4 bra 	$L__BB0_3;
$L__BB0_4:
	setp.lt.u32 	%p5, %r3, 3;
	@%p5 bra 	$L__BB0_7;
	mul.wide.s32 	%rd15, %r2, 4;
	shl.b32 	%r26, %r2, 2;
$L__BB0_6:
	mul.wide.s32 	%rd11, %r29, 4;
	add.s64 	%rd12, %rd3, %rd11;
	ld.global.f32 	%f4, [%rd12];
	add.s64 	%rd13, %rd2, %rd11;
	ld.global.f32 	%f5, [%rd13];
	add.f32 	%f6, %f4, %f5;
	add.s64 	%rd14, %rd1, %rd11;
	st.global.f32 	[%rd14], %f6;
	add.s64 	%rd16, %rd12, %rd15;
	ld.global.f32 	%f7, [%rd16];
	add.s64 	%rd17, %rd13, %rd15;
	ld.global.f32 	%f8, [%rd17];
	add.f32 	%f9, %f7, %f8;
	add.s64 	%rd18, %rd14, %rd15;
	st.global.f32 	[%rd18], %f9;
	add.s64 	%rd19, %rd16, %rd15;
	ld.global.f32 	%f10, [%rd19];
	add.s64 	%rd20, %rd17, %rd15;
	ld.global.f32 	%f11, [%rd20];
	add.f32 	%f12, %f10, %f11;
	add.s64 	%rd21, %rd18, %rd15;
	st.global.f32 	[%rd21], %f12;
	add.s64 	%rd22, %rd19, %rd15;
	ld.global.f32 	%f13, [%rd22];
	add.s64 	%rd23, %rd20, %rd15;
	ld.global.f32 	%f14, [%rd23];
	add.f32 	%f15, %f13, %f14;
	add.s64 	%rd24, %rd21, %rd15;
	st.global.f32 	[%rd24], %f15;
	add.s32 	%r29, %r26, %r29;
	setp.lt.s32 	%p6, %r29, %r12;
	@%p6 bra 	$L__BB0_6;
$L__BB0_7:
	ret;

}
	// .globl	sub
.visible .entry sub(
	.param .u64 .ptr .align 1 sub_param_0,
	.param .u64 .ptr .align 1 sub_param_1,
	.param .u64 .ptr .align 1 sub_param_2,
	.param .u32 sub_param_3
)
{
	.reg .pred 	%p<7>;
	.reg .b32 	%r<31>;
	.reg .b32 	%f<16>;
	.reg .b64 	%rd<25>;

	ld.param.u64 	%rd4, [sub_param_0];
	ld.param.u64 	%rd5, [sub_param_1];
	ld.param.u64 	%rd6, [sub_param_2];
	ld.param.u32 	%r12, [sub_param_3];
	cvta.to.global.u64 	%rd1, %rd6;
	cvta.to.global.u64 	%rd2, %rd5;
	cvta.to.global.u64 	%rd3, %rd4;
	mov.u32 	%r13, %ctaid.x;
	mov.u32 	%r14, %ntid.x;
	mov.u32 	%r15, %tid.x;
	mad.lo.s32 	%r29, %r13, %r14, %r15;
	mov.u32 	%r16, %nctaid.x;
	mul.lo.s32 	%r2, %r14, %r16;
	setp.ge.s32 	%p1, %r29, %r12;
	@%p1 bra 	$L__BB1_7;
	add.s32 	%r17, %r29, %r2;
	max.s32 	%r18, %r12, %r17;
	setp.lt.s32 	%p2, %r17, %r12;
	selp.u32 	%r19, 1, 0, %p2;
	add.s32 	%r20, %r17, %r19;
	sub.s32 	%r21, %r18, %r20;
	div.u32 	%r22, %r21, %r2;
	add.s32 	%r3, %r22, %r19;
	and.b32  	%r23, %r3, 3;
	setp.eq.s32 	%p3, %r23, 3;
	@%p3 bra 	$L__BB1_4;
	add.s32 	%r24, %r3, 1;
	and.b32  	%r25, %r24, 3;
	neg.s32 	%r27, %r25;
$L__BB1_3:
	.pragma "nounroll";
	mul.wide.s32 	%rd7, %r29, 4;
	add.s64 	%rd8, %rd1, %rd7;
	add.s64 	%rd9, %rd2, %rd7;
	add.s64 	%rd10, %rd3, %rd7;
	ld.global.f32 	%f1, [%rd10];
	ld.global.f32 	%f2, [%rd9];
	sub.f32 	%f3, %f1, %f2;
	st.global.f32 	[%rd8], %f3;
	add.s32 	%r29, %r29, %r2;
	add.s32 	%r27, %r27, 1;
	setp.ne.s32 	%p4, %r27, 0;
	@%p4 bra 	$L__BB1_3;
$L__BB1_4:
	setp.lt.u32 	%p5, %r3, 3;
	@%p5 bra 	$L__BB1_7;
	mul.wide.s32 	%rd15, %r2, 4;
	shl.b32 	%r26, %r2, 2;
$L__BB1_6:
	mul.wide.s32 	%rd11, %r29, 4;
	add.s64 	%rd12, %rd3, %rd11;
	ld.global.f32 	%f4, [%rd12];
	add.s64 	%rd13, %rd2, %rd11;
	ld.global.f32 	%f5, [%rd13];
	sub.f32 	%f6, %f4, %f5;
	add.s64 	%rd14, %rd1, %rd11;
	st.global.f32 	[%rd14], %f6;
	add.s64 	%rd16, %rd12, %rd15;
	ld.global.f32 	%f7, [%rd16];
	add.s64 	%rd17, %rd13, %rd15;
	ld.global.f32 	%f8, [%rd17];
	sub.f32 	%f9, %f7, %f8;
	add.s64 	%rd18, %rd14, %rd15;
	st.global.f32 	[%rd18], %f9;
	add.s64 	%rd19, %rd16, %rd15;
	ld.global.f32 	%f10, [%rd19];
	add.s64 	%rd20, %rd17, %rd15;
	ld.global.f32 	%f11, [%rd20];
	sub.f32 	%f12, %f10, %f11;
	add.s64 	%rd21, %rd18, %rd15;
	st.global.f32 	[%rd21], %f12;
	add.s64 	%rd22, %rd19, %rd15;
	ld.global.f32 	%f13, [%rd22];
	add.s64 	%rd23, %rd20, %rd15;
	ld.global.f32 	%f14, [%rd23];
	sub.f32 	%f15, %f13, %f14;
	add.s64 	%rd24, %rd21, %rd15;
	st.global.f32 	[%rd24], %f15;
	add.s32 	%r29, %r26, %r29;
	setp.lt.s32 	%p6, %r29, %r12;
	@%p6 bra 	$L__BB1_6;
$L__BB1_7:
	ret;

}
	// .globl	mul
.visible .entry mul(
	.param .u64 .ptr .align 1 mul_param_0,
	.param .u64 .ptr .align 1 mul_param_1,
	.param .u64 .ptr .align 1 mul_param_2,
	.param .u32 mul_param_3
)
{
	.reg .pred 	%p<7>;
	.reg .b32 	%r<31>;
	.reg .b32 	%f<16>;
	.reg .b64 	%rd<25>;

	ld.param.u64 	%rd4, [mul_param_0];
	ld.param.u64 	%rd5, [mul_param_1];
	ld.param.u64 	%rd6, [mul_param_2];
	ld.param.u32 	%r12, [mul_param_3];
	cvta.to.global.u64 	%rd1, %rd6;
	cvta.to.global.u64 	%rd2, %rd5;
	cvta.to.global.u64 	%rd3, %rd4;
	mov.u32 	%r13, %ctaid.x;
	mov.u32 	%r14, %ntid.x;
	mov.u32 	%r15, %tid.x;
	mad.lo.s32 	%r29, %r13, %r14, %r15;
	mov.u32 	%r16, %nctaid.x;
	mul.lo.s32 	%r2, %r14, %r16;
	setp.ge.s32 	%p1, %r29, %r12;
	@%p1 bra 	$L__BB2_7;
	add.s32 	%r17, %r29, %r2;
	max.s32 	%r18, %r12, %r17;
	setp.lt.s32 	%p2, %r17, %r12;
	selp.u32 	%r19, 1, 0, %p2;
	add.s32 	%r20, %r17, %r19;
	sub.s32 	%r21, %r18, %r20;
	div.u32 	%r22, %r21, %r2;
	add.s32 	%r3, %r22, %r19;
	and.b32  	%r23, %r3, 3;
	setp.eq.s32 	%p3, %r23, 3;
	@%p3 bra 	$L__BB2_4;
	add.s32 	%r24, %r3, 1;
	and.b32  	%r25, %r24, 3;
	neg.s32 	%r27, %r25;
$L__BB2_3:
	.pragma "nounroll";
	mul.wide.s32 	%rd7, %r29, 4;
	add.s64 	%rd8, %rd1, %rd7;
	add.s64 	%rd9, %rd2, %rd7;
	add.s64 	%rd10, %rd3, %rd7;
	ld.global.f32 	%f1, [%rd10];
	ld.global.f32 	%f2, [%rd9];
	mul.f32 	%f3, %f1, %f2;
	st.global.f32 	[%rd8], %f3;
	add.s32 	%r29, %r29, %r2;
	add.s32 	%r27, %r27, 1;
	setp.ne.s32 	%p4, %r27, 0;
	@%p4 bra 	$L__BB2_3;
$L__BB2_4:
	setp.lt.u32 	%p5, %r3, 3;
	@%p5 bra 	$L__BB2_7;
	mul.wide.s32 	%rd15, %r2, 4;
	shl.b32 	%r26, %r2, 2;
$L__BB2_6:
	mul.wide.s32 	%rd11, %r29, 4;
	add.s64 	%rd12, %rd3, %rd11;
	ld.global.f32 	%f4, [%rd12];
	add.s64 	%rd13, %rd2, %rd11;
	ld.global.f32 	%f5, [%rd13];
	mul.f32 	%f6, %f4, %f5;
	add.s64 	%rd14, %rd1, %rd11;
	st.global.f32 	[%rd14], %f6;
	add.s64 	%rd16, %rd12, %rd15;
	ld.global.f32 	%f7, [%rd16];
	add.s64 	%rd17, %rd13, %rd15;
	ld.global.f32 	%f8, [%rd17];
	mul.f32 	%f9, %f7, %f8;
	add.s64 	%rd18, %rd14, %rd15;
	st.global.f32 	[%rd18], %f9;
	add.s64 	%rd19, %rd16, %rd15;
	ld.global.f32 	%f10, [%rd19];
	add.s64 	%rd20, %rd17, %rd15;
	ld.global.f32 	%f11, [%rd20];
	mul.f32 	%f12, %f10, %f11;
	add.s64 	%rd21, %rd18, %rd15;
	st.global.f32 	[%rd21], %f12;
	add.s64 	%rd22, %rd19, %rd15;
	ld.global.f32 	%f13, [%rd22];
	add.s64 	%rd23, %rd20, %rd15;
	ld.global.f32 	%f14, [%rd23];
	mul.f32 	%f15, %f13, %f14;
	add.s64 	%rd24, %rd21, %rd15;
	st.global.f32 	[%rd24], %f15;
	add.s32 	%r29, %r26, %r29;
	setp.lt.s32 	%p6, %r29, %r12;
	@%p6 bra 	$L__BB2_6;
$L__BB2_7:
	ret;

}
	// .globl	divide
.visible .entry divide(
	.param .u64 .ptr .align 1 divide_param_0,
	.param .u64 .ptr .align 1 divide_param_1,
	.param .u64 .ptr .align 1 divide_param_2,
	.param .u32 divide_param_3
)
{
	.reg .pred 	%p<7>;
	.reg .b32 	%r<31>;
	.reg .b32 	%f<16>;
	.reg .b64 	%rd<25>;

	ld.param.u64 	%rd4, [divide_param_0];
	ld.param.u64 	%rd5, [divide_param_1];
	ld.param.u64 	%rd6, [divide_param_2];
	ld.param.u32 	%r12, [divide_param_3];
	cvta.to.global.u64 	%rd1, %rd6;
	cvta.to.global.u64 	%rd2, %rd5;
	cvta.to.global.u64 	%rd3, %rd4;
	mov.u32 	%r13, %ctaid.x;
	mov.u32 	%r14, %ntid.x;
	mov.u32 	%r15, %tid.x;
	mad.lo.s32 	%r29, %r13, %r14, %r15;
	mov.u32 	%r16, %nctaid.x;
	mul.lo.s32 	%r2, %r14, %r16;
	setp.ge.s32 	%p1, %r29, %r12;
	@%p1 bra 	$L__BB3_7;
	add.s32 	%r17, %r29, %r2;
	max.s32 	%r18, %r12, %r17;
	setp.lt.s32 	%p2, %r17, %r12;
	selp.u32 	%r19, 1, 0, %p2;
	add.s32 	%r20, %r17, %r19;
	sub.s32 	%r21, %r18, %r20;
	div.u32 	%r22, %r21, %r2;
	add.s32 	%r3, %r22, %r19;
	and.b32  	%r23, %r3, 3;
	setp.eq.s32 	%p3, %r23, 3;
	@%p3 bra 	$L__BB3_4;
	add.s32 	%r24, %r3, 1;
	and.b32  	%r25, %r24, 3;
	neg.s32 	%r27, %r25;
$L__BB3_3:
	.pragma "nounroll";
	mul.wide.s32 	%rd7, %r29, 4;
	add.s64 	%rd8, %rd1, %rd7;
	add.s64 	%rd9, %rd2, %rd7;
	add.s64 	%rd10, %rd3, %rd7;
	ld.global.f32 	%f1, [%rd10];
	ld.global.f32 	%f2, [%rd9];
	div.rn.f32 	%f3, %f1, %f2;
	st.global.f32 	[%rd8], %f3;
	add.s32 	%r29, %r29, %r2;
	add.s32 	%r27, %r27, 1;
	setp.ne.s32 	%p4, %r27, 0;
	@%p4 bra 	$L__BB3_3;
$L__BB3_4:
	setp.lt.u32 	%p5, %r3, 3;
	@%p5 bra 	$L__BB3_7;
	mul.wide.s32 	%rd15, %r2, 4;
	shl.b32 	%r26, %r2, 2;
$L__BB3_6:
	mul.wide.s32 	%rd11, %r29, 4;
	add.s64 	%rd12, %rd3, %rd11;
	ld.global.f32 	%f4, [%rd12];
	add.s64 	%rd13, %rd2, %rd11;
	ld.global.f32 	%f5, [%rd13];
	div.rn.f32 	%f6, %f4, %f5;
	add.s64 	%rd14, %rd1, %rd11;
	st.global.f32 	[%rd14], %f6;
	add.s64 	%rd16, %rd12, %rd15;
	ld.global.f32 	%f7, [%rd16];
	add.s64 	%rd17, %rd13, %rd15;
	ld.global.f32 	%f8, [%rd17];
	div.rn.f32 	%f9, %f7, %f8;
	add.s64 	%rd18, %rd14, %rd15;
	st.global.f32 	[%rd18], %f9;
	add.s64 	%rd19, %rd16, %rd15;
	ld.global.f32 	%f10, [%rd19];
	add.s64 	%rd20, %rd17, %rd15;
	ld.global.f32 	%f11, [%rd20];
	div.rn.f32 	%f12, %f10, %f11;
	add.s64 	%rd21, %rd18, %rd15;
	st.global.f32 	[%rd21], %f12;
	add.s64 	%rd22, %rd19, %rd15;
	ld.global.f32 	%f13, [%rd22];
	add.s64 	%rd23, %rd20, %rd15;
	ld.global.f32 	%f14, [%rd23];
	div.rn.f32 	%f15, %f13, %f14;
	add.s64 	%rd24, %rd21, %rd15;
	st.global.f32 	[%rd24], %f15;
	add.s32 	%r29, %r26, %r29;
	setp.lt.s32 	%p6, %r29, %r12;
	@%p6 bra 	$L__BB3_6;
$L__BB3_7:
	ret;

}
	// .globl	float_max
.visible .entry float_max(
	.param .u64 .ptr .align 1 float_max_param_0,
	.param .u64 .ptr .align 1 float_max_param_1,
	.param .u64 .ptr .align 1 float_max_param_2,
	.param .u32 float_max_param_3
)
{
	.reg .pred 	%p<7>;
	.reg .b32 	%r<31>;
	.reg .b32 	%f<16>;
	.reg .b64 	%rd<25>;

	ld.param.u64 	%rd4, [float_max_param_0];
	ld.param.u64 	%rd5, [float_max_param_1];
	ld.param.u64 	%rd6, [float_max_param_2];
	ld.param.u32 	%r12, [float_max_param_3];
	cvta.to.global.u64 	%rd1, %rd6;
	cvta.to.global.u64 	%rd2, %rd5;
	cvta.to.global.u64 	%rd3, %rd4;
	mov.u32 	%r13, %ctaid.x;
	mov.u32 	%r14, %ntid.x;
	mov.u32 	%r15, %tid.x;
	mad.lo.s32 	%r29, %r13, %r14, %r15;
	mov.u32 	%r16, %nctaid.x;
	mul.lo.s32 	%r2, %r14, %r16;
	setp.ge.s32 	%p1, %r29, %r12;
	@%p1 bra 	$L__BB4_7;
	add.s32 	%r17, %r29, %r2;
	max.s32 	%r18, %r12, %r17;
	setp.lt.s32 	%p2, %r17, %r12;
	selp.u32 	%r19, 1, 0, %p2;
	add.s32 	%r20, %r17, %r19;
	sub.s32 	%r21, %r18, %r20;
	div.u32 	%r22, %r21, %r2;
	add.s32 	%r3, %r22, %r19;
	and.b32  	%r23, %r3, 3;
	setp.eq.s32 	%p3, %r23, 3;
	@%p3 bra 	$L__BB4_4;
	add.s32 	%r24, %r3, 1;
	and.b32  	%r25, %r24, 3;
	neg.s32 	%r27, %r25;
$L__BB4_3:
	.pragma "nounroll";
	mul.wide.s32 	%rd7, %r29, 4;
	add.s64 	%rd8, %rd1, %rd7;
	add.s64 	%rd9, %rd2, %rd7;
	add.s64 	%rd10, %rd3, %rd7;
	ld.global.f32 	%f1, [%rd10];
	ld.global.f32 	%f2, [%rd9];
	max.f32 	%f3, %f1, %f2;
	st.global.f32 	[%rd8], %f3;
	add.s32 	%r29, %r29, %r2;
	add.s32 	%r27, %r27, 1;
	setp.ne.s32 	%p4, %r27, 0;
	@%p4 bra 	$L__BB4_3;
$L__BB4_4:
	setp.lt.u32 	%p5, %r3, 3;
	@%p5 bra 	$L__BB4_7;
	mul.wide.s32 	%rd15, %r2, 4;
	shl.b32 	%r26, %r2, 2;
$L__BB4_6:
	mul.wide.s32 	%rd11, %r29, 4;
	add.s64 	%rd12, %rd3, %rd11;
	ld.global.f32 	%f4, [%rd12];
	add.s64 	%rd13, %rd2, %rd11;
	ld.global.f32 	%f5, [%rd13];
	max.f32 	%f6, %f4, %f5;
	add.s64 	%rd14, %rd1, %rd11;
	st.global.f32 	[%rd14], %f6;
	add.s64 	%rd16, %rd12, %rd15;
	ld.global.f32 	%f7, [%rd16];
	add.s64 	%rd17, %rd13, %rd15;
	ld.global.f32 	%f8, [%rd17];
	max.f32 	%f9, %f7, %f8;
	add.s64 	%rd18, %rd14, %rd15;
	st.global.f32 	[%rd18], %f9;
	add.s64 	%rd19, %rd16, %rd15;
	ld.global.f32 	%f10, [%rd19];
	add.s64 	%rd20, %rd17, %rd15;
	ld.global.f32 	%f11, [%rd20];
	max.f32 	%f12, %f10, %f11;
	add.s64 	%rd21, %rd18, %rd15;
	st.global.f32 	[%rd21], %f12;
	add.s64 	%rd22, %rd19, %rd15;
	ld.global.f32 	%f13, [%rd22];
	add.s64 	%rd23, %rd20, %rd15;
	ld.global.f32 	%f14, [%rd23];
	max.f32 	%f15, %f13, %f14;
	add.s64 	%rd24, %rd21, %rd15;
	st.global.f32 	[%rd24], %f15;
	add.s32 	%r29, %r26, %r29;
	setp.lt.s32 	%p6, %r29, %r12;
	@%p6 bra 	$L__BB4_6;
$L__BB4_7:
	ret;

}
	// .globl	float_min
.visible .entry float_min(
	.param .u64 .ptr .align 1 float_min_param_0,
	.param .u64 .ptr .align 1 float_min_param_1,
	.param .u64 .ptr .align 1 float_min_param_2,
	.param .u32 float_min_param_3
)
{
	.reg .pred 	%p<7>;
	.reg .b32 	%r<31>;
	.reg .b32 	%f<16>;
	.reg .b64 	%rd<25>;

	ld.param.u64 	%rd4, [float_min_param_0];
	ld.param.u64 	%rd5, [float_min_param_1];
	ld.param.u64 	%rd6, [float_min_param_2];
	ld.param.u32 	%r12, [float_min_param_3];
	cvta.to.global.u64 	%rd1, %rd6;
	cvta.to.global.u64 	%rd2, %rd5;
	cvta.to.global.u64 	%rd3, %rd4;
	mov.u32 	%r13, %ctaid.x;
	mov.u32 	%r14, %ntid.x;
	mov.u32 	%r15, %tid.x;
	mad.lo.s32 	%r29, %r13, %r14, %r15;
	mov.u32 	%r16, %nctaid.x;
	mul.lo.s32 	%r2, %r14, %r16;
	setp.ge.s32 	%p1, %r29, %r12;
	@%p1 bra 	$L__BB5_7;
	add.s32 	%r17, %r29, %r2;
	max.s32 	%r18, %r12, %r17;
	setp.lt.s32 	%p2, %r17, %r12;
	selp.u32 	%r19, 1, 0, %p2;
	add.s32 	%r20, %r17, %r19;
	sub.s32 	%r21, %r18, %r20;
	div.u32 	%r22, %r21, %r2;
	add.s32 	%r3, %r22, %r19;
	and.b32  	%r23, %r3, 3;
	setp.eq.s32 	%p3, %r23, 3;
	@%p3 bra 	$L__BB5_4;
	add.s32 	%r24, %r3, 1;
	and.b32  	%r25, %r24, 3;
	neg.s32 	%r27, %r25;
$L__BB5_3:
	.pragma "nounroll";
	mul.wide.s32 	%rd7, %r29, 4;
	add.s64 	%rd8, %rd1, %rd7;
	add.s64 	%rd9, %rd2, %rd7;
	add.s64 	%rd10, %rd3, %rd7;
	ld.global.f32 	%f1, [%rd10];
	ld.global.f32 	%f2, [%rd9];
	min.f32 	%f3, %f1, %f2;
	st.global.f32 	[%rd8], %f3;
	add.s32 	%r29, %r29, %r2;
	add.s32 	%r27, %r27, 1;
	setp.ne.s32 	%p4, %r27, 0;
	@%p4 bra 	$L__BB5_3;
$L__BB5_4:
	setp.lt.u32 	%p5, %r3, 3;
	@%p5 bra 	$L__BB5_7;
	mul.wide.s32 	%rd15, %r2, 4;
	shl.b32 	%r26, %r2, 2;
$L__BB5_6:
	mul.wide.s32 	%rd11, %r29, 4;
	add.s64 	%rd12, %rd3, %rd11;
	ld.global.f32 	%f4, [%rd12];
	add.s64 	%rd13, %rd2, %rd11;
	ld.global.f32 	%f5, [%rd13];
	min.f32 	%f6, %f4, %f5;
	add.s64 	%rd14, %rd1, %rd11;
	st.global.f32 	[%rd14], %f6;
	add.s64 	%rd16, %rd12, %rd15;
	ld.global.f32 	%f7, [%rd16];
	add.s64 	%rd17, %rd13, %rd15;
	ld.global.f32 	%f8, [%rd17];
	min.f32 	%f9, %f7, %f8;
	add.s64 	%rd18, %rd14, %rd15;
	st.global.f32 	[%rd18], %f9;
	add.s64 	%rd19, %rd16, %rd15;
	ld.global.f32 	%f10, [%rd19];
	add.s64 	%rd20, %rd17, %rd15;
	ld.global.f32 	%f11, [%rd20];
	min.f32 	%f12, %f10, %f11;
	add.s64 	%rd21, %rd18, %rd15;
	st.global.f32 	[%rd21], %f12;
	add.s64 	%rd22, %rd19, %rd15;
	ld.global.f32 	%f13, [%rd22];
	add.s64 	%rd23, %rd20, %rd15;
	ld.global.f32 	%f14, [%rd23];
	min.f32 	%f15, %f13, %f14;
	add.s64 	%rd24, %rd21, %rd15;
	st.global.f32 	[%rd24], %f15;
	add.s32 	%r29, %r26, %r29;
	setp.lt.s32 	%p6, %r29, %r12;
	@%p6 bra 	$L__BB5_6;
$L__BB5_7:
	ret;

}
	// .globl	inv
.visible .entry inv(
	.param .u64 .ptr .align 1 inv_param_0,
	.param .u64 .ptr .align 1 inv_param_1,
	.param .u32 inv_param_2
)
{
	.reg .pred 	%p<7>;
	.reg .b32 	%r<31>;
	.reg .b32 	%f<11>;
	.reg .b64 	%rd<18>;

	ld.param.u64 	%rd3, [inv_param_0];
	ld.param.u64 	%rd4, [inv_param_1];
	ld.param.u32 	%r12, [inv_param_2];
	cvta.to.global.u64 	%rd1, %rd4;
	cvta.to.global.u64 	%rd2, %rd3;
	mov.u32 	%r13, %ctaid.x;
	mov.u32 	%r14, %ntid.x;
	mov.u32 	%r15, %tid.x;
	mad.lo.s32 	%r29, %r13, %r14, %r15;
	mov.u32 	%r16, %nctaid.x;
	mul.lo.s32 	%r2, %r14, %r16;
	setp.ge.s32 	%p1, %r29, %r12;
	@%p1 bra 	$L__BB6_7;
	add.s32 	%r17, %r29, %r2;
	max.s32 	%r18, %r12, %r17;
	setp.lt.s32 	%p2, %r17, %r12;
	selp.u32 	%r19, 1, 0, %p2;
	add.s32 	%r20, %r17, %r19;
	sub.s32 	%r21, %r18, %r20;
	div.u32 	%r22, %r21, %r2;
	add.s32 	%r3, %r22, %r19;
	and.b32  	%r23, %r3, 3;
	setp.eq.s32 	%p3, %r23, 3;
	@%p3 bra 	$L__BB6_4;
	add.s32 	%r24, %r3, 1;
	and.b32  	%r25, %r24, 3;
	neg.s32 	%r27, %r25;
$L__BB6_3:
	.pragma "nounroll";
	mul.wide.s32 	%rd5, %r29, 4;
	add.s64 	%rd6, %rd1, %rd5;
	add.s64 	%rd7, %rd2, %rd5;
	ld.global.f32 	%f1, [%rd7];
	neg.f32 	%f2, %f1;
	st.global.f32 	[%rd6], %f2;
	add.s32 	%r29, %r29, %r2;
	add.s32 	%r27, %r27, 1;
	setp.ne.s32 	%p4, %r27, 0;
	@%p4 bra 	$L__BB6_3;
$L__BB6_4:
	setp.lt.u32 	%p5, %r3, 3;
	@%p5 bra 	$L__BB6_7;
	mul.wide.s32 	%rd11, %r2, 4;
	shl.b32 	%r26, %r2, 2;
$L__BB6_6:
	mul.wide.s32 	%rd8, %r29, 4;
	add.s64 	%rd9, %rd2, %rd8;
	ld.global.f32 	%f3, [%rd9];
	neg.f32 	%f4, %f3;
	add.s64 	%rd10, %rd1, %rd8;
	st.global.f32 	[%rd10], %f4;
	add.s64 	%rd12, %rd9, %rd11;
	ld.global.f32 	%f5, [%rd12];
	neg.f32 	%f6, %f5;
	add.s64 	%rd13, %rd10, %rd11;
	st.global.f32 	[%rd13], %f6;
	add.s64 	%rd14, %rd12, %rd11;
	ld.global.f32 	%f7, [%rd14];
	neg.f32 	%f8, %f7;
	add.s64 	%rd15, %rd13, %rd11;
	st.global.f32 	[%rd15], %f8;
	add.s64 	%rd16, %rd14, %rd11;
	ld.global.f32 	%f9, [%rd16];
	neg.f32 	%f10, %f9;
	add.s64 	%rd17, %rd15, %rd11;
	st.global.f32 	[%rd17], %f10;
	add.s32 	%r29, %r26, %r29;
	setp.lt.s32 	%p6, %r29, %r12;
	@%p6 bra 	$L__BB6_6;
$L__BB6_7:
	ret;

}
	// .globl	float_sqrt
.visible .entry float_sqrt(
	.param .u64 .ptr .align 1 float_sqrt_param_0,
	.param .u64 .ptr .align 1 float_sqrt_param_1,
	.param .u32 float_sqrt_param_2
)
{
	.reg .pred 	%p<7>;
	.reg .b32 	%r<31>;
	.reg .b32 	%f<11>;
	.reg .b64 	%rd<18>;

	ld.param.u64 	%rd3, [float_sqrt_param_0];
	ld.param.u64 	%rd4, [float_sqrt_param_1];
	ld.param.u32 	%r12, [float_sqrt_param_2];
	cvta.to.global.u64 	%rd1, %rd4;
	cvta.to.global.u64 	%rd2, %rd3;
	mov.u32 	%r13, %ctaid.x;
	mov.u32 	%r14, %ntid.x;
	mov.u32 	%r15, %tid.x;
	mad.lo.s32 	%r29, %r13, %r14, %r15;
	mov.u32 	%r16, %nctaid.x;
	mul.lo.s32 	%r2, %r14, %r16;
	setp.ge.s32 	%p1, %r29, %r12;
	@%p1 bra 	$L__BB7_7;
	add.s32 	%r17, %r29, %r2;
	max.s32 	%r18, %r12, %r17;
	setp.lt.s32 	%p2, %r17, %r12;
	selp.u32 	%r19, 1, 0, %p2;
	add.s32 	%r20, %r17, %r19;
	sub.s32 	%r21, %r18, %r20;
	div.u32 	%r22, %r21, %r2;
	add.s32 	%r3, %r22, %r19;
	and.b32  	%r23, %r3, 3;
	setp.eq.s32 	%p3, %r23, 3;
	@%p3 bra 	$L__BB7_4;
	add.s32 	%r24, %r3, 1;
	and.b32  	%r25, %r24, 3;
	neg.s32 	%r27, %r25;
$L__BB7_3:
	.pragma "nounroll";
	mul.wide.s32 	%rd5, %r29, 4;
	add.s64 	%rd6, %rd1, %rd5;
	add.s64 	%rd7, %rd2, %rd5;
	ld.global.f32 	%f1, [%rd7];
	sqrt.rn.f32 	%f2, %f1;
	st.global.f32 	[%rd6], %f2;
	add.s32 	%r29, %r29, %r2;
	add.s32 	%r27, %r27, 1;
	setp.ne.s32 	%p4, %r27, 0;
	@%p4 bra 	$L__BB7_3;
$L__BB7_4:
	setp.lt.u32 	%p5, %r3, 3;
	@%p5 bra 	$L__BB7_7;
	mul.wide.s32 	%rd11, %r2, 4;
	shl.b32 	%r26, %r2, 2;
$L__BB7_6:
	mul.wide.s32 	%rd8, %r29, 4;
	add.s64 	%rd9, %rd2, %rd8;
	ld.global.f32 	%f3, [%rd9];
	sqrt.rn.f32 	%f4, %f3;
	add.s64 	%rd10, %rd1, %rd8;
	st.global.f32 	[%rd10], %f4;
	add.s64 	%rd12, %rd9, %rd11;
	ld.global.f32 	%f5, [%rd12];
	sqrt.rn.f32 	%f6, %f5;
	add.s64 	%rd13, %rd10, %rd11;
	st.global.f32 	[%rd13], %f6;
	add.s64 	%rd14, %rd12, %rd11;
	ld.global.f32 	%f7, [%rd14];
	sqrt.rn.f32 	%f8, %f7;
	add.s64 	%rd15, %rd13, %rd11;
	st.global.f32 	[%rd15], %f8;
	add.s64 	%rd16, %rd14, %rd11;
	ld.global.f32 	%f9, [%rd16];
	sqrt.rn.f32 	%f10, %f9;
	add.s64 	%rd17, %rd15, %rd11;
	st.global.f32 	[%rd17], %f10;
	add.s32 	%r29, %r26, %r29;
	setp.lt.s32 	%p6, %r29, %r12;
	@%p6 bra 	$L__BB7_6;
$L__BB7_7:
	ret;

}
	// .globl	float_pow
.visible .entry float_pow(
	.param .u64 .ptr .align 1 float_pow_param_0,
	.param .u64 .ptr .align 1 float_pow_param_1,
	.param .u64 .ptr .align 1 float_pow_param_2,
	.param .u32 float_pow_param_3
)
{
	.reg .pred 	%p<24>;
	.reg .b32 	%r<25>;
	.reg .b32 	%f<77>;
	.reg .b64 	%rd<12>;

	ld.param.u64 	%rd4, [float_pow_param_0];
	ld.param.u64 	%rd5, [float_pow_param_1];
	ld.param.u64 	%rd6, [float_pow_param_2];
	ld.param.u32 	%r6, [float_pow_param_3];
	mov.u32 	%r7, %ctaid.x;
	mov.u32 	%r1, %ntid.x;
	mov.u32 	%r8, %tid.x;
	mad.lo.s32 	%r24, %r7, %r1, %r8;
	setp.ge.s32 	%p1, %r24, %r6;
	@%p1 bra 	$L__BB8_11;
	mov.u32 	%r9, %nctaid.x;
	mul.lo.s32 	%r3, %r1, %r9;
	cvta.to.global.u64 	%rd1, %rd4;
	cvta.to.global.u64 	%rd2, %rd5;
	cvta.to.global.u64 	%rd3, %rd6;
$L__BB8_2:
	mul.wide.s32 	%rd7, %r24, 4;
	add.s64 	%rd8, %rd1, %rd7;
	ld.global.f32 	%f1, [%rd8];
	add.s64 	%rd9, %rd2, %rd7;
	ld.global.f32 	%f12, [%rd9];
	mul.f32 	%f13, %f12, 0f3F000000;
	cvt.rzi.f32.f32 	%f14, %f13;
	add.f32 	%f15, %f14, %f14;
	sub.f32 	%f16, %f12, %f15;
	abs.f32 	%f3, %f16;
	abs.f32 	%f4, %f1;
	setp.lt.f32 	%p2, %f4, 0f00800000;
	mul.f32 	%f17, %f4, 0f4B800000;
	selp.f32 	%f18, %f17, %f4, %p2;
	selp.f32 	%f19, 0fC1C00000, 0f00000000, %p2;
	mov.b32 	%r10, %f18;
	add.s32 	%r11, %r10, -1060439283;
	and.b32  	%r12, %r11, -8388608;
	sub.s32 	%r13, %r10, %r12;
	mov.b32 	%f20, %r13;
	cvt.rn.f32.s32 	%f21, %r12;
	fma.rn.f32 	%f22, %f21, 0f34000000, %f19;
	add.f32 	%f23, %f20, 0fBF800000;
	add.f32 	%f24, %f20, 0f3F800000;
	rcp.approx.ftz.f32 	%f25, %f24;
	add.f32 	%f26, %f23, %f23;
	mul.f32 	%f27, %f26, %f25;
	mul.f32 	%f28, %f27, %f27;
	sub.f32 	%f29, %f23, %f27;
	add.f32 	%f30, %f29, %f29;
	neg.f32 	%f31, %f27;
	fma.rn.f32 	%f32, %f31, %f23, %f30;
	mul.rn.f32 	%f33, %f25, %f32;
	fma.rn.f32 	%f34, %f28, 0f3A2C32E4, 0f3B52E7DB;
	fma.rn.f32 	%f35, %f34, %f28, 0f3C93BB73;
	fma.rn.f32 	%f36, %f35, %f28, 0f3DF6384F;
	mul.rn.f32 	%f37, %f36, %f28;
	fma.rn.f32 	%f38, %f27, 0f3FB8AA3B, %f22;
	sub.f32 	%f39, %f22, %f38;
	fma.rn.f32 	%f40, %f27, 0f3FB8AA3B, %f39;
	fma.rn.f32 	%f41, %f33, 0f3FB8AA3B, %f40;
	fma.rn.f32 	%f42, %f27, 0f32A55E34, %f41;
	mul.f32 	%f43, %f37, 0f40400000;
	fma.rn.f32 	%f44, %f43, %f33, %f42;
	fma.rn.f32 	%f45, %f37, %f27, %f44;
	add.rn.f32 	%f46, %f38, %f45;
	neg.f32 	%f47, %f38;
	add.rn.f32 	%f48, %f46, %f47;
	neg.f32 	%f49, %f48;
	add.rn.f32 	%f50, %f45, %f49;
	mul.rn.f32 	%f51, %f46, %f12;
	neg.f32 	%f52, %f51;
	fma.rn.f32 	%f53, %f46, %f12, %f52;
	fma.rn.f32 	%f54, %f50, %f12, %f53;
	cvt.rni.f32.f32 	%f55, %f51;
	sub.f32 	%f56, %f51, %f55;
	add.f32 	%f57, %f56, %f54;
	fma.rn.f32 	%f58, %f57, 0f391FCB8E, 0f3AAF85ED;
	fma.rn.f32 	%f59, %f58, %f57, 0f3C1D9856;
	fma.rn.f32 	%f60, %f59, %f57, 0f3D6357BB;
	fma.rn.f32 	%f61, %f60, %f57, 0f3E75FDEC;
	fma.rn.f32 	%f62, %f61, %f57, 0f3F317218;
	fma.rn.f32 	%f63, %f62, %f57, 0f3F800000;
	cvt.rzi.s32.f32 	%r14, %f55;
	setp.gt.f32 	%p3, %f55, 0f00000000;
	selp.b32 	%r15, 0, -2097152000, %p3;
	add.s32 	%r16, %r15, 2130706432;
	mov.b32 	%f64, %r16;
	mul.f32 	%f65, %f63, %f64;
	shl.b32 	%r17, %r14, 23;
	sub.s32 	%r18, %r17, %r15;
	mov.b32 	%f66, %r18;
	mul.f32 	%f67, %f65, %f66;
	abs.f32 	%f68, %f51;
	setp.gt.f32 	%p4, %f68, 0f43180000;
	setp.lt.f32 	%p5, %f51, 0f00000000;
	selp.f32 	%f69, 0f00000000, 0f7F800000, %p5;
	selp.f32 	%f5, %f69, %f67, %p4;
	setp.eq.f32 	%p6, %f1, 0f3F800000;
	setp.eq.f32 	%p7, %f12, 0f00000000;
	or.pred  	%p8, %p6, %p7;
	mov.f32 	%f76, 0f3F800000;
	@%p8 bra 	$L__BB8_10;
	setp.num.f32 	%p9, %f4, %f4;
	abs.f32 	%f70, %f12;
	setp.num.f32 	%p10, %f70, %f70;
	and.pred  	%p11, %p9, %p10;
	@%p11 bra 	$L__BB8_5;
	add.rn.f32 	%f76, %f1, %f12;
	bra.uni 	$L__BB8_10;
$L__BB8_5:
	setp.neu.f32 	%p12, %f1, 0f00000000;
	setp.neu.f32 	%p13, %f4, 0f7F800000;
	and.pred  	%p14, %p12, %p13;
	@%p14 bra 	$L__BB8_7;
	setp.neu.f32 	%p21, %f3, 0f3F800000;
	add.f32 	%f75, %f1, %f1;
	mov.b32 	%r19, %f75;
	setp.lt.f32 	%p22, %f12, 0f00000000;
	xor.b32  	%r20, %r19, 2139095040;
	selp.b32 	%r21, %r20, %r19, %p22;
	and.b32  	%r22, %r21, 2147483647;
	selp.b32 	%r23, %r22, %r21, %p21;
	mov.b32 	%f76, %r23;
	bra.uni 	$L__BB8_10;
$L__BB8_7:
	setp.eq.f32 	%p15, %f1, 0fBF800000;
	setp.eq.f32 	%p16, %f70, 0f7F800000;
	and.pred  	%p17, %p15, %p16;
	@%p17 bra 	$L__BB8_10;
	setp.geu.f32 	%p18, %f1, 0f00000000;
	mov.f32 	%f76, %f5;
	@%p18 bra 	$L__BB8_10;
	setp.neu.f32 	%p19, %f3, 0f3F800000;
	neg.f32 	%f72, %f5;
	selp.f32 	%f73, %f5, %f72, %p19;
	cvt.rmi.f32.f32 	%f74, %f12;
	setp.neu.f32 	%p20, %f12, %f74;
	selp.f32 	%f76, 0f7FFFFFFF, %f73, %p20;
$L__BB8_10:
	add.s64 	%rd11, %rd3, %rd7;
	st.global.f32 	[%rd11], %f76;
	add.s32 	%r24, %r24, %r3;
	setp.lt.s32 	%p23, %r24, %r6;
	@%p23 bra 	$L__BB8_2;
$L__BB8_11:
	ret;

}
	// .globl	is_positive
.visible .entry is_positive(
	.param .u64 .ptr .align 1 is_positive_param_0,
	.param .u64 .ptr .align 1 is_positive_param_1,
	.param .u32 is_positive_param_2
)
{
	.reg .pred 	%p<7>;
	.reg .b32 	%r<31>;
	.reg .b32 	%f<16>;
	.reg .b64 	%rd<18>;

	ld.param.u64 	%rd3, [is_positive_param_0];
	ld.param.u64 	%rd4, [is_positive_param_1];
	ld.param.u32 	%r12, [is_positive_param_2];
	cvta.to.global.u64 	%rd1, %rd4;
	cvta.to.global.u64 	%rd2, %rd3;
	mov.u32 	%r13, %ctaid.x;
	mov.u32 	%r14, %ntid.x;
	mov.u32 	%r15, %tid.x;
	mad.lo.s32 	%r29, %r13, %r14, %r15;
	mov.u32 	%r16, %nctaid.x;
	mul.lo.s32 	%r2, %r14, %r16;
	setp.ge.s32 	%p1, %r29, %r12;
	@%p1 bra 	$L__BB9_7;
	add.s32 	%r17, %r29, %r2;
	max.s32 	%r18, %r12, %r17;
	setp.lt.s32 	%p2, %r17, %r12;
	selp.u32 	%r19, 1, 0, %p2;
	add.s32 	%r20, %r17, %r19;
	sub.s32 	%r21, %r18, %r20;
	div.u32 	%r22, %r21, %r2;
	add.s32 	%r3, %r22, %r19;
	and.b32  	%r23, %r3, 3;
	setp.eq.s32 	%p3, %r23, 3;
	@%p3 bra 	$L__BB9_4;
	add.s32 	%r24, %r3, 1;
	and.b32  	%r25, %r24, 3;
	neg.s32 	%r27, %r25;
$L__BB9_3:
	.pragma "nounroll";
	mul.wide.s32 	%rd5, %r29, 4;
	add.s64 	%rd6, %rd1, %rd5;
	add.s64 	%rd7, %rd2, %rd5;
	ld.global.f32 	%f1, [%rd7];
	max.f32 	%f2, %f1, 0f00000000;
	div.rn.f32 	%f3, %f2, %f1;
	st.global.f32 	[%rd6], %f3;
	add.s32 	%r29, %r29, %r2;
	add.s32 	%r27, %r27, 1;
	setp.ne.s32 	%p4, %r27, 0;
	@%p4 bra 	$L__BB9_3;
$L__BB9_4:
	setp.lt.u32 	%p5, %r3, 3;
	@%p5 bra 	$L__BB9_7;
	mul.wide.s32 	%rd11, %r2, 4;
	shl.b32 	%r26, %r2, 2;
$L__BB9_6:
	mul.wide.s32 	%rd8, %r29, 4;
	add.s64 	%rd9, %rd2, %rd8;
	ld.global.f32 	%f4, [%rd9];
	max.f32 	%f5, %f4, 0f00000000;
	div.rn.f32 	%f6, %f5, %f4;
	add.s64 	%rd10, %rd1, %rd8;
	st.global.f32 	[%rd10], %f6;
	add.s64 	%rd12, %rd9, %rd11;
	ld.global.f32 	%f7, [%rd12];
	max.f32 	%f8, %f7, 0f00000000;
	div.rn.f32 	%f9, %f8, %f7;
	add.s64 	%rd13, %rd10, %rd11;
	st.global.f32 	[%rd13], %f9;
	add.s64 	%rd14, %rd12, %rd11;
	ld.global.f32 	%f10, [%rd14];
	max.f32 	%f11, %f10, 0f00000000;
	div.rn.f32 	%f12, %f11, %f10;
	add.s64 	%rd15, %rd13, %rd11;
	st.global.f32 	[%rd15], %f12;
	add.s64 	%rd16, %rd14, %rd11;
	ld.global.f32 	%f13, [%rd16];
	max.f32 	%f14, %f13, 0f00000000;
	div.rn.f32 	%f15, %f14, %f13;
	add.s64 	%rd17, %rd15, %rd11;
	st.global.f32 	[%rd17], %f15;
	add.s32 	%r29, %r26, %r29;
	setp.lt.s32 	%p6, %r29, %r12;
	@%p6 bra 	$L__BB9_6;
$L__BB9_7:
	ret;

}
	// .globl	is_negative
.visible .entry is_negative(
	.param .u64 .ptr .align 1 is_negative_param_0,
	.param .u64 .ptr .align 1 is_negative_param_1,
	.param .u32 is_negative_param_2
)
{
	.reg .pred 	%p<7>;
	.reg .b32 	%r<31>;
	.reg .b32 	%f<23>;
	.reg .b64 	%rd<18>;

	ld.param.u64 	%rd3, [is_negative_param_0];
	ld.param.u64 	%rd4, [is_negative_param_1];
	ld.param.u32 	%r12, [is_negative_param_2];
	cvta.to.global.u64 	%rd1, %rd4;
	cvta.to.global.u64 	%rd2, %rd3;
	mov.u32 	%r13, %ctaid.x;
	mov.u32 	%r14, %ntid.x;
	mov.u32 	%r15, %tid.x;
	mad.lo.s32 	%r29, %r13, %r14, %r15;
	mov.u32 	%r16, %nctaid.x;
	mul.lo.s32 	%r2, %r14, %r16;
	setp.ge.s32 	%p1, %r29, %r12;
	@%p1 bra 	$L__BB10_7;
	add.s32 	%r17, %r29, %r2;
	max.s32 	%r18, %r12, %r17;
	setp.lt.s32 	%p2, %r17, %r12;
	selp.u32 	%r19, 1, 0, %p2;
	add.s32 	%r20, %r17, %r19;
	sub.s32 	%r21, %r18, %r20;
	div.u32 	%r22, %r21, %r2;
	add.s32 	%r3, %r22, %r19;
	and.b32  	%r23, %r3, 3;
	setp.eq.s32 	%p3, %r23, 3;
	@%p3 bra 	$L__BB10_4;
	add.s32 	%r24, %r3, 1;
	and.b32  	%r25, %r24, 3;
	neg.s32 	%r27, %r25;
$L__BB10_3:
	.pragma "nounroll";
	mul.wide.s32 	%rd5, %r29, 4;
	add.s64 	%rd6, %rd1, %rd5;
	add.s64 	%rd7, %rd2, %rd5;
	ld.global.f32 	%f1, [%rd7];
	max.f32 	%f2, %f1, 0f00000000;
	div.rn.f32 	%f3, %f2, %f1;
	mov.f32 	%f4, 0f3F800000;
	sub.f32 	%f5, %f4, %f3;
	st.global.f32 	[%rd6], %f5;
	add.s32 	%r29, %r29, %r2;
	add.s32 	%r27, %r27, 1;
	setp.ne.s32 	%p4, %r27, 0;
	@%p4 bra 	$L__BB10_3;
$L__BB10_4:
	setp.lt.u32 	%p5, %r3, 3;
	@%p5 bra 	$L__BB10_7;
	mul.wide.s32 	%rd11, %r2, 4;
	shl.b32 	%r26, %r2, 2;
$L__BB10_6:
	mul.wide.s32 	%rd8, %r29, 4;
	add.s64 	%rd9, %rd2, %rd8;
	ld.global.f32 	%f6, [%rd9];
	max.f32 	%f7, %f6, 0f00000000;
	div.rn.f32 	%f8, %f7, %f6;
	mov.f32 	%f9, 0f3F800000;
	sub.f32 	%f10, %f9, %f8;
	add.s64 	%rd10, %rd1, %rd8;
	st.global.f32 	[%rd10], %f10;
	add.s64 	%rd12, %rd9, %rd11;
	ld.global.f32 	%f11, [%rd12];
	max.f32 	%f12, %f11, 0f00000000;
	div.rn.f32 	%f13, %f12, %f11;
	sub.f32 	%f14, %f9, %f13;
	add.s64 	%rd13, %rd10, %rd11;
	st.global.f32 	[%rd13], %f14;
	add.s64 	%rd14, %rd12, %rd11;
	ld.global.f32 	%f15, [%rd14];
	max.f32 	%f16, %f15, 0f00000000;
	div.rn.f32 	%f17, %f16, %f15;
	sub.f32 	%f18, %f9, %f17;
	add.s64 	%rd15, %rd13, %rd11;
	st.global.f32 	[%rd15], %f18;
	add.s64 	%rd16, %rd14, %rd11;
	ld.global.f32 	%f19, [%rd16];
	max.f32 	%f20, %f19, 0f00000000;
	div.rn.f32 	%f21, %f20, %f19;
	sub.f32 	%f22, %f9, %f21;
	add.s64 	%rd17, %rd15, %rd11;
	st.global.f32 	[%rd17], %f22;
	add.s32 	%r29, %r26, %r29;
	setp.lt.s32 	%p6, %r29, %r12;
	@%p6 bra 	$L__BB10_6;
$L__BB10_7:
	ret;

}
	// .globl	bool_and
.visible .entry bool_and(
	.param .u64 .ptr .align 1 bool_and_param_0,
	.param .u64 .ptr .align 1 bool_and_param_1,
	.param .u64 .ptr .align 1 bool_and_param_2,
	.param .u32 bool_and_param_3
)
{
	.reg .pred 	%p<7>;
	.reg .b32 	%r<31>;
	.reg .b32 	%f<16>;
	.reg .b64 	%rd<25>;

	ld.param.u64 	%rd4, [bool_and_param_0];
	ld.param.u64 	%rd5, [bool_and_param_1];
	ld.param.u64 	%rd6, [bool_and_param_2];
	ld.param.u32 	%r12, [bool_and_param_3];
	cvta.to.global.u64 	%rd1, %rd6;
	cvta.to.global.u64 	%rd2, %rd5;
	cvta.to.global.u64 	%rd3, %rd4;
	mov.u32 	%r13, %ctaid.x;
	mov.u32 	%r14, %ntid.x;
	mov.u32 	%r15, %tid.x;
	mad.lo.s32 	%r29, %r13, %r14, %r15;
	mov.u32 	%r16, %nctaid.x;
	mul.lo.s32 	%r2, %r14, %r16;
	setp.ge.s32 	%p1, %r29, %r12;
	@%p1 bra 	$L__BB11_7;
	add.s32 	%r17, %r29, %r2;
	max.s32 	%r18, %r12, %r17;
	setp.lt.s32 	%p2, %r17, %r12;
	selp.u32 	%r19, 1, 0, %p2;
	add.s32 	%r20, %r17, %r19;
	sub.s32 	%r21, %r18, %r20;
	div.u32 	%r22, %r21, %r2;
	add.s32 	%r3, %r22, %r19;
	and.b32  	%r23, %r3, 3;
	setp.eq.s32 	%p3, %r23, 3;
	@%p3 bra 	$L__BB11_4;
	add.s32 	%r24, %r3, 1;
	and.b32  	%r25, %r24, 3;
	neg.s32 	%r27, %r25;
$L__BB11_3:
	.pragma "nounroll";
	mul.wide.s32 	%rd7, %r29, 4;
	add.s64 	%rd8, %rd1, %rd7;
	add.s64 	%rd9, %rd2, %rd7;
	add.s64 	%rd10, %rd3, %rd7;
	ld.global.f32 	%f1, [%rd10];
	ld.global.f32 	%f2, [%rd9];
	mul.f32 	%f3, %f1, %f2;
	st.global.f32 	[%rd8], %f3;
	add.s32 	%r29, %r29, %r2;
	add.s32 	%r27, %r27, 1;
	setp.ne.s32 	%p4, %r27, 0;
	@%p4 bra 	$L__BB11_3;
$L__BB11_4:
	setp.lt.u32 	%p5, %r3, 3;
	@%p5 bra 	$L__BB11_7;
	mul.wide.s32 	%rd15, %r2, 4;
	shl.b32 	%r26, %r2, 2;
$L__BB11_6:
	mul.wide.s32 	%rd11, %r29, 4;
	add.s64 	%rd12, %rd3, %rd11;
	ld.global.f32 	%f4, [%rd12];
	add.s64 	%rd13, %rd2, %rd11;
	ld.global.f32 	%f5, [%rd13];
	mul.f32 	%f6, %f4, %f5;
	add.s64 	%rd14, %rd1, %rd11;
	st.global.f32 	[%rd14], %f6;
	add.s64 	%rd16, %rd12, %rd15;
	ld.global.f32 	%f7, [%rd16];
	add.s64 	%rd17, %rd13, %rd15;
	ld.global.f32 	%f8, [%rd17];
	mul.f32 	%f9, %f7, %f8;
	add.s64 	%rd18, %rd14, %rd15;
	st.global.f32 	[%rd18], %f9;
	add.s64 	%rd19, %rd16, %rd15;
	ld.global.f32 	%f10, [%rd19];
	add.s64 	%rd20, %rd17, %rd15;
	ld.global.f32 	%f11, [%rd20];
	mul.f32 	%f12, %f10, %f11;
	add.s64 	%rd21, %rd18, %rd15;
	st.global.f32 	[%rd21], %f12;
	add.s64 	%rd22, %rd19, %rd15;
	ld.global.f32 	%f13, [%rd22];
	add.s64 	%rd23, %rd20, %rd15;
	ld.global.f32 	%f14, [%rd23];
	mul.f32 	%f15, %f13, %f14;
	add.s64 	%rd24, %rd21, %rd15;
	st.global.f32 	[%rd24], %f15;
	add.s32 	%r29, %r26, %r29;
	setp.lt.s32 	%p6, %r29, %r12;
	@%p6 bra 	$L__BB11_6;
$L__BB11_7:
	ret;

}
	// .globl	bool_or
.visible .entry bool_or(
	.param .u64 .ptr .align 1 bool_or_param_0,
	.param .u64 .ptr .align 1 bool_or_param_1,
	.param .u64 .ptr .align 1 bool_or_param_2,
	.param .u32 bool_or_param_3
)
{
	.reg .pred 	%p<7>;
	.reg .b32 	%r<31>;
	.reg .b32 	%f<16>;
	.reg .b64 	%rd<25>;

	ld.param.u64 	%rd4, [bool_or_param_0];
	ld.param.u64 	%rd5, [bool_or_param_1];
	ld.param.u64 	%rd6, [bool_or_param_2];
	ld.param.u32 	%r12, [bool_or_param_3];
	cvta.to.global.u64 	%rd1, %rd6;
	cvta.to.global.u64 	%rd2, %rd5;
	cvta.to.global.u64 	%rd3, %rd4;
	mov.u32 	%r13, %ctaid.x;
	mov.u32 	%r14, %ntid.x;
	mov.u32 	%r15, %tid.x;
	mad.lo.s32 	%r29, %r13, %r14, %r15;
	mov.u32 	%r16, %nctaid.x;
	mul.lo.s32 	%r2, %r14, %r16;
	setp.ge.s32 	%p1, %r29, %r12;
	@%p1 bra 	$L__BB12_7;
	add.s32 	%r17, %r29, %r2;
	max.s32 	%r18, %r12, %r17;
	setp.lt.s32 	%p2, %r17, %r12;
	selp.u32 	%r19, 1, 0, %p2;
	add.s32 	%r20, %r17, %r19;
	sub.s32 	%r21, %r18, %r20;
	div.u32 	%r22, %r21, %r2;
	add.s32 	%r3, %r22, %r19;
	and.b32  	%r23, %r3, 3;
	setp.eq.s32 	%p3, %r23, 3;
	@%p3 bra 	$L__BB12_4;
	add.s32 	%r24, %r3, 1;
	and.b32  	%r25, %r24, 3;
	neg.s32 	%r27, %r25;
$L__BB12_3:
	.pragma "nounroll";
	mul.wide.s32 	%rd7, %r29, 4;
	add.s64 	%rd8, %rd1, %rd7;
	add.s64 	%rd9, %rd2, %rd7;
	add.s64 	%rd10, %rd3, %rd7;
	ld.global.f32 	%f1, [%rd10];
	ld.global.f32 	%f2, [%rd9];
	max.f32 	%f3, %f1, %f2;
	st.global.f32 	[%rd8], %f3;
	add.s32 	%r29, %r29, %r2;
	add.s32 	%r27, %r27, 1;
	setp.ne.s32 	%p4, %r27, 0;
	@%p4 bra 	$L__BB12_3;
$L__BB12_4:
	setp.lt.u32 	%p5, %r3, 3;
	@%p5 bra 	$L__BB12_7;
	mul.wide.s32 	%rd15, %r2, 4;
	shl.b32 	%r26, %r2, 2;
$L__BB12_6:
	mul.wide.s32 	%rd11, %r29, 4;
	add.s64 	%rd12, %rd3, %rd11;
	ld.global.f32 	%f4, [%rd12];
	add.s64 	%rd13, %rd2, %rd11;
	ld.global.f32 	%f5, [%rd13];
	max.f32 	%f6, %f4, %f5;
	add.s64 	%rd14, %rd1, %rd11;
	st.global.f32 	[%rd14], %f6;
	add.s64 	%rd16, %rd12, %rd15;
	ld.global.f32 	%f7, [%rd16];
	add.s64 	%rd17, %rd13, %rd15;
	ld.global.f32 	%f8, [%rd17];
	max.f32 	%f9, %f7, %f8;
	add.s64 	%rd18, %rd14, %rd15;
	st.global.f32 	[%rd18], %f9;
	add.s64 	%rd19, %rd16, %rd15;
	ld.global.f32 	%f10, [%rd19];
	add.s64 	%rd20, %rd17, %rd15;
	ld.global.f32 	%f11, [%rd20];
	max.f32 	%f12, %f10, %f11;
	add.s64 	%rd21, %rd18, %rd15;
	st.global.f32 	[%rd21], %f12;
	add.s64 	%rd22, %rd19, %rd15;
	ld.global.f32 	%f13, [%rd22];
	add.s64 	%rd23, %rd20, %rd15;
	ld.global.f32 	%f14, [%rd23];
	max.f32 	%f15, %f13, %f14;
	add.s64 	%rd24, %rd21, %rd15;
	st.global.f32 	[%rd24], %f15;
	add.s32 	%r29, %r26, %r29;
	setp.lt.s32 	%p6, %r29, %r12;
	@%p6 bra 	$L__BB12_6;
$L__BB12_7:
	ret;

}
	// .globl	bool_not
.visible .entry bool_not(
	.param .u64 .ptr .align 1 bool_not_param_0,
	.param .u64 .ptr .align 1 bool_not_param_1,
	.param .u32 bool_not_param_2
)
{
	.reg .pred 	%p<7>;
	.reg .b32 	%r<31>;
	.reg .b32 	%f<13>;
	.reg .b64 	%rd<18>;

	ld.param.u64 	%rd3, [bool_not_param_0];
	ld.param.u64 	%rd4, [bool_not_param_1];
	ld.param.u32 	%r12, [bool_not_param_2];
	cvta.to.global.u64 	%rd1, %rd4;
	cvta.to.global.u64 	%rd2, %rd3;
	mov.u32 	%r13, %ctaid.x;
	mov.u32 	%r14, %ntid.x;
	mov.u32 	%r15, %tid.x;
	mad.lo.s32 	%r29, %r13, %r14, %r15;
	mov.u32 	%r16, %nctaid.x;
	mul.lo.s32 	%r2, %r14, %r16;
	setp.ge.s32 	%p1, %r29, %r12;
	@%p1 bra 	$L__BB13_7;
	add.s32 	%r17, %r29, %r2;
	max.s32 	%r18, %r12, %r17;
	setp.lt.s32 	%p2, %r17, %r12;
	selp.u32 	%r19, 1, 0, %p2;
	add.s32 	%r20, %r17, %r19;
	sub.s32 	%r21, %r18, %r20;
	div.u32 	%r22, %r21, %r2;
	add.s32 	%r3, %r22, %r19;
	and.b32  	%r23, %r3, 3;
	setp.eq.s32 	%p3, %r23, 3;
	@%p3 bra 	$L__BB13_4;
	add.s32 	%r24, %r3, 1;
	and.b32  	%r25, %r24, 3;
	neg.s32 	%r27, %r25;
$L__BB13_3:
	.pragma "nounroll";
	mul.wide.s32 	%rd5, %r29, 4;
	add.s64 	%rd6, %rd1, %rd5;
	add.s64 	%rd7, %rd2, %rd5;
	ld.global.f32 	%f1, [%rd7];
	mov.f32 	%f2, 0f3F800000;
	sub.f32 	%f3, %f2, %f1;
	st.global.f32 	[%rd6], %f3;
	add.s32 	%r29, %r29, %r2;
	add.s32 	%r27, %r27, 1;
	setp.ne.s32 	%p4, %r27, 0;
	@%p4 bra 	$L__BB13_3;
$L__BB13_4:
	setp.lt.u32 	%p5, %r3, 3;
	@%p5 bra 	$L__BB13_7;
	mul.wide.s32 	%rd11, %r2, 4;
	shl.b32 	%r26, %r2, 2;
$L__BB13_6:
	mul.wide.s32 	%rd8, %r29, 4;
	add.s64 	%rd9, %rd2, %rd8;
	ld.global.f32 	%f4, [%rd9];
	mov.f32 	%f5, 0f3F800000;
	sub.f32 	%f6, %f5, %f4;
	add.s64 	%rd10, %rd1, %rd8;
	st.global.f32 	[%rd10], %f6;
	add.s64 	%rd12, %rd9, %rd11;
	ld.global.f32 	%f7, [%rd12];
	sub.f32 	%f8, %f5, %f7;
	add.s64 	%rd13, %rd10, %rd11;
	st.global.f32 	[%rd13], %f8;
	add.s64 	%rd14, %rd12, %rd11;
	ld.global.f32 	%f9, [%rd14];
	sub.f32 	%f10, %f5, %f9;
	add.s64 	%rd15, %rd13, %rd11;
	st.global.f32 	[%rd15], %f10;
	add.s64 	%rd16, %rd14, %rd11;
	ld.global.f32 	%f11, [%rd16];
	sub.f32 	%f12, %f5, %f11;
	add.s64 	%rd17, %rd15, %rd11;
	st.global.f32 	[%rd17], %f12;
	add.s32 	%r29, %r26, %r29;
	setp.lt.s32 	%p6, %r29, %r12;
	@%p6 bra 	$L__BB13_6;
$L__BB13_7:
	ret;

}
	// .globl	float_select
.visible .entry float_select(
	.param .u64 .ptr .align 1 float_select_param_0,
	.param .u64 .ptr .align 1 float_select_param_1,
	.param .u64 .ptr .align 1 float_select_param_2,
	.param .u64 .ptr .align 1 float_select_param_3,
	.param .u32 float_select_param_4
)
{
	.reg .pred 	%p<7>;
	.reg .b32 	%r<31>;
	.reg .b32 	%f<33>;
	.reg .b64 	%rd<32>;

	ld.param.u64 	%rd5, [float_select_param_0];
	ld.param.u64 	%rd6, [float_select_param_1];
	ld.param.u64 	%rd7, [float_select_param_2];
	ld.param.u64 	%rd8, [float_select_param_3];
	ld.param.u32 	%r12, [float_select_param_4];
	cvta.to.global.u64 	%rd1, %rd8;
	cvta.to.global.u64 	%rd2, %rd7;
	cvta.to.global.u64 	%rd3, %rd6;
	cvta.to.global.u64 	%rd4, %rd5;
	mov.u32 	%r13, %ctaid.x;
	mov.u32 	%r14, %ntid.x;
	mov.u32 	%r15, %tid.x;
	mad.lo.s32 	%r29, %r13, %r14, %r15;
	mov.u32 	%r16, %nctaid.x;
	mul.lo.s32 	%r2, %r14, %r16;
	setp.ge.s32 	%p1, %r29, %r12;
	@%p1 bra 	$L__BB14_7;
	add.s32 	%r17, %r29, %r2;
	max.s32 	%r18, %r12, %r17;
	setp.lt.s32 	%p2, %r17, %r12;
	selp.u32 	%r19, 1, 0, %p2;
	add.s32 	%r20, %r17, %r19;
	sub.s32 	%r21, %r18, %r20;
	div.u32 	%r22, %r21, %r2;
	add.s32 	%r3, %r22, %r19;
	and.b32  	%r23, %r3, 3;
	setp.eq.s32 	%p3, %r23, 3;
	@%p3 bra 	$L__BB14_4;
	add.s32 	%r24, %r3, 1;
	and.b32  	%r25, %r24, 3;
	neg.s32 	%r27, %r25;
$L__BB14_3:
	.pragma "nounroll";
	mul.wide.s32 	%rd9, %r29, 4;
	add.s64 	%rd10, %rd1, %rd9;
	add.s64 	%rd11, %rd2, %rd9;
	add.s64 	%rd12, %rd3, %rd9;
	add.s64 	%rd13, %rd4, %rd9;
	ld.global.f32 	%f1, [%rd13];
	ld.global.f32 	%f2, [%rd12];
	mov.f32 	%f3, 0f3F800000;
	sub.f32 	%f4, %f3, %f1;
	ld.global.f32 	%f5, [%rd11];
	mul.f32 	%f6, %f4, %f5;
	fma.rn.f32 	%f7, %f1, %f2, %f6;
	st.global.f32 	[%rd10], %f7;
	add.s32 	%r29, %r29, %r2;
	add.s32 	%r27, %r27, 1;
	setp.ne.s32 	%p4, %r27, 0;
	@%p4 bra 	$L__BB14_3;
$L__BB14_4:
	setp.lt.u32 	%p5, %r3, 3;
	@%p5 bra 	$L__BB14_7;
	mul.wide.s32 	%rd19, %r2, 4;
	shl.b32 	%r26, %r2, 2;
$L__BB14_6:
	mul.wide.s32 	%rd14, %r29, 4;
	add.s64 	%rd15, %rd4, %rd14;
	ld.global.f32 	%f8, [%rd15];
	add.s64 	%rd16, %rd3, %rd14;
	ld.global.f32 	%f9, [%rd16];
	mov.f32 	%f10, 0f3F800000;
	sub.f32 	%f11, %f10, %f8;
	add.s64 	%rd17, %rd2, %rd14;
	ld.global.f32 	%f12, [%rd17];
	mul.f32 	%f13, %f11, %f12;
	fma.rn.f32 	%f14, %f8, %f9, %f13;
	add.s64 	%rd18, %rd1, %rd14;
	st.global.f32 	[%rd18], %f14;
	add.s64 	%rd20, %rd15, %rd19;
	ld.global.f32 	%f15, [%rd20];
	add.s64 	%rd21, %rd16, %rd19;
	ld.global.f32 	%f16, [%rd21];
	sub.f32 	%f17, %f10, %f15;
	add.s64 	%rd22, %rd17, %rd19;
	ld.global.f32 	%f18, [%rd22];
	mul.f32 	%f19, %f17, %f18;
	fma.rn.f32 	%f20, %f15, %f16, %f19;
	add.s64 	%rd23, %rd18, %rd19;
	st.global.f32 	[%rd23], %f20;
	add.s64 	%rd24, %rd20, %rd19;
	ld.global.f32 	%f21, [%rd24];
	add.s64 	%rd25, %rd21, %rd19;
	ld.global.f32 	%f22, [%rd25];
	sub.f32 	%f23, %f10, %f21;
	add.s64 	%rd26, %rd22, %rd19;
	ld.global.f32 	%f24, [%rd26];
	mul.f32 	%f25, %f23, %f24;
	fma.rn.f32 	%f26, %f21, %f22, %f25;
	add.s64 	%rd27, %rd23, %rd19;
	st.global.f32 	[%rd27], %f26;
	add.s64 	%rd28, %rd24, %rd19;
	ld.global.f32 	%f27, [%rd28];
	add.s64 	%rd29, %rd25, %rd19;
	ld.global.f32 	%f28, [%rd29];
	sub.f32 	%f29, %f10, %f27;
	add.s64 	%rd30, %rd26, %rd19;
	ld.global.f32 	%f30, [%rd30];
	mul.f32 	%f31, %f29, %f30;
	fma.rn.f32 	%f32, %f27, %f28, %f31;
	add.s64 	%rd31, %rd27, %rd19;
	st.global.f32 	[%rd31], %f32;
	add.s32 	%r29, %r26, %r29;
	setp.lt.s32 	%p6, %r29, %r12;
	@%p6 bra 	$L__BB14_6;
$L__BB14_7:
	ret;

}
	// .globl	vec3_add
.visible .entry vec3_add(
	.param .u64 .ptr .align 1 vec3_add_param_0,
	.param .u64 .ptr .align 1 vec3_add_param_1,
	.param .u64 .ptr .align 1 vec3_add_param_2,
	.param .u32 vec3_add_param_3
)
{
	.reg .pred 	%p<7>;
	.reg .b32 	%r<31>;
	.reg .b32 	%f<46>;
	.reg .b64 	%rd<28>;

	ld.param.u64 	%rd7, [vec3_add_param_0];
	ld.param.u64 	%rd8, [vec3_add_param_1];
	ld.param.u64 	%rd9, [vec3_add_param_2];
	ld.param.u32 	%r12, [vec3_add_param_3];
	cvta.to.global.u64 	%rd1, %rd9;
	cvta.to.global.u64 	%rd2, %rd8;
	cvta.to.global.u64 	%rd3, %rd7;
	mov.u32 	%r13, %ctaid.x;
	mov.u32 	%r14, %ntid.x;
	mov.u32 	%r15, %tid.x;
	mad.lo.s32 	%r29, %r13, %r14, %r15;
	mov.u32 	%r16, %nctaid.x;
	mul.lo.s32 	%r2, %r14, %r16;
	setp.ge.s32 	%p1, %r29, %r12;
	@%p1 bra 	$L__BB15_7;
	add.s32 	%r17, %r29, %r2;
	max.s32 	%r18, %r12, %r17;
	setp.lt.s32 	%p2, %r17, %r12;
	selp.u32 	%r19, 1, 0, %p2;
	add.s32 	%r20, %r17, %r19;
	sub.s32 	%r21, %r18, %r20;
	div.u32 	%r22, %r21, %r2;
	add.s32 	%r3, %r22, %r19;
	and.b32  	%r23, %r3, 3;
	setp.eq.s32 	%p3, %r23, 3;
	@%p3 bra 	$L__BB15_4;
	add.s32 	%r24, %r3, 1;
	and.b32  	%r25, %r24, 3;
	neg.s32 	%r27, %r25;
	add.s64 	%rd4, %rd3, 4;
	add.s64 	%rd5, %rd1, 8;
	add.s64 	%rd6, %rd2, 8;
$L__BB15_3:
	.pragma "nounroll";
	mul.wide.s32 	%rd10, %r29, 12;
	add.s64 	%rd11, %rd4, %rd10;
	add.s64 	%rd12, %rd5, %rd10;
	add.s64 	%rd13, %rd6, %rd10;
	ld.global.f32 	%f1, [%rd11+-4];
	ld.global.f32 	%f2, [%rd13+-8];
	add.f32 	%f3, %f1, %f2;
	st.global.f32 	[%rd12+-8], %f3;
	ld.global.f32 	%f4, [%rd11];
	ld.global.f32 	%f5, [%rd13+-4];
	add.f32 	%f6, %f4, %f5;
	st.global.f32 	[%rd12+-4], %f6;
	ld.global.f32 	%f7, [%rd11+4];
	ld.global.f32 	%f8, [%rd13];
	add.f32 	%f9, %f7, %f8;
	st.global.f32 	[%rd12], %f9;
	add.s32 	%r29, %r29, %r2;
	add.s32 	%r27, %r27, 1;
	setp.ne.s32 	%p4, %r27, 0;
	@%p4 bra 	$L__BB15_3;
$L__BB15_4:
	setp.lt.u32 	%p5, %r3, 3;
	@%p5 bra 	$L__BB15_7;
	mul.wide.s32 	%rd18, %r2, 12;
	shl.b32 	%r26, %r2, 2;
$L__BB15_6:
	mul.wide.s32 	%rd14, %r29, 12;
	add.s64 	%rd15, %rd3, %rd14;
	ld.global.f32 	%f10, [%rd15];
	add.s64 	%rd16, %rd2, %rd14;
	ld.global.f32 	%f11, [%rd16];
	add.f32 	%f12, %f10, %f11;
	add.s64 	%rd17, %rd1, %rd14;
	st.global.f32 	[%rd17], %f12;
	ld.global.f32 	%f13, [%rd15+4];
	ld.global.f32 	%f14, [%rd16+4];
	add.f32 	%f15, %f13, %f14;
	st.global.f32 	[%rd17+4], %f15;
	ld.global.f32 	%f16, [%rd15+8];
	ld.global.f32 	%f17, [%rd16+8];
	add.f32 	%f18, %f16, %f17;
	st.global.f32 	[%rd17+8], %f18;
	add.s64 	%rd19, %rd15, %rd18;
	ld.global.f32 	%f19, [%rd19];
	add.s64 	%rd20, %rd16, %rd18;
	ld.global.f32 	%f20, [%rd20];
	add.f32 	%f21, %f19, %f20;
	add.s64 	%rd21, %rd17, %rd18;
	st.global.f32 	[%rd21], %f21;
	ld.global.f32 	%f22, [%rd19+4];
	ld.global.f32 	%f23, [%rd20+4];
	add.f32 	%f24, %f22, %f23;
	st.global.f32 	[%rd21+4], %f24;
	ld.global.f32 	%f25, [%rd19+8];
	ld.global.f32 	%f26, [%rd20+8];
	add.f32 	%f27, %f25, %f26;
	st.global.f32 	[%rd21+8], %f27;
	add.s64 	%rd22, %rd19, %rd18;
	ld.global.f32 	%f28, [%rd22];
	add.s64 	%rd23, %rd20, %rd18;
	ld.global.f32 	%f29, [%rd23];
	add.f32 	%f30, %f28, %f29;
	add.s64 	%rd24, %rd21, %rd18;
	st.global.f32 	[%rd24], %f30;
	ld.global.f32 	%f31, [%rd22+4];
	ld.global.f32 	%f32, [%rd23+4];
	add.f32 	%f33, %f31, %f32;
	st.global.f32 	[%rd24+4], %f33;
	ld.global.f32 	%f34, [%rd22+8];
	ld.global.f32 	%f35, [%rd23+8];
	add.f32 	%f36, %f34, %f35;
	st.global.f32 	[%rd24+8], %f36;
	add.s64 	%rd25, %rd22, %rd18;
	ld.global.f32 	%f37, [%rd25];
	add.s64 	%rd26, %rd23, %rd18;
	ld.global.f32 	%f38, [%rd26];
	add.f32 	%f39, %f37, %f38;
	add.s64 	%rd27, %rd24, %rd18;
	st.global.f32 	[%rd27], %f39;
	ld.global.f32 	%f40, [%rd25+4];
	ld.global.f32 	%f41, [%rd26+4];
	add.f32 	%f42, %f40, %f41;
	st.global.f32 	[%rd27+4], %f42;
	ld.global.f32 	%f43, [%rd25+8];
	ld.global.f32 	%f44, [%rd26+8];
	add.f32 	%f45, %f43, %f44;
	st.global.f32 	[%rd27+8], %f45;
	add.s32 	%r29, %r26, %r29;
	setp.lt.s32 	%p6, %r29, %r12;
	@%p6 bra 	$L__BB15_6;
$L__BB15_7:
	ret;

}
	// .globl	vec3_sub
.visible .entry vec3_sub(
	.param .u64 .ptr .align 1 vec3_sub_param_0,
	.param .u64 .ptr .align 1 vec3_sub_param_1,
	.param .u64 .ptr .align 1 vec3_sub_param_2,
	.param .u32 vec3_sub_param_3
)
{
	.reg .pred 	%p<7>;
	.reg .b32 	%r<31>;
	.reg .b32 	%f<46>;
	.reg .b64 	%rd<28>;

	ld.param.u64 	%rd7, [vec3_sub_param_0];
	ld.param.u64 	%rd8, [vec3_sub_param_1];
	ld.param.u64 	%rd9, [vec3_sub_param_2];
	ld.param.u32 	%r12, [vec3_sub_param_3];
	cvta.to.global.u64 	%rd1, %rd9;
	cvta.to.global.u64 	%rd2, %rd8;
	cvta.to.global.u64 	%rd3, %rd7;
	mov.u32 	%r13, %ctaid.x;
	mov.u32 	%r14, %ntid.x;
	mov.u32 	%r15, %tid.x;
	mad.lo.s32 	%r29, %r13, %r14, %r15;
	mov.u32 	%r16, %nctaid.x;
	mul.lo.s32 	%r2, %r14, %r16;
	setp.ge.s32 	%p1, %r29, %r12;
	@%p1 bra 	$L__BB16_7;
	add.s32 	%r17, %r29, %r2;
	max.s32 	%r18, %r12, %r17;
	setp.lt.s32 	%p2, %r17, %r12;
	selp.u32 	%r19, 1, 0, %p2;
	add.s32 	%r20, %r17, %r19;
	sub.s32 	%r21, %r18, %r20;
	div.u32 	%r22, %r21, %r2;
	add.s32 	%r3, %r22, %r19;
	and.b32  	%r23, %r3, 3;
	setp.eq.s32 	%p3, %r23, 3;
	@%p3 bra 	$L__BB16_4;
	add.s32 	%r24, %r3, 1;
	and.b32  	%r25, %r24, 3;
	neg.s32 	%r27, %r25;
	add.s64 	%rd4, %rd3, 4;
	add.s64 	%rd5, %rd1, 8;
	add.s64 	%rd6, %rd2, 8;
$L__BB16_3:
	.pragma "nounroll";
	mul.wide.s32 	%rd10, %r29, 12;
	add.s64 	%rd11, %rd4, %rd10;
	add.s64 	%rd12, %rd5, %rd10;
	add.s64 	%rd13, %rd6, %rd10;
	ld.global.f32 	%f1, [%rd11+-4];
	ld.global.f32 	%f2, [%rd13+-8];
	sub.f32 	%f3, %f1, %f2;
	st.global.f32 	[%rd12+-8], %f3;
	ld.global.f32 	%f4, [%rd11];
	ld.global.f32 	%f5, [%rd13+-4];
	sub.f32 	%f6, %f4, %f5;
	st.global.f32 	[%rd12+-4], %f6;
	ld.global.f32 	%f7, [%rd11+4];
	ld.global.f32 	%f8, [%rd13];
	sub.f32 	%f9, %f7, %f8;
	st.global.f32 	[%rd12], %f9;
	add.s32 	%r29, %r29, %r2;
	add.s32 	%r27, %r27, 1;
	setp.ne.s32 	%p4, %r27, 0;
	@%p4 bra 	$L__BB16_3;
$L__BB16_4:
	setp.lt.u32 	%p5, %r3, 3;
	@%p5 bra 	$L__BB16_7;
	mul.wide.s32 	%rd18, %r2, 12;
	shl.b32 	%r26, %r2, 2;
$L__BB16_6:
	mul.wide.s32 	%rd14, %r29, 12;
	add.s64 	%rd15, %rd3, %rd14;
	ld.global.f32 	%f10, [%rd15];
	add.s64 	%rd16, %rd2, %rd14;
	ld.global.f32 	%f11, [%rd16];
	sub.f32 	%f12, %f10, %f11;
	add.s64 	%rd17, %rd1, %rd14;
	st.global.f32 	[%rd17], %f12;
	ld.global.f32 	%f13, [%rd15+4];
	ld.global.f32 	%f14, [%rd16+4];
	sub.f32 	%f15, %f13, %f14;
	st.global.f32 	[%rd17+4], %f15;
	ld.global.f32 	%f16, [%rd15+8];
	ld.global.f32 	%f17, [%rd16+8];
	sub.f32 	%f18, %f16, %f17;
	st.global.f32 	[%rd17+8], %f18;
	add.s64 	%rd19, %rd15, %rd18;
	ld.global.f32 	%f19, [%rd19];
	add.s64 	%rd20, %rd16, %rd18;
	ld.global.f32 	%f20, [%rd20];
	sub.f32 	%f21, %f19, %f20;
	add.s64 	%rd21, %rd17, %rd18;
	st.global.f32 	[%rd21], %f21;
	ld.global.f32 	%f22, [%rd19+4];
	ld.global.f32 	%f23, [%rd20+4];
	sub.f32 	%f24, %f22, %f23;
	st.global.f32 	[%rd21+4], %f24;
	ld.global.f32 	%f25, [%rd19+8];
	ld.global.f32 	%f26, [%rd20+8];
	sub.f32 	%f27, %f25, %f26;
	st.global.f32 	[%rd21+8], %f27;
	add.s64 	%rd22, %rd19, %rd18;
	ld.global.f32 	%f28, [%rd22];
	add.s64 	%rd23, %rd20, %rd18;
	ld.global.f32 	%f29, [%rd23];
	sub.f32 	%f30, %f28, %f29;
	add.s64 	%rd24, %rd21, %rd18;
	st.global.f32 	[%rd24], %f30;
	ld.global.f32 	%f31, [%rd22+4];
	ld.global.f32 	%f32, [%rd23+4];
	sub.f32 	%f33, %f31, %f32;
	st.global.f32 	[%rd24+4], %f33;
	ld.global.f32 	%f34, [%rd22+8];
	ld.global.f32 	%f35, [%rd23+8];
	sub.f32 	%f36, %f34, %f35;
	st.global.f32 	[%rd24+8], %f36;
	add.s64 	%rd25, %rd22, %rd18;
	ld.global.f32 	%f37, [%rd25];
	add.s64 	%rd26, %rd23, %rd18;
	ld.global.f32 	%f38, [%rd26];
	sub.f32 	%f39, %f37, %f38;
	add.s64 	%rd27, %rd24, %rd18;
	st.global.f32 	[%rd27], %f39;
	ld.global.f32 	%f40, [%rd25+4];
	ld.global.f32 	%f41, [%rd26+4];
	sub.f32 	%f42, %f40, %f41;
	st.global.f32 	[%rd27+4], %f42;
	ld.global.f32 	%f43, [%rd25+8];
	ld.global.f32 	%f44, [%rd26+8];
	sub.f32 	%f45, %f43, %f44;
	st.global.f32 	[%rd27+8], %f45;
	add.s32 	%r29, %r26, %r29;
	setp.lt.s32 	%p6, %r29, %r12;
	@%p6 bra 	$L__BB16_6;
$L__BB16_7:
	ret;

}
	// .globl	vec3_dot
.visible .entry vec3_dot(
	.param .u64 .ptr .align 1 vec3_dot_param_0,
	.param .u64 .ptr .align 1 vec3_dot_param_1,
	.param .u64 .ptr .align 1 vec3_dot_param_2,
	.param .u32 vec3_dot_param_3
)
{
	.reg .pred 	%p<7>;
	.reg .b32 	%r<31>;
	.reg .b32 	%f<46>;
	.reg .b64 	%rd<30>;

	ld.param.u64 	%rd6, [vec3_dot_param_0];
	ld.param.u64 	%rd7, [vec3_dot_param_1];
	ld.param.u64 	%rd8, [vec3_dot_param_2];
	ld.param.u32 	%r12, [vec3_dot_param_3];
	cvta.to.global.u64 	%rd1, %rd8;
	cvta.to.global.u64 	%rd2, %rd7;
	cvta.to.global.u64 	%rd3, %rd6;
	mov.u32 	%r13, %ctaid.x;
	mov.u32 	%r14, %ntid.x;
	mov.u32 	%r15, %tid.x;
	mad.lo.s32 	%r29, %r13, %r14, %r15;
	mov.u32 	%r16, %nctaid.x;
	mul.lo.s32 	%r2, %r14, %r16;
	setp.ge.s32 	%p1, %r29, %r12;
	@%p1 bra 	$L__BB17_7;
	add.s32 	%r17, %r29, %r2;
	max.s32 	%r18, %r12, %r17;
	setp.lt.s32 	%p2, %r17, %r12;
	selp.u32 	%r19, 1, 0, %p2;
	add.s32 	%r20, %r17, %r19;
	sub.s32 	%r21, %r18, %r20;
	div.u32 	%r22, %r21, %r2;
	add.s32 	%r3, %r22, %r19;
	and.b32  	%r23, %r3, 3;
	setp.eq.s32 	%p3, %r23, 3;
	@%p3 bra 	$L__BB17_4;
	add.s64 	%rd4, %rd2, 4;
	add.s64 	%rd5, %rd3, 4;
	add.s32 	%r24, %r3, 1;
	and.b32  	%r25, %r24, 3;
	neg.s32 	%r27, %r25;
$L__BB17_3:
	.pragma "nounroll";
	mul.wide.s32 	%rd9, %r29, 4;
	add.s64 	%rd10, %rd1, %rd9;
	mul.wide.s32 	%rd11, %r29, 12;
	add.s64 	%rd12, %rd4, %rd11;
	add.s64 	%rd13, %rd5, %rd11;
	ld.global.f32 	%f1, [%rd13+-4];
	ld.global.f32 	%f2, [%rd12+-4];
	ld.global.f32 	%f3, [%rd13];
	ld.global.f32 	%f4, [%rd12];
	mul.f32 	%f5, %f3, %f4;
	fma.rn.f32 	%f6, %f1, %f2, %f5;
	ld.global.f32 	%f7, [%rd13+4];
	ld.global.f32 	%f8, [%rd12+4];
	fma.rn.f32 	%f9, %f7, %f8, %f6;
	st.global.f32 	[%rd10], %f9;
	add.s32 	%r29, %r29, %r2;
	add.s32 	%r27, %r27, 1;
	setp.ne.s32 	%p4, %r27, 0;
	@%p4 bra 	$L__BB17_3;
$L__BB17_4:
	setp.lt.u32 	%p5, %r3, 3;
	@%p5 bra 	$L__BB17_7;
	mul.wide.s32 	%rd19, %r2, 12;
	mul.wide.s32 	%rd22, %r2, 4;
	shl.b32 	%r26, %r2, 2;
$L__BB17_6:
	mul.wide.s32 	%rd14, %r29, 12;
	add.s64 	%rd15, %rd3, %rd14;
	ld.global.f32 	%f10, [%rd15];
	add.s64 	%rd16, %rd2, %rd14;
	ld.global.f32 	%f11, [%rd16];
	ld.global.f32 	%f12, [%rd15+4];
	ld.global.f32 	%f13, [%rd16+4];
	mul.f32 	%f14, %f12, %f13;
	fma.rn.f32 	%f15, %f10, %f11, %f14;
	ld.global.f32 	%f16, [%rd15+8];
	ld.global.f32 	%f17, [%rd16+8];
	fma.rn.f32 	%f18, %f16, %f17, %f15;
	mul.wide.s32 	%rd17, %r29, 4;
	add.s64 	%rd18, %rd1, %rd17;
	st.global.f32 	[%rd18], %f18;
	add.s64 	%rd20, %rd15, %rd19;
	ld.global.f32 	%f19, [%rd20];
	add.s64 	%rd21, %rd16, %rd19;
	ld.global.f32 	%f20, [%rd21];
	ld.global.f32 	%f21, [%rd20+4];
	ld.global.f32 	%f22, [%rd21+4];
	mul.f32 	%f23, %f21, %f22;
	fma.rn.f32 	%f24, %f19, %f20, %f23;
	ld.global.f32 	%f25, [%rd20+8];
	ld.global.f32 	%f26, [%rd21+8];
	fma.rn.f32 	%f27, %f25, %f26, %f24;
	add.s64 	%rd23, %rd18, %rd22;
	st.global.f32 	[%rd23], %f27;
	add.s64 	%rd24, %rd20, %rd19;
	ld.global.f32 	%f28, [%rd24];
	add.s64 	%rd25, %rd21, %rd19;
	ld.global.f32 	%f29, [%rd25];
	ld.global.f32 	%f30, [%rd24+4];
	ld.global.f32 	%f31, [%rd25+4];
	mul.f32 	%f32, %f30, %f31;
	fma.rn.f32 	%f33, %f28, %f29, %f32;
	ld.global.f32 	%f34, [%rd24+8];
	ld.global.f32 	%f35, [%rd25+8];
	fma.rn.f32 	%f36, %f34, %f35, %f33;
	add.s64 	%rd26, %rd23, %rd22;
	st.global.f32 	[%rd26], %f36;
	add.s64 	%rd27, %rd24, %rd19;
	ld.global.f32 	%f37, [%rd27];
	add.s64 	%rd28, %rd25, %rd19;
	ld.global.f32 	%f38, [%rd28];
	ld.global.f32 	%f39, [%rd27+4];
	ld.global.f32 	%f40, [%rd28+4];
	mul.f32 	%f41, %f39, %f40;
	fma.rn.f32 	%f42, %f37, %f38, %f41;
	ld.global.f32 	%f43, [%rd27+8];
	ld.global.f32 	%f44, [%rd28+8];
	fma.rn.f32 	%f45, %f43, %f44, %f42;
	add.s64 	%rd29, %rd26, %rd22;
	st.global.f32 	[%rd29], %f45;
	add.s32 	%r29, %r26, %r29;
	setp.lt.s32 	%p6, %r29, %r12;
	@%p6 bra 	$L__BB17_6;
$L__BB17_7:
	ret;

}
	// .globl	vec3_mul_scalar
.visible .entry vec3_mul_scalar(
	.param .u64 .ptr .align 1 vec3_mul_scalar_param_0,
	.param .u64 .ptr .align 1 vec3_mul_scalar_param_1,
	.param .u64 .ptr .align 1 vec3_mul_scalar_param_2,
	.param .u32 vec3_mul_scalar_param_3
)
{
	.reg .pred 	%p<7>;
	.reg .b32 	%r<31>;
	.reg .b32 	%f<46>;
	.reg .b64 	%rd<30>;

	ld.param.u64 	%rd6, [vec3_mul_scalar_param_0];
	ld.param.u64 	%rd7, [vec3_mul_scalar_param_1];
	ld.param.u64 	%rd8, [vec3_mul_scalar_param_2];
	ld.param.u32 	%r12, [vec3_mul_scalar_param_3];
	cvta.to.global.u64 	%rd1, %rd8;
	cvta.to.global.u64 	%rd2, %rd7;
	cvta.to.global.u64 	%rd3, %rd6;
	mov.u32 	%r13, %ctaid.x;
	mov.u32 	%r14, %ntid.x;
	mov.u32 	%r15, %tid.x;
	mad.lo.s32 	%r29, %r13, %r14, %r15;
	mov.u32 	%r16, %nctaid.x;
	mul.lo.s32 	%r2, %r14, %r16;
	setp.ge.s32 	%p1, %r29, %r12;
	@%p1 bra 	$L__BB18_7;
	add.s32 	%r17, %r29, %r2;
	max.s32 	%r18, %r12, %r17;
	setp.lt.s32 	%p2, %r17, %r12;
	selp.u32 	%r19, 1, 0, %p2;
	add.s32 	%r20, %r17, %r19;
	sub.s32 	%r21, %r18, %r20;
	div.u32 	%r22, %r21, %r2;
	add.s32 	%r3, %r22, %r19;
	and.b32  	%r23, %r3, 3;
	setp.eq.s32 	%p3, %r23, 3;
	@%p3 bra 	$L__BB18_4;
	add.s64 	%rd4, %rd1, 4;
	add.s64 	%rd5, %rd3, 4;
	add.s32 	%r24, %r3, 1;
	and.b32  	%r25, %r24, 3;
	neg.s32 	%r27, %r25;
$L__BB18_3:
	.pragma "nounroll";
	mul.wide.s32 	%rd9, %r29, 12;
	add.s64 	%rd10, %rd4, %rd9;
	mul.wide.s32 	%rd11, %r29, 4;
	add.s64 	%rd12, %rd2, %rd11;
	add.s64 	%rd13, %rd5, %rd9;
	ld.global.f32 	%f1, [%rd13+-4];
	ld.global.f32 	%f2, [%rd12];
	mul.f32 	%f3, %f1, %f2;
	st.global.f32 	[%rd10+-4], %f3;
	ld.global.f32 	%f4, [%rd13];
	ld.global.f32 	%f5, [%rd12];
	mul.f32 	%f6, %f4, %f5;
	st.global.f32 	[%rd10], %f6;
	ld.global.f32 	%f7, [%rd13+4];
	ld.global.f32 	%f8, [%rd12];
	mul.f32 	%f9, %f7, %f8;
	st.global.f32 	[%rd10+4], %f9;
	add.s32 	%r29, %r29, %r2;
	add.s32 	%r27, %r27, 1;
	setp.ne.s32 	%p4, %r27, 0;
	@%p4 bra 	$L__BB18_3;
$L__BB18_4:
	setp.lt.u32 	%p5, %r3, 3;
	@%p5 bra 	$L__BB18_7;
	mul.wide.s32 	%rd19, %r2, 12;
	mul.wide.s32 	%rd21, %r2, 4;
	shl.b32 	%r26, %r2, 2;
$L__BB18_6:
	mul.wide.s32 	%rd14, %r29, 12;
	add.s64 	%rd15, %rd3, %rd14;
	ld.global.f32 	%f10, [%rd15];
	mul.wide.s32 	%rd16, %r29, 4;
	add.s64 	%rd17, %rd2, %rd16;
	ld.global.f32 	%f11, [%rd17];
	mul.f32 	%f12, %f10, %f11;
	add.s64 	%rd18, %rd1, %rd14;
	st.global.f32 	[%rd18], %f12;
	ld.global.f32 	%f13, [%rd15+4];
	ld.global.f32 	%f14, [%rd17];
	mul.f32 	%f15, %f13, %f14;
	st.global.f32 	[%rd18+4], %f15;
	ld.global.f32 	%f16, [%rd15+8];
	ld.global.f32 	%f17, [%rd17];
	mul.f32 	%f18, %f16, %f17;
	st.global.f32 	[%rd18+8], %f18;
	add.s64 	%rd20, %rd15, %rd19;
	ld.global.f32 	%f19, [%rd20];
	add.s64 	%rd22, %rd17, %rd21;
	ld.global.f32 	%f20, [%rd22];
	mul.f32 	%f21, %f19, %f20;
	add.s64 	%rd23, %rd18, %rd19;
	st.global.f32 	[%rd23], %f21;
	ld.global.f32 	%f22, [%rd20+4];
	ld.global.f32 	%f23, [%rd22];
	mul.f32 	%f24, %f22, %f23;
	st.global.f32 	[%rd23+4], %f24;
	ld.global.f32 	%f25, [%rd20+8];
	ld.global.f32 	%f26, [%rd22];
	mul.f32 	%f27, %f25, %f26;
	st.global.f32 	[%rd23+8], %f27;
	add.s64 	%rd24, %rd20, %rd19;
	ld.global.f32 	%f28, [%rd24];
	add.s64 	%rd25, %rd22, %rd21;
	ld.global.f32 	%f29, [%rd25];
	mul.f32 	%f30, %f28, %f29;
	add.s64 	%rd26, %rd23, %rd19;
	st.global.f32 	[%rd26], %f30;
	ld.global.f32 	%f31, [%rd24+4];
	ld.global.f32 	%f32, [%rd25];
	mul.f32 	%f33, %f31, %f32;
	st.global.f32 	[%rd26+4], %f33;
	ld.global.f32 	%f34, [%rd24+8];
	ld.global.f32 	%f35, [%rd25];
	mul.f32 	%f36, %f34, %f35;
	st.global.f32 	[%rd26+8], %f36;
	add.s64 	%rd27, %rd24, %rd19;
	ld.global.f32 	%f37, [%rd27];
	add.s64 	%rd28, %rd25, %rd21;
	ld.global.f32 	%f38, [%rd28];
	mul.f32 	%f39, %f37, %f38;
	add.s64 	%rd29, %rd26, %rd19;
	st.global.f32 	[%rd29], %f39;
	ld.global.f32 	%f40, [%rd27+4];
	ld.global.f32 	%f41, [%rd28];
	mul.f32 	%f42, %f40, %f41;
	st.global.f32 	[%rd29+4], %f42;
	ld.global.f32 	%f43, [%rd27+8];
	ld.global.f32 	%f44, [%rd28];
	mul.f32 	%f45, %f43, %f44;
	st.global.f32 	[%rd29+8], %f45;
	add.s32 	%r29, %r26, %r29;
	setp.lt.s32 	%p6, %r29, %r12;
	@%p6 bra 	$L__BB18_6;
$L__BB18_7:
	ret;

}
	// .globl	vec3_div_scalar
.visible .entry vec3_div_scalar(
	.param .u64 .ptr .align 1 vec3_div_scalar_param_0,
	.param .u64 .ptr .align 1 vec3_div_scalar_param_1,
	.param .u64 .ptr .align 1 vec3_div_scalar_param_2,
	.param .u32 vec3_div_scalar_param_3
)
{
	.reg .pred 	%p<7>;
	.reg .b32 	%r<31>;
	.reg .b32 	%f<46>;
	.reg .b64 	%rd<30>;

	ld.param.u64 	%rd6, [vec3_div_scalar_param_0];
	ld.param.u64 	%rd7, [vec3_div_scalar_param_1];
	ld.param.u64 	%rd8, [vec3_div_scalar_param_2];
	ld.param.u32 	%r12, [vec3_div_scalar_param_3];
	cvta.to.global.u64 	%rd1, %rd8;
	cvta.to.global.u64 	%rd2, %rd7;
	cvta.to.global.u64 	%rd3, %rd6;
	mov.u32 	%r13, %ctaid.x;
	mov.u32 	%r14, %ntid.x;
	mov.u32 	%r15, %tid.x;
	mad.lo.s32 	%r29, %r13, %r14, %r15;
	mov.u32 	%r16, %nctaid.x;
	mul.lo.s32 	%r2, %r14, %r16;
	setp.ge.s32 	%p1, %r29, %r12;
	@%p1 bra 	$L__BB19_7;
	add.s32 	%r17, %r29, %r2;
	max.s32 	%r18, %r12, %r17;
	setp.lt.s32 	%p2, %r17, %r12;
	selp.u32 	%r19, 1, 0, %p2;
	add.s32 	%r20, %r17, %r19;
	sub.s32 	%r21, %r18, %r20;
	div.u32 	%r22, %r21, %r2;
	add.s32 	%r3, %r22, %r19;
	and.b32  	%r23, %r3, 3;
	setp.eq.s32 	%p3, %r23, 3;
	@%p3 bra 	$L__BB19_4;
	add.s64 	%rd4, %rd1, 4;
	add.s64 	%rd5, %rd3, 4;
	add.s32 	%r24, %r3, 1;
	and.b32  	%r25, %r24, 3;
	neg.s32 	%r27, %r25;
$L__BB19_3:
	.pragma "nounroll";
	mul.wide.s32 	%rd9, %r29, 12;
	add.s64 	%rd10, %rd4, %rd9;
	mul.wide.s32 	%rd11, %r29, 4;
	add.s64 	%rd12, %rd2, %rd11;
	add.s64 	%rd13, %rd5, %rd9;
	ld.global.f32 	%f1, [%rd13+-4];
	ld.global.f32 	%f2, [%rd12];
	div.rn.f32 	%f3, %f1, %f2;
	st.global.f32 	[%rd10+-4], %f3;
	ld.global.f32 	%f4, [%rd13];
	ld.global.f32 	%f5, [%rd12];
	div.rn.f32 	%f6, %f4, %f5;
	st.global.f32 	[%rd10], %f6;
	ld.global.f32 	%f7, [%rd13+4];
	ld.global.f32 	%f8, [%rd12];
	div.rn.f32 	%f9, %f7, %f8;
	st.global.f32 	[%rd10+4], %f9;
	add.s32 	%r29, %r29, %r2;
	add.s32 	%r27, %r27, 1;
	setp.ne.s32 	%p4, %r27, 0;
	@%p4 bra 	$L__BB19_3;
$L__BB19_4:
	setp.lt.u32 	%p5, %r3, 3;
	@%p5 bra 	$L__BB19_7;
	mul.wide.s32 	%rd19, %r2, 12;
	mul.wide.s32 	%rd21, %r2, 4;
	shl.b32 	%r26, %r2, 2;
$L__BB19_6:
	mul.wide.s32 	%rd14, %r29, 12;
	add.s64 	%rd15, %rd3, %rd14;
	ld.global.f32 	%f10, [%rd15];
	mul.wide.s32 	%rd16, %r29, 4;
	add.s64 	%rd17, %rd2, %rd16;
	ld.global.f32 	%f11, [%rd17];
	div.rn.f32 	%f12, %f10, %f11;
	add.s64 	%rd18, %rd1, %rd14;
	st.global.f32 	[%rd18], %f12;
	ld.global.f32 	%f13, [%rd15+4];
	ld.global.f32 	%f14, [%rd17];
	div.rn.f32 	%f15, %f13, %f14;
	st.global.f32 	[%rd18+4], %f15;
	ld.global.f32 	%f16, [%rd15+8];
	ld.global.f32 	%f17, [%rd17];
	div.rn.f32 	%f18, %f16, %f17;
	st.global.f32 	[%rd18+8], %f18;
	add.s64 	%rd20, %rd15, %rd19;
	ld.global.f32 	%f19, [%rd20];
	add.s64 	%rd22, %rd17, %rd21;
	ld.global.f32 	%f20, [%rd22];
	div.rn.f32 	%f21, %f19, %f20;
	add.s64 	%rd23, %rd18, %rd19;
	st.global.f32 	[%rd23], %f21;
	ld.global.f32 	%f22, [%rd20+4];
	ld.global.f32 	%f23, [%rd22];
	div.rn.f32 	%f24, %f22, %f23;
	st.global.f32 	[%rd23+4], %f24;
	ld.global.f32 	%f25, [%rd20+8];
	ld.global.f32 	%f26, [%rd22];
	div.rn.f32 	%f27, %f25, %f26;
	st.global.f32 	[%rd23+8], %f27;
	add.s64 	%rd24, %rd20, %rd19;
	ld.global.f32 	%f28, [%rd24];
	add.s64 	%rd25, %rd22, %rd21;
	ld.global.f32 	%f29, [%rd25];
	div.rn.f32 	%f30, %f28, %f29;
	add.s64 	%rd26, %rd23, %rd19;
	st.global.f32 	[%rd26], %f30;
	ld.global.f32 	%f31, [%rd24+4];
	ld.global.f32 	%f32, [%rd25];
	div.rn.f32 	%f33, %f31, %f32;
	st.global.f32 	[%rd26+4], %f33;
	ld.global.f32 	%f34, [%rd24+8];
	ld.global.f32 	%f35, [%rd25];
	div.rn.f32 	%f36, %f34, %f35;
	st.global.f32 	[%rd26+8], %f36;
	add.s64 	%rd27, %rd24, %rd19;
	ld.global.f32 	%f37, [%rd27];
	add.s64 	%rd28, %rd25, %rd21;
	ld.global.f32 	%f38, [%rd28];
	div.rn.f32 	%f39, %f37, %f38;
	add.s64 	%rd29, %rd26, %rd19;
	st.global.f32 	[%rd29], %f39;
	ld.global.f32 	%f40, [%rd27+4];
	ld.global.f32 	%f41, [%rd28];
	div.rn.f32 	%f42, %f40, %f41;
	st.global.f32 	[%rd29+4], %f42;
	ld.global.f32 	%f43, [%rd27+8];
	ld.global.f32 	%f44, [%rd28];
	div.rn.f32 	%f45, %f43, %f44;
	st.global.f32 	[%rd29+8], %f45;
	add.s32 	%r29, %r26, %r29;
	setp.lt.s32 	%p6, %r29, %r12;
	@%p6 bra 	$L__BB19_6;
$L__BB19_7:
	ret;

}
	// .globl	vec3_len
.visible .entry vec3_len(
	.param .u64 .ptr .align 1 vec3_len_param_0,
	.param .u64 .ptr .align 1 vec3_len_param_1,
	.param .u32 vec3_len_param_2
)
{
	.reg .pred 	%p<7>;
	.reg .b32 	%r<31>;
	.reg .b32 	%f<36>;
	.reg .b64 	%rd<22>;

	ld.param.u64 	%rd4, [vec3_len_param_0];
	ld.param.u64 	%rd5, [vec3_len_param_1];
	ld.param.u32 	%r12, [vec3_len_param_2];
	cvta.to.global.u64 	%rd1, %rd5;
	cvta.to.global.u64 	%rd2, %rd4;
	mov.u32 	%r13, %ctaid.x;
	mov.u32 	%r14, %ntid.x;
	mov.u32 	%r15, %tid.x;
	mad.lo.s32 	%r29, %r13, %r14, %r15;
	mov.u32 	%r16, %nctaid.x;
	mul.lo.s32 	%r2, %r14, %r16;
	setp.ge.s32 	%p1, %r29, %r12;
	@%p1 bra 	$L__BB20_7;
	add.s32 	%r17, %r29, %r2;
	max.s32 	%r18, %r12, %r17;
	setp.lt.s32 	%p2, %r17, %r12;
	selp.u32 	%r19, 1, 0, %p2;
	add.s32 	%r20, %r17, %r19;
	sub.s32 	%r21, %r18, %r20;
	div.u32 	%r22, %r21, %r2;
	add.s32 	%r3, %r22, %r19;
	and.b32  	%r23, %r3, 3;
	setp.eq.s32 	%p3, %r23, 3;
	@%p3 bra 	$L__BB20_4;
	add.s64 	%rd3, %rd2, 4;
	add.s32 	%r24, %r3, 1;
	and.b32  	%r25, %r24, 3;
	neg.s32 	%r27, %r25;
$L__BB20_3:
	.pragma "nounroll";
	mul.wide.s32 	%rd6, %r29, 4;
	add.s64 	%rd7, %rd1, %rd6;
	mul.wide.s32 	%rd8, %r29, 12;
	add.s64 	%rd9, %rd3, %rd8;
	ld.global.f32 	%f1, [%rd9+-4];
	ld.global.f32 	%f2, [%rd9];
	mul.f32 	%f3, %f2, %f2;
	fma.rn.f32 	%f4, %f1, %f1, %f3;
	ld.global.f32 	%f5, [%rd9+4];
	fma.rn.f32 	%f6, %f5, %f5, %f4;
	sqrt.rn.f32 	%f7, %f6;
	st.global.f32 	[%rd7], %f7;
	add.s32 	%r29, %r29, %r2;
	add.s32 	%r27, %r27, 1;
	setp.ne.s32 	%p4, %r27, 0;
	@%p4 bra 	$L__BB20_3;
$L__BB20_4:
	setp.lt.u32 	%p5, %r3, 3;
	@%p5 bra 	$L__BB20_7;
	mul.wide.s32 	%rd14, %r2, 12;
	mul.wide.s32 	%rd16, %r2, 4;
	shl.b32 	%r26, %r2, 2;
$L__BB20_6:
	mul.wide.s32 	%rd10, %r29, 12;
	add.s64 	%rd11, %rd2, %rd10;
	ld.global.f32 	%f8, [%rd11];
	ld.global.f32 	%f9, [%rd11+4];
	mul.f32 	%f10, %f9, %f9;
	fma.rn.f32 	%f11, %f8, %f8, %f10;
	ld.global.f32 	%f12, [%rd11+8];
	fma.rn.f32 	%f13, %f12, %f12, %f11;
	sqrt.rn.f32 	%f14, %f13;
	mul.wide.s32 	%rd12, %r29, 4;
	add.s64 	%rd13, %rd1, %rd12;
	st.global.f32 	[%rd13], %f14;
	add.s64 	%rd15, %rd11, %rd14;
	ld.global.f32 	%f15, [%rd15];
	ld.global.f32 	%f16, [%rd15+4];
	mul.f32 	%f17, %f16, %f16;
	fma.rn.f32 	%f18, %f15, %f15, %f17;
	ld.global.f32 	%f19, [%rd15+8];
	fma.rn.f32 	%f20, %f19, %f19, %f18;
	sqrt.rn.f32 	%f21, %f20;
	add.s64 	%rd17, %rd13, %rd16;
	st.global.f32 	[%rd17], %f21;
	add.s64 	%rd18, %rd15, %rd14;
	ld.global.f32 	%f22, [%rd18];
	ld.global.f32 	%f23, [%rd18+4];
	mul.f32 	%f24, %f23, %f23;
	fma.rn.f32 	%f25, %f22, %f22, %f24;
	ld.global.f32 	%f26, [%rd18+8];
	fma.rn.f32 	%f27, %f26, %f26, %f25;
	sqrt.rn.f32 	%f28, %f27;
	add.s64 	%rd19, %rd17, %rd16;
	st.global.f32 	[%rd19], %f28;
	add.s64 	%rd20, %rd18, %rd14;
	ld.global.f32 	%f29, [%rd20];
	ld.global.f32 	%f30, [%rd20+4];
	mul.f32 	%f31, %f30, %f30;
	fma.rn.f32 	%f32, %f29, %f29, %f31;
	ld.global.f32 	%f33, [%rd20+8];
	fma.rn.f32 	%f34, %f33, %f33, %f32;
	sqrt.rn.f32 	%f35, %f34;
	add.s64 	%rd21, %rd19, %rd16;
	st.global.f32 	[%rd21], %f35;
	add.s32 	%r29, %r26, %r29;
	setp.lt.s32 	%p6, %r29, %r12;
	@%p6 bra 	$L__BB20_6;
$L__BB20_7:
	ret;

}
	// .globl	vec3_len_squared
.visible .entry vec3_len_squared(
	.param .u64 .ptr .align 1 vec3_len_squared_param_0,
	.param .u64 .ptr .align 1 vec3_len_squared_param_1,
	.param .u32 vec3_len_squared_param_2
)
{
	.reg .pred 	%p<7>;
	.reg .b32 	%r<31>;
	.reg .b32 	%f<31>;
	.reg .b64 	%rd<22>;

	ld.param.u64 	%rd4, [vec3_len_squared_param_0];
	ld.param.u64 	%rd5, [vec3_len_squared_param_1];
	ld.param.u32 	%r12, [vec3_len_squared_param_2];
	cvta.to.global.u64 	%rd1, %rd5;
	cvta.to.global.u64 	%rd2, %rd4;
	mov.u32 	%r13, %ctaid.x;
	mov.u32 	%r14, %ntid.x;
	mov.u32 	%r15, %tid.x;
	mad.lo.s32 	%r29, %r13, %r14, %r15;
	mov.u32 	%r16, %nctaid.x;
	mul.lo.s32 	%r2, %r14, %r16;
	setp.ge.s32 	%p1, %r29, %r12;
	@%p1 bra 	$L__BB21_7;
	add.s32 	%r17, %r29, %r2;
	max.s32 	%r18, %r12, %r17;
	setp.lt.s32 	%p2, %r17, %r12;
	selp.u32 	%r19, 1, 0, %p2;
	add.s32 	%r20, %r17, %r19;
	sub.s32 	%r21, %r18, %r20;
	div.u32 	%r22, %r21, %r2;
	add.s32 	%r3, %r22, %r19;
	and.b32  	%r23, %r3, 3;
	setp.eq.s32 	%p3, %r23, 3;
	@%p3 bra 	$L__BB21_4;
	add.s64 	%rd3, %rd2, 4;
	add.s32 	%r24, %r3, 1;
	and.b32  	%r25, %r24, 3;
	neg.s32 	%r27, %r25;
$L__BB21_3:
	.pragma "nounroll";
	mul.wide.s32 	%rd6, %r29, 4;
	add.s64 	%rd7, %rd1, %rd6;
	mul.wide.s32 	%rd8, %r29, 12;
	add.s64 	%rd9, %rd3, %rd8;
	ld.global.f32 	%f1, [%rd9+-4];
	ld.global.f32 	%f2, [%rd9];
	mul.f32 	%f3, %f2, %f2;
	fma.rn.f32 	%f4, %f1, %f1, %f3;
	ld.global.f32 	%f5, [%rd9+4];
	fma.rn.f32 	%f6, %f5, %f5, %f4;
	st.global.f32 	[%rd7], %f6;
	add.s32 	%r29, %r29, %r2;
	add.s32 	%r27, %r27, 1;
	setp.ne.s32 	%p4, %r27, 0;
	@%p4 bra 	$L__BB21_3;
$L__BB21_4:
	setp.lt.u32 	%p5, %r3, 3;
	@%p5 bra 	$L__BB21_7;
	mul.wide.s32 	%rd14, %r2, 12;
	mul.wide.s32 	%rd16, %r2, 4;
	shl.b32 	%r26, %r2, 2;
$L__BB21_6:
	mul.wide.s32 	%rd10, %r29, 12;
	add.s64 	%rd11, %rd2, %rd10;
	ld.global.f32 	%f7, [%rd11];
	ld.global.f32 	%f8, [%rd11+4];
	mul.f32 	%f9, %f8, %f8;
	fma.rn.f32 	%f10, %f7, %f7, %f9;
	ld.global.f32 	%f11, [%rd11+8];
	fma.rn.f32 	%f12, %f11, %f11, %f10;
	mul.wide.s32 	%rd12, %r29, 4;
	add.s64 	%rd13, %rd1, %rd12;
	st.global.f32 	[%rd13], %f12;
	add.s64 	%rd15, %rd11, %rd14;
	ld.global.f32 	%f13, [%rd15];
	ld.global.f32 	%f14, [%rd15+4];
	mul.f32 	%f15, %f14, %f14;
	fma.rn.f32 	%f16, %f13, %f13, %f15;
	ld.global.f32 	%f17, [%rd15+8];
	fma.rn.f32 	%f18, %f17, %f17, %f16;
	add.s64 	%rd17, %rd13, %rd16;
	st.global.f32 	[%rd17], %f18;
	add.s64 	%rd18, %rd15, %rd14;
	ld.global.f32 	%f19, [%rd18];
	ld.global.f32 	%f20, [%rd18+4];
	mul.f32 	%f21, %f20, %f20;
	fma.rn.f32 	%f22, %f19, %f19, %f21;
	ld.global.f32 	%f23, [%rd18+8];
	fma.rn.f32 	%f24, %f23, %f23, %f22;
	add.s64 	%rd19, %rd17, %rd16;
	st.global.f32 	[%rd19], %f24;
	add.s64 	%rd20, %rd18, %rd14;
	ld.global.f32 	%f25, [%rd20];
	ld.global.f32 	%f26, [%rd20+4];
	mul.f32 	%f27, %f26, %f26;
	fma.rn.f32 	%f28, %f25, %f25, %f27;
	ld.global.f32 	%f29, [%rd20+8];
	fma.rn.f32 	%f30, %f29, %f29, %f28;
	add.s64 	%rd21, %rd19, %rd16;
	st.global.f32 	[%rd21], %f30;
	add.s32 	%r29, %r26, %r29;
	setp.lt.s32 	%p6, %r29, %r12;
	@%p6 bra 	$L__BB21_6;
$L__BB21_7:
	ret;

}
	// .globl	vec3_normalize
.visible .entry vec3_normalize(
	.param .u64 .ptr .align 1 vec3_normalize_param_0,
	.param .u64 .ptr .align 1 vec3_normalize_param_1,
	.param .u32 vec3_normalize_param_2
)
{
	.reg .pred 	%p<7>;
	.reg .b32 	%r<31>;
	.reg .b32 	%f<51>;
	.reg .b64 	%rd<20>;

	ld.param.u64 	%rd5, [vec3_normalize_param_0];
	ld.param.u64 	%rd6, [vec3_normalize_param_1];
	ld.param.u32 	%r12, [vec3_normalize_param_2];
	cvta.to.global.u64 	%rd1, %rd6;
	cvta.to.global.u64 	%rd2, %rd5;
	mov.u32 	%r13, %ctaid.x;
	mov.u32 	%r14, %ntid.x;
	mov.u32 	%r15, %tid.x;
	mad.lo.s32 	%r29, %r13, %r14, %r15;
	mov.u32 	%r16, %nctaid.x;
	mul.lo.s32 	%r2, %r14, %r16;
	setp.ge.s32 	%p1, %r29, %r12;
	@%p1 bra 	$L__BB22_7;
	add.s32 	%r17, %r29, %r2;
	max.s32 	%r18, %r12, %r17;
	setp.lt.s32 	%p2, %r17, %r12;
	selp.u32 	%r19, 1, 0, %p2;
	add.s32 	%r20, %r17, %r19;
	sub.s32 	%r21, %r18, %r20;
	div.u32 	%r22, %r21, %r2;
	add.s32 	%r3, %r22, %r19;
	and.b32  	%r23, %r3, 3;
	setp.eq.s32 	%p3, %r23, 3;
	@%p3 bra 	$L__BB22_4;
	add.s64 	%rd3, %rd1, 8;
	add.s64 	%rd4, %rd2, 4;
	add.s32 	%r24, %r3, 1;
	and.b32  	%r25, %r24, 3;
	neg.s32 	%r27, %r25;
$L__BB22_3:
	.pragma "nounroll";
	mul.wide.s32 	%rd7, %r29, 12;
	add.s64 	%rd8, %rd3, %rd7;
	add.s64 	%rd9, %rd4, %rd7;
	ld.global.f32 	%f1, [%rd9+-4];
	ld.global.f32 	%f2, [%rd9];
	mul.f32 	%f3, %f2, %f2;
	fma.rn.f32 	%f4, %f1, %f1, %f3;
	ld.global.f32 	%f5, [%rd9+4];
	fma.rn.f32 	%f6, %f5, %f5, %f4;
	sqrt.rn.f32 	%f7, %f6;
	div.rn.f32 	%f8, %f1, %f7;
	div.rn.f32 	%f9, %f2, %f7;
	div.rn.f32 	%f10, %f5, %f7;
	st.global.f32 	[%rd8+-8], %f8;
	st.global.f32 	[%rd8+-4], %f9;
	st.global.f32 	[%rd8], %f10;
	add.s32 	%r29, %r29, %r2;
	add.s32 	%r27, %r27, 1;
	setp.ne.s32 	%p4, %r27, 0;
	@%p4 bra 	$L__BB22_3;
$L__BB22_4:
	setp.lt.u32 	%p5, %r3, 3;
	@%p5 bra 	$L__BB22_7;
	mul.wide.s32 	%rd13, %r2, 12;
	shl.b32 	%r26, %r2, 2;
$L__BB22_6:
	mul.wide.s32 	%rd10, %r29, 12;
	add.s64 	%rd11, %rd2, %rd10;
	ld.global.f32 	%f11, [%rd11];
	ld.global.f32 	%f12, [%rd11+4];
	mul.f32 	%f13, %f12, %f12;
	fma.rn.f32 	%f14, %f11, %f11, %f13;
	ld.global.f32 	%f15, [%rd11+8];
	fma.rn.f32 	%f16, %f15, %f15, %f14;
	sqrt.rn.f32 	%f17, %f16;
	div.rn.f32 	%f18, %f11, %f17;
	div.rn.f32 	%f19, %f12, %f17;
	div.rn.f32 	%f20, %f15, %f17;
	add.s64 	%rd12, %rd1, %rd10;
	st.global.f32 	[%rd12], %f18;
	st.global.f32 	[%rd12+4], %f19;
	st.global.f32 	[%rd12+8], %f20;
	add.s64 	%rd14, %rd11, %rd13;
	ld.global.f32 	%f21, [%rd14];
	ld.global.f32 	%f22, [%rd14+4];
	mul.f32 	%f23, %f22, %f22;
	fma.rn.f32 	%f24, %f21, %f21, %f23;
	ld.global.f32 	%f25, [%rd14+8];
	fma.rn.f32 	%f26, %f25, %f25, %f24;
	sqrt.rn.f32 	%f27, %f26;
	div.rn.f32 	%f28, %f21, %f27;
	div.rn.f32 	%f29, %f22, %f27;
	div.rn.f32 	%f30, %f25, %f27;
	add.s64 	%rd15, %rd12, %rd13;
	st.global.f32 	[%rd15], %f28;
	st.global.f32 	[%rd15+4], %f29;
	st.global.f32 	[%rd15+8], %f30;
	add.s64 	%rd16, %rd14, %rd13;
	ld.global.f32 	%f31, [%rd16];
	ld.global.f32 	%f32, [%rd16+4];
	mul.f32 	%f33, %f32, %f32;
	fma.rn.f32 	%f34, %f31, %f31, %f33;
	ld.global.f32 	%f35, [%rd16+8];
	fma.rn.f32 	%f36, %f35, %f35, %f34;
	sqrt.rn.f32 	%f37, %f36;
	div.rn.f32 	%f38, %f31, %f37;
	div.rn.f32 	%f39, %f32, %f37;
	div.rn.f32 	%f40, %f35, %f37;
	add.s64 	%rd17, %rd15, %rd13;
	st.global.f32 	[%rd17], %f38;
	st.global.f32 	[%rd17+4], %f39;
	st.global.f32 	[%rd17+8], %f40;
	add.s64 	%rd18, %rd16, %rd13;
	ld.global.f32 	%f41, [%rd18];
	ld.global.f32 	%f42, [%rd18+4];
	mul.f32 	%f43, %f42, %f42;
	fma.rn.f32 	%f44, %f41, %f41, %f43;
	ld.global.f32 	%f45, [%rd18+8];
	fma.rn.f32 	%f46, %f45, %f45, %f44;
	sqrt.rn.f32 	%f47, %f46;
	div.rn.f32 	%f48, %f41, %f47;
	div.rn.f32 	%f49, %f42, %f47;
	div.rn.f32 	%f50, %f45, %f47;
	add.s64 	%rd19, %rd17, %rd13;
	st.global.f32 	[%rd19], %f48;
	st.global.f32 	[%rd19+4], %f49;
	st.global.f32 	[%rd19+8], %f50;
	add.s32 	%r29, %r26, %r29;
	setp.lt.s32 	%p6, %r29, %r12;
	@%p6 bra 	$L__BB22_6;
$L__BB22_7:
	ret;

}
	// .globl	vec3_inv
.visible .entry vec3_inv(
	.param .u64 .ptr .align 1 vec3_inv_param_0,
	.param .u64 .ptr .align 1 vec3_inv_param_1,
	.param .u32 vec3_inv_param_2
)
{
	.reg .pred 	%p<7>;
	.reg .b32 	%r<31>;
	.reg .b32 	%f<31>;
	.reg .b64 	%rd<20>;

	ld.param.u64 	%rd5, [vec3_inv_param_0];
	ld.param.u64 	%rd6, [vec3_inv_param_1];
	ld.param.u32 	%r12, [vec3_inv_param_2];
	cvta.to.global.u64 	%rd1, %rd6;
	cvta.to.global.u64 	%rd2, %rd5;
	mov.u32 	%r13, %ctaid.x;
	mov.u32 	%r14, %ntid.x;
	mov.u32 	%r15, %tid.x;
	mad.lo.s32 	%r29, %r13, %r14, %r15;
	mov.u32 	%r16, %nctaid.x;
	mul.lo.s32 	%r2, %r14, %r16;
	setp.ge.s32 	%p1, %r29, %r12;
	@%p1 bra 	$L__BB23_7;
	add.s32 	%r17, %r29, %r2;
	max.s32 	%r18, %r12, %r17;
	setp.lt.s32 	%p2, %r17, %r12;
	selp.u32 	%r19, 1, 0, %p2;
	add.s32 	%r20, %r17, %r19;
	sub.s32 	%r21, %r18, %r20;
	div.u32 	%r22, %r21, %r2;
	add.s32 	%r3, %r22, %r19;
	and.b32  	%r23, %r3, 3;
	setp.eq.s32 	%p3, %r23, 3;
	@%p3 bra 	$L__BB23_4;
	add.s64 	%rd3, %rd1, 8;
	add.s64 	%rd4, %rd2, 4;
	add.s32 	%r24, %r3, 1;
	and.b32  	%r25, %r24, 3;
	neg.s32 	%r27, %r25;
$L__BB23_3:
	.pragma "nounroll";
	mul.wide.s32 	%rd7, %r29, 12;
	add.s64 	%rd8, %rd3, %rd7;
	add.s64 	%rd9, %rd4, %rd7;
	ld.global.f32 	%f1, [%rd9+-4];
	neg.f32 	%f2, %f1;
	ld.global.f32 	%f3, [%rd9];
	neg.f32 	%f4, %f3;
	ld.global.f32 	%f5, [%rd9+4];
	neg.f32 	%f6, %f5;
	st.global.f32 	[%rd8+-8], %f2;
	st.global.f32 	[%rd8+-4], %f4;
	st.global.f32 	[%rd8], %f6;
	add.s32 	%r29, %r29, %r2;
	add.s32 	%r27, %r27, 1;
	setp.ne.s32 	%p4, %r27, 0;
	@%p4 bra 	$L__BB23_3;
$L__BB23_4:
	setp.lt.u32 	%p5, %r3, 3;
	@%p5 bra 	$L__BB23_7;
	mul.wide.s32 	%rd13, %r2, 12;
	shl.b32 	%r26, %r2, 2;
$L__BB23_6:
	mul.wide.s32 	%rd10, %r29, 12;
	add.s64 	%rd11, %rd2, %rd10;
	ld.global.f32 	%f7, [%rd11];
	neg.f32 	%f8, %f7;
	ld.global.f32 	%f9, [%rd11+4];
	neg.f32 	%f10, %f9;
	ld.global.f32 	%f11, [%rd11+8];
	neg.f32 	%f12, %f11;
	add.s64 	%rd12, %rd1, %rd10;
	st.global.f32 	[%rd12], %f8;
	st.global.f32 	[%rd12+4], %f10;
	st.global.f32 	[%rd12+8], %f12;
	add.s64 	%rd14, %rd11, %rd13;
	ld.global.f32 	%f13, [%rd14];
	neg.f32 	%f14, %f13;
	ld.global.f32 	%f15, [%rd14+4];
	neg.f32 	%f16, %f15;
	ld.global.f32 	%f17, [%rd14+8];
	neg.f32 	%f18, %f17;
	add.s64 	%rd15, %rd12, %rd13;
	st.global.f32 	[%rd15], %f14;
	st.global.f32 	[%rd15+4], %f16;
	st.global.f32 	[%rd15+8], %f18;
	add.s64 	%rd16, %rd14, %rd13;
	ld.global.f32 	%f19, [%rd16];
	neg.f32 	%f20, %f19;
	ld.global.f32 	%f21, [%rd16+4];
	neg.f32 	%f22, %f21;
	ld.global.f32 	%f23, [%rd16+8];
	neg.f32 	%f24, %f23;
	add.s64 	%rd17, %rd15, %rd13;
	st.global.f32 	[%rd17], %f20;
	st.global.f32 	[%rd17+4], %f22;
	st.global.f32 	[%rd17+8], %f24;
	add.s64 	%rd18, %rd16, %rd13;
	ld.global.f32 	%f25, [%rd18];
	neg.f32 	%f26, %f25;
	ld.global.f32 	%f27, [%rd18+4];
	neg.f32 	%f28, %f27;
	ld.global.f32 	%f29, [%rd18+8];
	neg.f32 	%f30, %f29;
	add.s64 	%rd19, %rd17, %rd13;
	st.global.f32 	[%rd19], %f26;
	st.global.f32 	[%rd19+4], %f28;
	st.global.f32 	[%rd19+8], %f30;
	add.s32 	%r29, %r26, %r29;
	setp.lt.s32 	%p6, %r29, %r12;
	@%p6 bra 	$L__BB23_6;
$L__BB23_7:
	ret;

}
	// .globl	vec3_get_x
.visible .entry vec3_get_x(
	.param .u64 .ptr .align 1 vec3_get_x_param_0,
	.param .u64 .ptr .align 1 vec3_get_x_param_1,
	.param .u32 vec3_get_x_param_2
)
{
	.reg .pred 	%p<7>;
	.reg .b32 	%r<31>;
	.reg .b32 	%f<6>;
	.reg .b64 	%rd<21>;

	ld.param.u64 	%rd3, [vec3_get_x_param_0];
	ld.param.u64 	%rd4, [vec3_get_x_param_1];
	ld.param.u32 	%r12, [vec3_get_x_param_2];
	cvta.to.global.u64 	%rd1, %rd4;
	cvta.to.global.u64 	%rd2, %rd3;
	mov.u32 	%r13, %ctaid.x;
	mov.u32 	%r14, %ntid.x;
	mov.u32 	%r15, %tid.x;
	mad.lo.s32 	%r29, %r13, %r14, %r15;
	mov.u32 	%r16, %nctaid.x;
	mul.lo.s32 	%r2, %r14, %r16;
	setp.ge.s32 	%p1, %r29, %r12;
	@%p1 bra 	$L__BB24_7;
	add.s32 	%r17, %r29, %r2;
	max.s32 	%r18, %r12, %r17;
	setp.lt.s32 	%p2, %r17, %r12;
	selp.u32 	%r19, 1, 0, %p2;
	add.s32 	%r20, %r17, %r19;
	sub.s32 	%r21, %r18, %r20;
	div.u32 	%r22, %r21, %r2;
	add.s32 	%r3, %r22, %r19;
	and.b32  	%r23, %r3, 3;
	setp.eq.s32 	%p3, %r23, 3;
	@%p3 bra 	$L__BB24_4;
	add.s32 	%r24, %r3, 1;
	and.b32  	%r25, %r24, 3;
	neg.s32 	%r27, %r25;
$L__BB24_3:
	.pragma "nounroll";
	mul.wide.s32 	%rd5, %r29, 4;
	add.s64 	%rd6, %rd1, %rd5;
	mul.wide.s32 	%rd7, %r29, 12;
	add.s64 	%rd8, %rd2, %rd7;
	ld.global.f32 	%f1, [%rd8];
	st.global.f32 	[%rd6], %f1;
	add.s32 	%r29, %r29, %r2;
	add.s32 	%r27, %r27, 1;
	setp.ne.s32 	%p4, %r27, 0;
	@%p4 bra 	$L__BB24_3;
$L__BB24_4:
	setp.lt.u32 	%p5, %r3, 3;
	@%p5 bra 	$L__BB24_7;
	mul.wide.s32 	%rd13, %r2, 12;
	mul.wide.s32 	%rd15, %r2, 4;
	shl.b32 	%r26, %r2, 2;
$L__BB24_6:
	mul.wide.s32 	%rd9, %r29, 12;
	add.s64 	%rd10, %rd2, %rd9;
	ld.global.f32 	%f2, [%rd10];
	mul.wide.s32 	%rd11, %r29, 4;
	add.s64 	%rd12, %rd1, %rd11;
	st.global.f32 	[%rd12], %f2;
	add.s64 	%rd14, %rd10, %rd13;
	ld.global.f32 	%f3, [%rd14];
	add.s64 	%rd16, %rd12, %rd15;
	st.global.f32 	[%rd16], %f3;
	add.s64 	%rd17, %rd14, %rd13;
	ld.global.f32 	%f4, [%rd17];
	add.s64 	%rd18, %rd16, %rd15;
	st.global.f32 	[%rd18], %f4;
	add.s64 	%rd19, %rd17, %rd13;
	ld.global.f32 	%f5, [%rd19];
	add.s64 	%rd20, %rd18, %rd15;
	st.global.f32 	[%rd20], %f5;
	add.s32 	%r29, %r26, %r29;
	setp.lt.s32 	%p6, %r29, %r12;
	@%p6 bra 	$L__BB24_6;
$L__BB24_7:
	ret;

}
	// .globl	vec3_get_y
.visible .entry vec3_get_y(
	.param .u64 .ptr .align 1 vec3_get_y_param_0,
	.param .u64 .ptr .align 1 vec3_get_y_param_1,
	.param .u32 vec3_get_y_param_2
)
{
	.reg .pred 	%p<7>;
	.reg .b32 	%r<31>;
	.reg .b32 	%f<6>;
	.reg .b64 	%rd<23>;

	ld.param.u64 	%rd4, [vec3_get_y_param_0];
	ld.param.u64 	%rd5, [vec3_get_y_param_1];
	ld.param.u32 	%r12, [vec3_get_y_param_2];
	cvta.to.global.u64 	%rd1, %rd5;
	cvta.to.global.u64 	%rd2, %rd4;
	mov.u32 	%r13, %ctaid.x;
	mov.u32 	%r14, %ntid.x;
	mov.u32 	%r15, %tid.x;
	mad.lo.s32 	%r29, %r13, %r14, %r15;
	mov.u32 	%r16, %nctaid.x;
	mul.lo.s32 	%r2, %r14, %r16;
	setp.ge.s32 	%p1, %r29, %r12;
	@%p1 bra 	$L__BB25_7;
	add.s32 	%r17, %r29, %r2;
	max.s32 	%r18, %r12, %r17;
	setp.lt.s32 	%p2, %r17, %r12;
	selp.u32 	%r19, 1, 0, %p2;
	add.s32 	%r20, %r17, %r19;
	sub.s32 	%r21, %r18, %r20;
	div.u32 	%r22, %r21, %r2;
	add.s32 	%r3, %r22, %r19;
	and.b32  	%r23, %r3, 3;
	setp.eq.s32 	%p3, %r23, 3;
	@%p3 bra 	$L__BB25_4;
	add.s64 	%rd3, %rd2, 4;
	add.s32 	%r24, %r3, 1;
	and.b32  	%r25, %r24, 3;
	neg.s32 	%r27, %r25;
$L__BB25_3:
	.pragma "nounroll";
	mul.wide.s32 	%rd6, %r29, 4;
	add.s64 	%rd7, %rd1, %rd6;
	mul.wide.s32 	%rd8, %r29, 12;
	add.s64 	%rd9, %rd3, %rd8;
	ld.global.f32 	%f1, [%rd9];
	st.global.f32 	[%rd7], %f1;
	add.s32 	%r29, %r29, %r2;
	add.s32 	%r27, %r27, 1;
	setp.ne.s32 	%p4, %r27, 0;
	@%p4 bra 	$L__BB25_3;
$L__BB25_4:
	setp.lt.u32 	%p5, %r3, 3;
	@%p5 bra 	$L__BB25_7;
	mul.wide.s32 	%rd15, %r2, 12;
	mul.wide.s32 	%rd17, %r2, 4;
	shl.b32 	%r26, %r2, 2;
$L__BB25_6:
	mul.wide.s32 	%rd10, %r29, 12;
	add.s64 	%rd11, %rd2, %rd10;
	add.s64 	%rd12, %rd11, 4;
	ld.global.f32 	%f2, [%rd11+4];
	mul.wide.s32 	%rd13, %r29, 4;
	add.s64 	%rd14, %rd1, %rd13;
	st.global.f32 	[%rd14], %f2;
	add.s64 	%rd16, %rd12, %rd15;
	ld.global.f32 	%f3, [%rd16];
	add.s64 	%rd18, %rd14, %rd17;
	st.global.f32 	[%rd18], %f3;
	add.s64 	%rd19, %rd16, %rd15;
	ld.global.f32 	%f4, [%rd19];
	add.s64 	%rd20, %rd18, %rd17;
	st.global.f32 	[%rd20], %f4;
	add.s64 	%rd21, %rd19, %rd15;
	ld.global.f32 	%f5, [%rd21];
	add.s64 	%rd22, %rd20, %rd17;
	st.global.f32 	[%rd22], %f5;
	add.s32 	%r29, %r26, %r29;
	setp.lt.s32 	%p6, %r29, %r12;
	@%p6 bra 	$L__BB25_6;
$L__BB25_7:
	ret;

}
	// .globl	vec3_get_z
.visible .entry vec3_get_z(
	.param .u64 .ptr .align 1 vec3_get_z_param_0,
	.param .u64 .ptr .align 1 vec3_get_z_param_1,
	.param .u32 vec3_get_z_param_2
)
{
	.reg .pred 	%p<7>;
	.reg .b32 	%r<31>;
	.reg .b32 	%f<6>;
	.reg .b64 	%rd<23>;

	ld.param.u64 	%rd4, [vec3_get_z_param_0];
	ld.param.u64 	%rd5, [vec3_get_z_param_1];
	ld.param.u32 	%r12, [vec3_get_z_param_2];
	cvta.to.global.u64 	%rd1, %rd5;
	cvta.to.global.u64 	%rd2, %rd4;
	mov.u32 	%r13, %ctaid.x;
	mov.u32 	%r14, %ntid.x;
	mov.u32 	%r15, %tid.x;
	mad.lo.s32 	%r29, %r13, %r14, %r15;
	mov.u32 	%r16, %nctaid.x;
	mul.lo.s32 	%r2, %r14, %r16;
	setp.ge.s32 	%p1, %r29, %r12;
	@%p1 bra 	$L__BB26_7;
	add.s32 	%r17, %r29, %r2;
	max.s32 	%r18, %r12, %r17;
	setp.lt.s32 	%p2, %r17, %r12;
	selp.u32 	%r19, 1, 0, %p2;
	add.s32 	%r20, %r17, %r19;
	sub.s32 	%r21, %r18, %r20;
	div.u32 	%r22, %r21, %r2;
	add.s32 	%r3, %r22, %r19;
	and.b32  	%r23, %r3, 3;
	setp.eq.s32 	%p3, %r23, 3;
	@%p3 bra 	$L__BB26_4;
	add.s64 	%rd3, %rd2, 8;
	add.s32 	%r24, %r3, 1;
	and.b32  	%r25, %r24, 3;
	neg.s32 	%r27, %r25;
$L__BB26_3:
	.pragma "nounroll";
	mul.wide.s32 	%rd6, %r29, 4;
	add.s64 	%rd7, %rd1, %rd6;
	mul.wide.s32 	%rd8, %r29, 12;
	add.s64 	%rd9, %rd3, %rd8;
	ld.global.f32 	%f1, [%rd9];
	st.global.f32 	[%rd7], %f1;
	add.s32 	%r29, %r29, %r2;
	add.s32 	%r27, %r27, 1;
	setp.ne.s32 	%p4, %r27, 0;
	@%p4 bra 	$L__BB26_3;
$L__BB26_4:
	setp.lt.u32 	%p5, %r3, 3;
	@%p5 bra 	$L__BB26_7;
	mul.wide.s32 	%rd15, %r2, 12;
	mul.wide.s32 	%rd17, %r2, 4;
	shl.b32 	%r26, %r2, 2;
$L__BB26_6:
	mul.wide.s32 	%rd10, %r29, 12;
	add.s64 	%rd11, %rd2, %rd10;
	add.s64 	%rd12, %rd11, 8;
	ld.global.f32 	%f2, [%rd11+8];
	mul.wide.s32 	%rd13, %r29, 4;
	add.s64 	%rd14, %rd1, %rd13;
	st.global.f32 	[%rd14], %f2;
	add.s64 	%rd16, %rd12, %rd15;
	ld.global.f32 	%f3, [%rd16];
	add.s64 	%rd18, %rd14, %rd17;
	st.global.f32 	[%rd18], %f3;
	add.s64 	%rd19, %rd16, %rd15;
	ld.global.f32 	%f4, [%rd19];
	add.s64 	%rd20, %rd18, %rd17;
	st.global.f32 	[%rd20], %f4;
	add.s64 	%rd21, %rd19, %rd15;
	ld.global.f32 	%f5, [%rd21];
	add.s64 	%rd22, %rd20, %rd17;
	st.global.f32 	[%rd22], %f5;
	add.s32 	%r29, %r26, %r29;
	setp.lt.s32 	%p6, %r29, %r12;
	@%p6 bra 	$L__BB26_6;
$L__BB26_7:
	ret;

}
	// .globl	vec3_select
.visible .entry vec3_select(
	.param .u64 .ptr .align 1 vec3_select_param_0,
	.param .u64 .ptr .align 1 vec3_select_param_1,
	.param .u64 .ptr .align 1 vec3_select_param_2,
	.param .u64 .ptr .align 1 vec3_select_param_3,
	.param .u32 vec3_select_param_4
)
{
	.reg .pred 	%p<3>;
	.reg .b32 	%r<11>;
	.reg .b32 	%f<16>;
	.reg .b64 	%rd<15>;

	ld.param.u64 	%rd5, [vec3_select_param_0];
	ld.param.u64 	%rd6, [vec3_select_param_1];
	ld.param.u64 	%rd7, [vec3_select_param_2];
	ld.param.u64 	%rd8, [vec3_select_param_3];
	ld.param.u32 	%r6, [vec3_select_param_4];
	mov.u32 	%r7, %ctaid.x;
	mov.u32 	%r1, %ntid.x;
	mov.u32 	%r8, %tid.x;
	mad.lo.s32 	%r10, %r7, %r1, %r8;
	setp.ge.s32 	%p1, %r10, %r6;
	@%p1 bra 	$L__BB27_3;
	mov.u32 	%r9, %nctaid.x;
	mul.lo.s32 	%r3, %r1, %r9;
	cvta.to.global.u64 	%rd1, %rd5;
	cvta.to.global.u64 	%rd2, %rd6;
	cvta.to.global.u64 	%rd3, %rd7;
	cvta.to.global.u64 	%rd4, %rd8;
$L__BB27_2:
	mul.wide.s32 	%rd9, %r10, 4;
	add.s64 	%rd10, %rd1, %rd9;
	ld.global.f32 	%f1, [%rd10];
	mul.wide.s32 	%rd11, %r10, 12;
	add.s64 	%rd12, %rd2, %rd11;
	ld.global.f32 	%f2, [%rd12];
	mov.f32 	%f3, 0f3F800000;
	sub.f32 	%f4, %f3, %f1;
	add.s64 	%rd13, %rd3, %rd11;
	ld.global.f32 	%f5, [%rd13];
	mul.f32 	%f6, %f4, %f5;
	fma.rn.f32 	%f7, %f1, %f2, %f6;
	ld.global.f32 	%f8, [%rd12+4];
	ld.global.f32 	%f9, [%rd13+4];
	mul.f32 	%f10, %f4, %f9;
	fma.rn.f32 	%f11, %f1, %f8, %f10;
	ld.global.f32 	%f12, [%rd12+8];
	ld.global.f32 	%f13, [%rd13+8];
	mul.f32 	%f14, %f4, %f13;
	fma.rn.f32 	%f15, %f1, %f12, %f14;
	add.s64 	%rd14, %rd4, %rd11;
	st.global.f32 	[%rd14], %f7;
	st.global.f32 	[%rd14+4], %f11;
	st.global.f32 	[%rd14+8], %f15;
	add.s32 	%r10, %r10, %r3;
	setp.lt.s32 	%p2, %r10, %r6;
	@%p2 bra 	$L__BB27_2;
$L__BB27_3:
	ret;

}


// ===== COMPILED SASS (sm_100) =====

	.target	sm_100

	.elftype	@"ET_EXEC"


//--------------------- .note.nv.tkinfo           --------------------------
	.section	.note.nv.tkinfo,"",@"SHT_NOTE"
	.sectionflags	@"SHF_NOTE_NV_TKINFO"
	.tkinfo
        /*0018*/ 	.word	0x00000002
        /*0030*/ 	.string	""
        /*0030*/ 	.string	"ptxas"
        /*0030*/ 	.string	"Cuda compilation tools, release 13.0, V13.0.88"
        /*0030*/ 	.string	"Build cuda_13.0.r13.0/compiler.36424714_0"
        /*0030*/ 	.string	"-arch sm_100 -m 64 "



//--------------------- .note.nv.cuinfo           --------------------------
	.section	.note.nv.cuinfo,"",@"SHT_NOTE"
	.sectionflags	@"SHF_NOTE_NV_CUINFO"
        /*0018*/ 	.short	0x0002
        /*001a*/ 	.short	0x0064
        /*001c*/ 	.short	0x0082
	.zero		2


//--------------------- .nv.info                  --------------------------
	.section	.nv.info,"",@"SHT_CUDA_INFO"
	.align	4


	//----- nvinfo : EIATTR_REGCOUNT
	.align		4
        /*0000*/ 	.byte	0x04, 0x2f
        /*0002*/ 	.short	(.L_1 - .L_0)
	.align		4
.L_0:
        /*0004*/ 	.word	index@(add)
        /*0008*/ 	.word	0x0000001a


	//----- nvinfo : EIATTR_FRAME_SIZE
	.align		4
.L_1:
        /*000c*/ 	.byte	0x04, 0x11
        /*000e*/ 	.short	(.L_3 - .L_2)
	.align		4
.L_2:
        /*0010*/ 	.word	index@(add)
        /*0014*/ 	.word	0x00000000


	//----- nvinfo : EIATTR_REGCOUNT
	.align		4
.L_3:
        /*0018*/ 	.byte	0x04, 0x2f
        /*001a*/ 	.short	(.L_5 - .L_4)
	.align		4
.L_4:
        /*001c*/ 	.word	index@(sub)
        /*0020*/ 	.word	0x0000001a


	//----- nvinfo : EIATTR_FRAME_SIZE
	.align		4
.L_5:
        /*0024*/ 	.byte	0x04, 0x11
        /*0026*/ 	.short	(.L_7 - .L_6)
	.align		4
.L_6:
        /*0028*/ 	.word	index@(sub)
        /*002c*/ 	.word	0x00000000


	//----- nvinfo : EIATTR_REGCOUNT
	.align		4
.L_7:
        /*0030*/ 	.byte	0x04, 0x2f
        /*0032*/ 	.short	(.L_9 - .L_8)
	.align		4
.L_8:
        /*0034*/ 	.word	index@(mul)
        /*0038*/ 	.word	0x0000001a


	//----- nvinfo : EIATTR_FRAME_SIZE
	.align		4
.L_9:
        /*003c*/ 	.byte	0x04, 0x11
        /*003e*/ 	.short	(.L_11 - .L_10)
	.align		4
.L_10:
        /*0040*/ 	.word	index@(mul)
        /*0044*/ 	.word	0x00000000


	//----- nvinfo : EIATTR_REGCOUNT
	.align		4
.L_11:
        /*0048*/ 	.byte	0x04, 0x2f
        /*004a*/ 	.short	(.L_13 - .L_12)
	.align		4
.L_12:
        /*004c*/ 	.word	index@(divide)
        /*0050*/ 	.word	0x0000001b


	//----- nvinfo : EIATTR_FRAME_SIZE
	.align		4
.L_13:
        /*0054*/ 	.byte	0x04, 0x11
        /*0056*/ 	.short	(.L_15 - .L_14)
	.align		4
.L_14:
        /*0058*/ 	.word	index@($__internal_7_$__cuda_sm3x_div_rn_noftz_f32_slowpath)
        /*005c*/ 	.word	0x00000000


	//----- nvinfo : EIATTR_FRAME_SIZE
	.align		4
.L_15:
        /*0060*/ 	.byte	0x04, 0x11
        /*0062*/ 	.short	(.L_17 - .L_16)
	.align		4
.L_16:
        /*0064*/ 	.word	index@(divide)
        /*0068*/ 	.word	0x00000000


	//----- nvinfo : EIATTR_REGCOUNT
	.align		4
.L_17:
        /*006c*/ 	.byte	0x04, 0x2f
        /*006e*/ 	.short	(.L_19 - .L_18)
	.align		4
.L_18:
        /*0070*/ 	.word	index@(float_max)
        /*0074*/ 	.word	0x0000001a


	//----- nvinfo : EIATTR_FRAME_SIZE
	.align		4
.L_19:
        /*0078*/ 	.byte	0x04, 0x11
        /*007a*/ 	.short	(.L_21 - .L_20)
	.align		4
.L_20:
        /*007c*/ 	.word	index@(float_max)
        /*0080*/ 	.word	0x00000000


	//----- nvinfo : EIATTR_REGCOUNT
	.align		4
.L_21:
        /*0084*/ 	.byte	0x04, 0x2f
        /*0086*/ 	.short	(.L_23 - .L_22)
	.align		4
.L_22:
        /*0088*/ 	.word	index@(float_min)
        /*008c*/ 	.word	0x0000001a


	//----- nvinfo : EIATTR_FRAME_SIZE
	.align		4
.L_23:
        /*0090*/ 	.byte	0x04, 0x11
        /*0092*/ 	.short	(.L_25 - .L_24)
	.align		4
.L_24:
        /*0094*/ 	.word	index@(float_min)
        /*0098*/ 	.word	0x00000000


	//----- nvinfo : EIATTR_REGCOUNT
	.align		4
.L_25:
        /*009c*/ 	.byte	0x04, 0x2f
        /*009e*/ 	.short	(.L_27 - .L_26)
	.align		4
.L_26:
        /*00a0*/ 	.word	index@(inv)
        /*00a4*/ 	.word	0x0000001c


	//----- nvinfo : EIATTR_FRAME_SIZE
	.align		4
.L_27:
        /*00a8*/ 	.byte	0x04, 0x11
        /*00aa*/ 	.short	(.L_29 - .L_28)
	.align		4
.L_28:
        /*00ac*/ 	.word	index@(inv)
        /*00b0*/ 	.word	0x00000000


	//----- nvinfo : EIATTR_REGCOUNT
	.align		4
.L_29:
        /*00b4*/ 	.byte	0x04, 0x2f
        /*00b6*/ 	.short	(.L_31 - .L_30)
	.align		4
.L_30:
        /*00b8*/ 	.word	index@(float_sqrt)
        /*00bc*/ 	.word	0x00000016


	//----- nvinfo : EIATTR_FRAME_SIZE
	.align		4
.L_31:
        /*00c0*/ 	.byte	0x04, 0x11
        /*00c2*/ 	.short	(.L_33 - .L_32)
	.align		4
.L_32:
        /*00c4*/ 	.word	index@($__internal_6_$__cuda_sm20_sqrt_rn_f32_slowpath)
        /*00c8*/ 	.word	0x00000000


	//----- nvinfo : EIATTR_FRAME_SIZE
	.align		4
.L_33:
        /*00cc*/ 	.byte	0x04, 0x11
        /*00ce*/ 	.short	(.L_35 - .L_34)
	.align		4
.L_34:
        /*00d0*/ 	.word	index@(float_sqrt)
        /*00d4*/ 	.word	0x00000000


	//----- nvinfo : EIATTR_REGCOUNT
	.align		4
.L_35:
        /*00d8*/ 	.byte	0x04, 0x2f
        /*00da*/ 	.short	(.L_37 - .L_36)
	.align		4
.L_36:
        /*00dc*/ 	.word	index@(float_pow)
        /*00e0*/ 	.word	0x00000016


	//----- nvinfo : EIATTR_FRAME_SIZE
	.align		4
.L_37:
        /*00e4*/ 	.byte	0x04, 0x11
        /*00e6*/ 	.short	(.L_39 - .L_38)
	.align		4
.L_38:
        /*00e8*/ 	.word	index@(float_pow)
        /*00ec*/ 	.word	0x00000000


	//----- nvinfo : EIATTR_REGCOUNT
	.align		4
.L_39:
        /*00f0*/ 	.byte	0x04, 0x2f
        /*00f2*/ 	.short	(.L_41 - .L_40)
	.align		4
.L_40:
        /*00f4*/ 	.word	index@(is_positive)
        /*00f8*/ 	.word	0x00000017


	//----- nvinfo : EIATTR_FRAME_SIZE
	.align		4
.L_41:
        /*00fc*/ 	.byte	0x04, 0x11
        /*00fe*/ 	.short	(.L_43 - .L_42)
	.align		4
.L_42:
        /*0100*/ 	.word	index@($__internal_5_$__cuda_sm3x_div_rn_noftz_f32_slowpath)
        /*0104*/ 	.word	0x00000000


	//----- nvinfo : EIATTR_FRAME_SIZE
	.align		4
.L_43:
        /*0108*/ 	.byte	0x04, 0x11
        /*010a*/ 	.short	(.L_45 - .L_44)
	.align		4
.L_44:
        /*010c*/ 	.word	index@(is_positive)
        /*0110*/ 	.word	0x00000000


	//----- nvinfo : EIATTR_REGCOUNT
	.align		4
.L_45:
        /*0114*/ 	.byte	0x04, 0x2f
        /*0116*/ 	.short	(.L_47 - .L_46)
	.align		4
.L_46:
        /*0118*/ 	.word	index@(is_negative)
        /*011c*/ 	.word	0x00000017


	//----- nvinfo : EIATTR_FRAME_SIZE
	.align		4
.L_47:
        /*0120*/ 	.byte	0x04, 0x11
        /*0122*/ 	.short	(.L_49 - .L_48)
	.align		4
.L_48:
        /*0124*/ 	.word	index@($__internal_4_$__cuda_sm3x_div_rn_noftz_f32_slowpath)
        /*0128*/ 	.word	0x00000000


	//----- nvinfo : EIATTR_FRAME_SIZE
	.align		4
.L_49:
        /*012c*/ 	.byte	0x04, 0x11
        /*012e*/ 	.short	(.L_51 - .L_50)
	.align		4
.L_50:
        /*0130*/ 	.word	index@(is_negative)
        /*0134*/ 	.word	0x00000000


	//----- nvinfo : EIATTR_REGCOUNT
	.align		4
.L_51:
        /*0138*/ 	.byte	0x04, 0x2f
        /*013a*/ 	.short	(.L_53 - .L_52)
	.align		4
.L_52:
        /*013c*/ 	.word	index@(bool_and)
        /*0140*/ 	.word	0x0000001a


	//----- nvinfo : EIATTR_FRAME_SIZE
	.align		4
.L_53:
        /*0144*/ 	.byte	0x04, 0x11
        /*0146*/ 	.short	(.L_55 - .L_54)
	.align		4
.L_54:
        /*0148*/ 	.word	index@(bool_and)
        /*014c*/ 	.word	0x00000000


	//----- nvinfo : EIATTR_REGCOUNT
	.align		4
.L_55:
        /*0150*/ 	.byte	0x04, 0x2f
        /*0152*/ 	.short	(.L_57 - .L_56)
	.align		4
.L_56:
        /*0154*/ 	.word	index@(bool_or)
        /*0158*/ 	.word	0x0000001a


	//----- nvinfo : EIATTR_FRAME_SIZE
	.align		4
.L_57:
        /*015c*/ 	.byte	0x04, 0x11
        /*015e*/ 	.short	(.L_59 - .L_58)
	.align		4
.L_58:
        /*0160*/ 	.word	index@(bool_or)
        /*0164*/ 	.word	0x00000000


	//----- nvinfo : EIATTR_REGCOUNT
	.align		4
.L_59:
        /*0168*/ 	.byte	0x04, 0x2f
        /*016a*/ 	.short	(.L_61 - .L_60)
	.align		4
.L_60:
        /*016c*/ 	.word	index@(bool_not)
        /*0170*/ 	.word	0x0000001c


	//----- nvinfo : EIATTR_FRAME_SIZE
	.align		4
.L_61:
        /*0174*/ 	.byte	0x04, 0x11
        /*0176*/ 	.short	(.L_63 - .L_62)
	.align		4
.L_62:
        /*0178*/ 	.word	index@(bool_not)
        /*017c*/ 	.word	0x00000000


	//----- nvinfo : EIATTR_REGCOUNT
	.align		4
.L_63:
        /*0180*/ 	.byte	0x04, 0x2f
        /*0182*/ 	.short	(.L_65 - .L_64)
	.align		4
.L_64:
        /*0184*/ 	.word	index@(float_select)
        /*0188*/ 	.word	0x00000018


	//----- nvinfo : EIATTR_FRAME_SIZE
	.align		4
.L_65:
        /*018c*/ 	.byte	0x04, 0x11
        /*018e*/ 	.short	(.L_67 - .L_66)
	.align		4
.L_66:
        /*0190*/ 	.word	index@(float_select)
        /*0194*/ 	.word	0x00000000


	//----- nvinfo : EIATTR_REGCOUNT
	.align		4
.L_67:
        /*0198*/ 	.byte	0x04, 0x2f
        /*019a*/ 	.short	(.L_69 - .L_68)
	.align		4
.L_68:
        /*019c*/ 	.word	index@(vec3_add)
        /*01a0*/ 	.word	0x00000018


	//----- nvinfo : EIATTR_FRAME_SIZE
	.align		4
.L_69:
        /*01a4*/ 	.byte	0x04, 0x11
        /*01a6*/ 	.short	(.L_71 - .L_70)
	.align		4
.L_70:
        /*01a8*/ 	.word	index@(vec3_add)
        /*01ac*/ 	.word	0x00000000


	//----- nvinfo : EIATTR_REGCOUNT
	.align		4
.L_71:
        /*01b0*/ 	.byte	0x04, 0x2f
        /*01b2*/ 	.short	(.L_73 - .L_72)
	.align		4
.L_72:
        /*01b4*/ 	.word	index@(vec3_sub)
        /*01b8*/ 	.word	0x00000018


	//----- nvinfo : EIATTR_FRAME_SIZE
	.align		4
.L_73:
        /*01bc*/ 	.byte	0x04, 0x11
        /*01be*/ 	.short	(.L_75 - .L_74)
	.align		4
.L_74:
        /*01c0*/ 	.word	index@(vec3_sub)
        /*01c4*/ 	.word	0x00000000


	//----- nvinfo : EIATTR_REGCOUNT
	.align		4
.L_75:
        /*01c8*/ 	.byte	0x04, 0x2f
        /*01ca*/ 	.short	(.L_77 - .L_76)
	.align		4
.L_76:
        /*01cc*/ 	.word	index@(vec3_dot)
        /*01d0*/ 	.word	0x00000016


	//----- nvinfo : EIATTR_FRAME_SIZE
	.align		4
.L_77:
        /*01d4*/ 	.byte	0x04, 0x11
        /*01d6*/ 	.short	(.L_79 - .L_78)
	.align		4
.L_78:
        /*01d8*/ 	.word	index@(vec3_dot)
        /*01dc*/ 	.word	0x00000000


	//----- nvinfo : EIATTR_REGCOUNT
	.align		4
.L_79:
        /*01e0*/ 	.byte	0x04, 0x2f
        /*01e2*/ 	.short	(.L_81 - .L_80)
	.align		4
.L_80:
        /*01e4*/ 	.word	index@(vec3_mul_scalar)
        /*01e8*/ 	.word	0x00000018


	//----- nvinfo : EIATTR_FRAME_SIZE
	.align		4
.L_81:
        /*01ec*/ 	.byte	0x04, 0x11
        /*01ee*/ 	.short	(.L_83 - .L_82)
	.align		4
.L_82:
        /*01f0*/ 	.word	index@(vec3_mul_scalar)
        /*01f4*/ 	.word	0x00000000


	//----- nvinfo : EIATTR_REGCOUNT
	.align		4
.L_83:
        /*01f8*/ 	.byte	0x04, 0x2f
        /*01fa*/ 	.short	(.L_85 - .L_84)
	.align		4
.L_84:
        /*01fc*/ 	.word	index@(vec3_div_scalar)
        /*0200*/ 	.word	0x0000001d


	//----- nvinfo : EIATTR_FRAME_SIZE
	.align		4
.L_85:
        /*0204*/ 	.byte	0x04, 0x11
        /*0206*/ 	.short	(.L_87 - .L_86)
	.align		4
.L_86:
        /*0208*/ 	.word	index@($__internal_3_$__cuda_sm3x_div_rn_noftz_f32_slowpath)
        /*020c*/ 	.word	0x00000000


	//----- nvinfo : EIATTR_FRAME_SIZE
	.align		4
.L_87:
        /*0210*/ 	.byte	0x04, 0x11
        /*0212*/ 	.short	(.L_89 - .L_88)
	.align		4
.L_88:
        /*0214*/ 	.word	index@(vec3_div_scalar)
        /*0218*/ 	.word	0x00000000


	//----- nvinfo : EIATTR_REGCOUNT
	.align		4
.L_89:
        /*021c*/ 	.byte	0x04, 0x2f
        /*021e*/ 	.short	(.L_91 - .L_90)
	.align		4
.L_90:
        /*0220*/ 	.word	index@(vec3_len)
        /*0224*/ 	.word	0x00000016


	//----- nvinfo : EIATTR_FRAME_SIZE
	.align		4
.L_91:
        /*0228*/ 	.byte	0x04, 0x11
        /*022a*/ 	.short	(.L_93 - .L_92)
	.align		4
.L_92:
        /*022c*/ 	.word	index@($__internal_2_$__cuda_sm20_sqrt_rn_f32_slowpath)
        /*0230*/ 	.word	0x00000000


	//----- nvinfo : EIATTR_FRAME_SIZE
	.align		4
.L_93:
        /*0234*/ 	.byte	0x04, 0x11
        /*0236*/ 	.short	(.L_95 - .L_94)
	.align		4
.L_94:
        /*0238*/ 	.word	index@(vec3_len)
        /*023c*/ 	.word	0x00000000


	//----- nvinfo : EIATTR_REGCOUNT
	.align		4
.L_95:
        /*0240*/ 	.byte	0x04, 0x2f
        /*0242*/ 	.short	(.L_97 - .L_96)
	.align		4
.L_96:
        /*0244*/ 	.word	index@(vec3_len_squared)
        /*0248*/ 	.word	0x00000012


	//----- nvinfo : EIATTR_FRAME_SIZE
	.align		4
.L_97:
        /*024c*/ 	.byte	0x04, 0x11
        /*024e*/ 	.short	(.L_99 - .L_98)
	.align		4
.L_98:
        /*0250*/ 	.word	index@(vec3_len_squared)
        /*0254*/ 	.word	0x00000000


	//----- nvinfo : EIATTR_REGCOUNT
	.align		4
.L_99:
        /*0258*/ 	.byte	0x04, 0x2f
        /*025a*/ 	.short	(.L_101 - .L_100)
	.align		4
.L_100:
        /*025c*/ 	.word	index@(vec3_normalize)
        /*0260*/ 	.word	0x0000001f


	//----- nvinfo : EIATTR_FRAME_SIZE
	.align		4
.L_101:
        /*0264*/ 	.byte	0x04, 0x11
        /*0266*/ 	.short	(.L_103 - .L_102)
	.align		4
.L_102:
        /*0268*/ 	.word	index@($__internal_1_$__cuda_sm3x_div_rn_noftz_f32_slowpath)
        /*026c*/ 	.word	0x00000000


	//----- nvinfo : EIATTR_FRAME_SIZE
	.align		4
.L_103:
        /*0270*/ 	.byte	0x04, 0x11
        /*0272*/ 	.short	(.L_105 - .L_104)
	.align		4
.L_104:
        /*0274*/ 	.word	index@($__internal_0_$__cuda_sm20_sqrt_rn_f32_slowpath)
        /*0278*/ 	.word	0x00000000


	//----- nvinfo : EIATTR_FRAME_SIZE
	.align		4
.L_105:
        /*027c*/ 	.byte	0x04, 0x11
        /*027e*/ 	.short	(.L_107 - .L_106)
	.align		4
.L_106:
        /*0280*/ 	.word	index@(vec3_normalize)
        /*0284*/ 	.word	0x00000000


	//----- nvinfo : EIATTR_REGCOUNT
	.align		4
.L_107:
        /*0288*/ 	.byte	0x04, 0x2f
        /*028a*/ 	.short	(.L_109 - .L_108)
	.align		4
.L_108:
        /*028c*/ 	.word	index@(vec3_inv)
        /*0290*/ 	.word	0x0000001a


	//----- nvinfo : EIATTR_FRAME_SIZE
	.align		4
.L_109:
        /*0294*/ 	.byte	0x04, 0x11
        /*0296*/ 	.short	(.L_111 - .L_110)
	.align		4
.L_110:
        /*0298*/ 	.word	index@(vec3_inv)
        /*029c*/ 	.word	0x00000000


	//----- nvinfo : EIATTR_REGCOUNT
	.align		4
.L_111:
        /*02a0*/ 	.byte	0x04, 0x2f
        /*02a2*/ 	.short	(.L_113 - .L_112)
	.align		4
.L_112:
        /*02a4*/ 	.word	index@(vec3_get_x)
        /*02a8*/ 	.word	0x0000001e


	//----- nvinfo : EIATTR_FRAME_SIZE
	.align		4
.L_113:
        /*02ac*/ 	.byte	0x04, 0x11
        /*02ae*/ 	.short	(.L_115 - .L_114)
	.align		4
.L_114:
        /*02b0*/ 	.word	index@(vec3_get_x)
        /*02b4*/ 	.word	0x00000000


	//----- nvinfo : EIATTR_REGCOUNT
	.align		4
.L_115:
        /*02b8*/ 	.byte	0x04, 0x2f
        /*02ba*/ 	.short	(.L_117 - .L_116)
	.align		4
.L_116:
        /*02bc*/ 	.word	index@(vec3_get_y)
        /*02c0*/ 	.word	0x0000001e


	//----- nvinfo : EIATTR_FRAME_SIZE
	.align		4
.L_117:
        /*02c4*/ 	.byte	0x04, 0x11
        /*02c6*/ 	.short	(.L_119 - .L_118)
	.align		4
.L_118:
        /*02c8*/ 	.word	index@(vec3_get_y)
        /*02cc*/ 	.word	0x00000000


	//----- nvinfo : EIATTR_REGCOUNT
	.align		4
.L_119:
        /*02d0*/ 	.byte	0x04, 0x2f
        /*02d2*/ 	.short	(.L_121 - .L_120)
	.align		4
.L_120:
        /*02d4*/ 	.word	index@(vec3_get_z)
        /*02d8*/ 	.word	0x0000001e


	//----- nvinfo : EIATTR_FRAME_SIZE
	.align		4
.L_121:
        /*02dc*/ 	.byte	0x04, 0x11
        /*02de*/ 	.short	(.L_123 - .L_122)
	.align		4
.L_122:
        /*02e0*/ 	.word	index@(vec3_get_z)
        /*02e4*/ 	.word	0x00000000


	//----- nvinfo : EIATTR_REGCOUNT
	.align		4
.L_123:
        /*02e8*/ 	.byte	0x04, 0x2f
        /*02ea*/ 	.short	(.L_125 - .L_124)
	.align		4
.L_124:
        /*02ec*/ 	.word	index@(vec3_select)
        /*02f0*/ 	.word	0x0000001a


	//----- nvinfo : EIATTR_FRAME_SIZE
	.align		4
.L_125:
        /*02f4*/ 	.byte	0x04, 0x11
        /*02f6*/ 	.short	(.L_127 - .L_126)
	.align		4
.L_126:
        /*02f8*/ 	.word	index@(vec3_select)
        /*02fc*/ 	.word	0x00000000


	//----- nvinfo : EIATTR_MIN_STACK_SIZE
	.align		4
.L_127:
        /*0300*/ 	.byte	0x04, 0x12
        /*0302*/ 	.short	(.L_129 - .L_128)
	.align		4
.L_128:
        /*0304*/ 	.word	index@(vec3_select)
        /*0308*/ 	.word	0x00000000


	//----- nvinfo : EIATTR_MIN_STACK_SIZE
	.align		4
.L_129:
        /*030c*/ 	.byte	0x04, 0x12
        /*030e*/ 	.short	(.L_131 - .L_130)
	.align		4
.L_130:
        /*0310*/ 	.word	index@(vec3_get_z)
        /*0314*/ 	.word	0x00000000


	//----- nvinfo : EIATTR_MIN_STACK_SIZE
	.align		4
.L_131:
        /*0318*/ 	.byte	0x04, 0x12
        /*031a*/ 	.short	(.L_133 - .L_132)
	.align		4
.L_132:
        /*031c*/ 	.word	index@(vec3_get_y)
        /*0320*/ 	.word	0x00000000


	//----- nvinfo : EIATTR_MIN_STACK_SIZE
	.align		4
.L_133:
        /*0324*/ 	.byte	0x04, 0x12
        /*0326*/ 	.short	(.L_135 - .L_134)
	.align		4
.L_134:
        /*0328*/ 	.word	index@(vec3_get_x)
        /*032c*/ 	.word	0x00000000


	//----- nvinfo : EIATTR_MIN_STACK_SIZE
	.align		4
.L_135:
        /*0330*/ 	.byte	0x04, 0x12
        /*0332*/ 	.short	(.L_137 - .L_136)
	.align		4
.L_136:
        /*0334*/ 	.word	index@(vec3_inv)
        /*0338*/ 	.word	0x00000000


	//----- nvinfo : EIATTR_MIN_STACK_SIZE
	.align		4
.L_137:
        /*033c*/ 	.byte	0x04, 0x12
        /*033e*/ 	.short	(.L_139 - .L_138)
	.align		4
.L_138:
        /*0340*/ 	.word	index@(vec3_normalize)
        /*0344*/ 	.word	0x00000000


	//----- nvinfo : EIATTR_MIN_STACK_SIZE
	.align		4
.L_139:
        /*0348*/ 	.byte	0x04, 0x12
        /*034a*/ 	.short	(.L_141 - .L_140)
	.align		4
.L_140:
        /*034c*/ 	.word	index@(vec3_len_squared)
        /*0350*/ 	.word	0x00000000


	//----- nvinfo : EIATTR_MIN_STACK_SIZE
	.align		4
.L_141:
        /*0354*/ 	.byte	0x04, 0x12
        /*0356*/ 	.short	(.L_143 - .L_142)
	.align		4
.L_142:
        /*0358*/ 	.word	index@(vec3_len)
        /*035c*/ 	.word	0x00000000


	//----- nvinfo : EIATTR_MIN_STACK_SIZE
	.align		4
.L_143:
        /*0360*/ 	.byte	0x04, 0x12
        /*0362*/ 	.short	(.L_145 - .L_144)
	.align		4
.L_144:
        /*0364*/ 	.word	index@(vec3_div_scalar)
        /*0368*/ 	.word	0x00000000


	//----- nvinfo : EIATTR_MIN_STACK_SIZE
	.align		4
.L_145:
        /*036c*/ 	.byte	0x04, 0x12
        /*036e*/ 	.short	(.L_147 - .L_146)
	.align		4
.L_146:
        /*0370*/ 	.word	index@(vec3_mul_scalar)
        /*0374*/ 	.word	0x00000000


	//----- nvinfo : EIATTR_MIN_STACK_SIZE
	.align		4
.L_147:
        /*0378*/ 	.byte	0x04, 0x12
        /*037a*/ 	.short	(.L_149 - .L_148)
	.align		4
.L_148:
        /*037c*/ 	.word	index@(vec3_dot)
        /*0380*/ 	.word	0x00000000


	//----- nvinfo : EIATTR_MIN_STACK_SIZE
	.align		4
.L_149:
        /*0384*/ 	.byte	0x04, 0x12
        /*0386*/ 	.short	(.L_151 - .L_150)
	.align		4
.L_150:
        /*0388*/ 	.word	index@(vec3_sub)
        /*038c*/ 	.word	0x00000000


	//----- nvinfo : EIATTR_MIN_STACK_SIZE
	.align		4
.L_151:
        /*0390*/ 	.byte	0x04, 0x12
        /*0392*/ 	.short	(.L_153 - .L_152)
	.align		4
.L_152:
        /*0394*/ 	.word	index@(vec3_add)
        /*0398*/ 	.word	0x00000000


	//----- nvinfo : EIATTR_MIN_STACK_SIZE
	.align		4
.L_153:
        /*039c*/ 	.byte	0x04, 0x12
        /*039e*/ 	.short	(.L_155 - .L_154)
	.align		4
.L_154:
        /*03a0*/ 	.word	index@(float_select)
        /*03a4*/ 	.word	0x00000000


	//----- nvinfo : EIATTR_MIN_STACK_SIZE
	.align		4
.L_155:
        /*03a8*/ 	.byte	0x04, 0x12
        /*03aa*/ 	.short	(.L_157 - .L_156)
	.align		4
.L_156:
        /*03ac*/ 	.word	index@(bool_not)
        /*03b0*/ 	.word	0x00000000


	//----- nvinfo : EIATTR_MIN_STACK_SIZE
	.align		4
.L_157:
        /*03b4*/ 	.byte	0x04, 0x12
        /*03b6*/ 	.short	(.L_159 - .L_158)
	.align		4
.L_158:
        /*03b8*/ 	.word	index@(bool_or)
        /*03bc*/ 	.word	0x00000000


	//----- nvinfo : EIATTR_MIN_STACK_SIZE
	.align		4
.L_159:
        /*03c0*/ 	.byte	0x04, 0x12
        /*03c2*/ 	.short	(.L_161 - .L_160)
	.align		4
.L_160:
        /*03c4*/ 	.word	index@(bool_and)
        /*03c8*/ 	.word	0x00000000


	//----- nvinfo : EIATTR_MIN_STACK_SIZE
	.align		4
.L_161:
        /*03cc*/ 	.byte	0x04, 0x12
        /*03ce*/ 	.short	(.L_163 - .L_162)
	.align		4
.L_162:
        /*03d0*/ 	.word	index@(is_negative)
        /*03d4*/ 	.word	0x00000000


	//----- nvinfo : EIATTR_MIN_STACK_SIZE
	.align		4
.L_163:
        /*03d8*/ 	.byte	0x04, 0x12
        /*03da*/ 	.short	(.L_165 - .L_164)
	.align		4
.L_164:
        /*03dc*/ 	.word	index@(is_positive)
        /*03e0*/ 	.word	0x00000000


	//----- nvinfo : EIATTR_MIN_STACK_SIZE
	.align		4
.L_165:
        /*03e4*/ 	.byte	0x04, 0x12
        /*03e6*/ 	.short	(.L_167 - .L_166)
	.align		4
.L_166:
        /*03e8*/ 	.word	index@(float_pow)
        /*03ec*/ 	.word	0x00000000


	//----- nvinfo : EIATTR_MIN_STACK_SIZE
	.align		4
.L_167:
        /*03f0*/ 	.byte	0x04, 0x12
        /*03f2*/ 	.short	(.L_169 - .L_168)
	.align		4
.L_168:
        /*03f4*/ 	.word	index@(float_sqrt)
        /*03f8*/ 	.word	0x00000000


	//----- nvinfo : EIATTR_MIN_STACK_SIZE
	.align		4
.L_169:
        /*03fc*/ 	.byte	0x04, 0x12
        /*03fe*/ 	.short	(.L_171 - .L_170)
	.align		4
.L_170:
        /*0400*/ 	.word	index@(inv)
        /*0404*/ 	.word	0x00000000


	//----- nvinfo : EIATTR_MIN_STACK_SIZE
	.align		4
.L_171:
        /*0408*/ 	.byte	0x04, 0x12
        /*040a*/ 	.short	(.L_173 - .L_172)
	.align		4
.L_172:
        /*040c*/ 	.word	index@(float_min)
        /*0410*/ 	.word	0x00000000


	//----- nvinfo : EIATTR_MIN_STACK_SIZE
	.align		4
.L_173:
        /*0414*/ 	.byte	0x04, 0x12
        /*0416*/ 	.short	(.L_175 - .L_174)
	.align		4
.L_174:
        /*0418*/ 	.word	index@(float_max)
        /*041c*/ 	.word	0x00000000


	//----- nvinfo : EIATTR_MIN_STACK_SIZE
	.align		4
.L_175:
        /*0420*/ 	.byte	0x04, 0x12
        /*0422*/ 	.short	(.L_177 - .L_176)
	.align		4
.L_176:
        /*0424*/ 	.word	index@(divide)
        /*0428*/ 	.word	0x00000000


	//----- nvinfo : EIATTR_MIN_STACK_SIZE
	.align		4
.L_177:
        /*042c*/ 	.byte	0x04, 0x12
        /*042e*/ 	.short	(.L_179 - .L_178)
	.align		4
.L_178:
        /*0430*/ 	.word	index@(mul)
        /*0434*/ 	.word	0x00000000


	//----- nvinfo : EIATTR_MIN_STACK_SIZE
	.align		4
.L_179:
        /*0438*/ 	.byte	0x04, 0x12
        /*043a*/ 	.short	(.L_181 - .L_180)
	.align		4
.L_180:
        /*043c*/ 	.word	index@(sub)
        /*0440*/ 	.word	0x00000000


	//----- nvinfo : EIATTR_MIN_STACK_SIZE
	.align		4
.L_181:
        /*0444*/ 	.byte	0x04, 0x12
        /*0446*/ 	.short	(.L_183 - .L_182)
	.align		4
.L_182:
        /*0448*/ 	.word	index@(add)
        /*044c*/ 	.word	0x00000000
.L_183:


//--------------------- .nv.compat                --------------------------
	.section	.nv.compat,"",@"SHT_CUDA_COMPAT_INFO"
	.align	4
        /*0000*/ 	.byte	0x02, 0x09, 0x00, 0x00, 0x02, 0x02, 0x01, 0x00, 0x02, 0x05, 0x05, 0x00, 0x03, 0x07, 0x01, 0x01
        /*0010*/ 	.byte	0x02, 0x03, 0x00, 0x00, 0x02, 0x06, 0x01, 0x00, 0x04, 0x0b, 0x08, 0x00, 0x01, 0x00, 0x00, 0x00
        /*0020*/ 	.byte	0x00, 0x00, 0x00, 0x00


//--------------------- .nv.info.vec3_select      --------------------------
	.section	.nv.info.vec3_select,"",@"SHT_CUDA_INFO"
	.sectionflags	@""
	.align	4


	//----- nvinfo : EIATTR_CUDA_API_VERSION
	.align		4
        /*0000*/ 	.byte	0x04, 0x37
        /*0002*/ 	.short	(.L_185 - .L_184)
.L_184:
        /*0004*/ 	.word	0x00000082


	//----- nvinfo : EIATTR_KPARAM_INFO
	.align		4
.L_185:
        /*0008*/ 	.byte	0x04, 0x17
        /*000a*/ 	.short	(.L_187 - .L_186)
.L_186:
        /*000c*/ 	.word	0x00000000
        /*0010*/ 	.short	0x0004
        /*0012*/ 	.short	0x0020
        /*0014*/ 	.byte	0x00, 0xf0, 0x11, 0x00


	//----- nvinfo : EIATTR_KPARAM_INFO
	.align		4
.L_187:
        /*0018*/ 	.byte	0x04, 0x17
        /*001a*/ 	.short	(.L_189 - .L_188)
.L_188:
        /*001c*/ 	.word	0x00000000
        /*0020*/ 	.short	0x0003
        /*0022*/ 	.short	0x0018
        /*0024*/ 	.byte	0x00, 0xf5, 0x21, 0x00


	//----- nvinfo : EIATTR_KPARAM_INFO
	.align		4
.L_189:
        /*0028*/ 	.byte	0x04, 0x17
        /*002a*/ 	.short	(.L_191 - .L_190)
.L_190:
        /*002c*/ 	.word	0x00000000
        /*0030*/ 	.short	0x0002
        /*0032*/ 	.short	0x0010
        /*0034*/ 	.byte	0x00, 0xf5, 0x21, 0x00


	//----- nvinfo : EIATTR_KPARAM_INFO
	.align		4
.L_191:
        /*0038*/ 	.byte	0x04, 0x17
        /*003a*/ 	.short	(.L_193 - .L_192)
.L_192:
        /*003c*/ 	.word	0x00000000
        /*0040*/ 	.short	0x0001
        /*0042*/ 	.short	0x0008
        /*0044*/ 	.byte	0x00, 0xf5, 0x21, 0x00


	//----- nvinfo : EIATTR_KPARAM_INFO
	.align		4
.L_193:
        /*0048*/ 	.byte	0x04, 0x17
        /*004a*/ 	.short	(.L_195 - .L_194)
.L_194:
        /*004c*/ 	.word	0x00000000
        /*0050*/ 	.short	0x0000
        /*0052*/ 	.short	0x0000
        /*0054*/ 	.byte	0x00, 0xf5, 0x21, 0x00


	//----- nvinfo : EIATTR_SPARSE_MMA_MASK
	.align		4
.L_195:
        /*0058*/ 	.byte	0x03, 0x50
        /*005a*/ 	.short	0x0000


	//----- nvinfo : EIATTR_MAXREG_COUNT
	.align		4
        /*005c*/ 	.byte	0x03, 0x1b
        /*005e*/ 	.short	0x00ff


	//----- nvinfo : EIATTR_MERCURY_ISA_VERSION
	.align		4
        /*0060*/ 	.byte	0x03, 0x5f
        /*0062*/ 	.short	0x0101


	//----- nvinfo : EIATTR_VRC_CTA_INIT_COUNT
	.align		4
        /*0064*/ 	.byte	0x02, 0x4a
	.zero		1
	.zero		1


	//----- nvinfo : EIATTR_EXIT_INSTR_OFFSETS
	.align		4
        /*0068*/ 	.byte	0x04, 0x1c
        /*006a*/ 	.short	(.L_197 - .L_196)


	//   ....[0]....
.L_196:
        /*006c*/ 	.word	0x00000070


	//   ....[1]....
        /*0070*/ 	.word	0x00000270


	//----- nvinfo : EIATTR_CRS_STACK_SIZE
	.align		4
.L_197:
        /*0074*/ 	.byte	0x04, 0x1e
        /*0076*/ 	.short	(.L_199 - .L_198)
.L_198:
        /*0078*/ 	.word	0x00000000


	//----- nvinfo : EIATTR_CBANK_PARAM_SIZE
	.align		4
.L_199:
        /*007c*/ 	.byte	0x03, 0x19
        /*007e*/ 	.short	0x0024


	//----- nvinfo : EIATTR_PARAM_CBANK
	.align		4
        /*0080*/ 	.byte	0x04, 0x0a
        /*0082*/ 	.short	(.L_201 - .L_200)
	.align		4
.L_200:
        /*0084*/ 	.word	index@(.nv.constant0.vec3_select)
        /*0088*/ 	.short	0x0380
        /*008a*/ 	.short	0x0024


	//----- nvinfo : EIATTR_SW_WAR
	.align		4
.L_201:
        /*008c*/ 	.byte	0x04, 0x36
        /*008e*/ 	.short	(.L_203 - .L_202)
.L_202:
        /*0090*/ 	.word	0x00000008
.L_203:


//--------------------- .nv.info.vec3_get_z       --------------------------
	.section	.nv.info.vec3_get_z,"",@"SHT_CUDA_INFO"
	.sectionflags	@""
	.align	4


	//----- nvinfo : EIATTR_CUDA_API_VERSION
	.align		4
        /*0000*/ 	.byte	0x04, 0x37
        /*0002*/ 	.short	(.L_205 - .L_204)
.L_204:
        /*0004*/ 	.word	0x00000082


	//----- nvinfo : EIATTR_KPARAM_INFO
	.align		4
.L_205:
        /*0008*/ 	.byte	0x04, 0x17
        /*000a*/ 	.short	(.L_207 - .L_206)
.L_206:
        /*000c*/ 	.word	0x00000000
        /*0010*/ 	.short	0x0002
        /*0012*/ 	.short	0x0010
        /*0014*/ 	.byte	0x00, 0xf0, 0x11, 0x00


	//----- nvinfo : EIATTR_KPARAM_INFO
	.align		4
.L_207:
        /*0018*/ 	.byte	0x04, 0x17
        /*001a*/ 	.short	(.L_209 - .L_208)
.L_208:
        /*001c*/ 	.word	0x00000000
        /*0020*/ 	.short	0x0001
        /*0022*/ 	.short	0x0008
        /*0024*/ 	.byte	0x00, 0xf5, 0x21, 0x00


	//----- nvinfo : EIATTR_KPARAM_INFO
	.align		4
.L_209:
        /*0028*/ 	.byte	0x04, 0x17
        /*002a*/ 	.short	(.L_211 - .L_210)
.L_210:
        /*002c*/ 	.word	0x00000000
        /*0030*/ 	.short	0x0000
        /*0032*/ 	.short	0x0000
        /*0034*/ 	.byte	0x00, 0xf5, 0x21, 0x00


	//----- nvinfo : EIATTR_SPARSE_MMA_MASK
	.align		4
.L_211:
        /*0038*/ 	.byte	0x03, 0x50
        /*003a*/ 	.short	0x0000


	//----- nvinfo : EIATTR_MAXREG_COUNT
	.align		4
        /*003c*/ 	.byte	0x03, 0x1b
        /*003e*/ 	.short	0x00ff


	//----- nvinfo : EIATTR_MERCURY_ISA_VERSION
	.align		4
        /*0040*/ 	.byte	0x03, 0x5f
        /*0042*/ 	.short	0x0101


	//----- nvinfo : EIATTR_VRC_CTA_INIT_COUNT
	.align		4
        /*0044*/ 	.byte	0x02, 0x4a
	.zero		1
	.zero		1


	//----- nvinfo : EIATTR_EXIT_INSTR_OFFSETS
	.align		4
        /*0048*/ 	.byte	0x04, 0x1c
        /*004a*/ 	.short	(.L_213 - .L_212)


	//   ....[0]....
.L_212:
        /*004c*/ 	.word	0x00000090


	//   ....[1]....
        /*0050*/ 	.word	0x000003a0


	//   ....[2]....
        /*0054*/ 	.word	0x000004e0


	//----- nvinfo : EIATTR_CRS_STACK_SIZE
	.align		4
.L_213:
        /*0058*/ 	.byte	0x04, 0x1e
        /*005a*/ 	.short	(.L_215 - .L_214)
.L_214:
        /*005c*/ 	.word	0x00000000


	//----- nvinfo : EIATTR_CBANK_PARAM_SIZE
	.align		4
.L_215:
        /*0060*/ 	.byte	0x03, 0x19
        /*0062*/ 	.short	0x0014


	//----- nvinfo : EIATTR_PARAM_CBANK
	.align		4
        /*0064*/ 	.byte	0x04, 0x0a
        /*0066*/ 	.short	(.L_217 - .L_216)
	.align		4
.L_216:
        /*0068*/ 	.word	index@(.nv.constant0.vec3_get_z)
        /*006c*/ 	.short	0x0380
        /*006e*/ 	.short	0x0014


	//----- nvinfo : EIATTR_SW_WAR
	.align		4
.L_217:
        /*0070*/ 	.byte	0x04, 0x36
        /*0072*/ 	.short	(.L_219 - .L_218)
.L_218:
        /*0074*/ 	.word	0x00000008
.L_219:


//--------------------- .nv.info.vec3_get_y       --------------------------
	.section	.nv.info.vec3_get_y,"",@"SHT_CUDA_INFO"
	.sectionflags	@""
	.align	4


	//----- nvinfo : EIATTR_CUDA_API_VERSION
	.align		4
        /*0000*/ 	.byte	0x04, 0x37
        /*0002*/ 	.short	(.L_221 - .L_220)
.L_220:
        /*0004*/ 	.word	0x00000082


	//----- nvinfo : EIATTR_KPARAM_INFO
	.align		4
.L_221:
        /*0008*/ 	.byte	0x04, 0x17
        /*000a*/ 	.short	(.L_223 - .L_222)
.L_222:
        /*000c*/ 	.word	0x00000000
        /*0010*/ 	.short	0x0002
        /*0012*/ 	.short	0x0010
        /*0014*/ 	.byte	0x00, 0xf0, 0x11, 0x00


	//----- nvinfo : EIATTR_KPARAM_INFO
	.align		4
.L_223:
        /*0018*/ 	.byte	0x04, 0x17
        /*001a*/ 	.short	(.L_225 - .L_224)
.L_224:
        /*001c*/ 	.word	0x00000000
        /*0020*/ 	.short	0x0001
        /*0022*/ 	.short	0x0008
        /*0024*/ 	.byte	0x00, 0xf5, 0x21, 0x00


	//----- nvinfo : EIATTR_KPARAM_INFO
	.align		4
.L_225:
        /*0028*/ 	.byte	0x04, 0x17
        /*002a*/ 	.short	(.L_227 - .L_226)
.L_226:
        /*002c*/ 	.word	0x00000000
        /*0030*/ 	.short	0x0000
        /*0032*/ 	.short	0x0000
        /*0034*/ 	.byte	0x00, 0xf5, 0x21, 0x00


	//----- nvinfo : EIATTR_SPARSE_MMA_MASK
	.align		4
.L_227:
        /*0038*/ 	.byte	0x03, 0x50
        /*003a*/ 	.short	0x0000


	//----- nvinfo : EIATTR_MAXREG_COUNT
	.align		4
        /*003c*/ 	.byte	0x03, 0x1b
        /*003e*/ 	.short	0x00ff


	//----- nvinfo : EIATTR_MERCURY_ISA_VERSION
	.align		4
        /*0040*/ 	.byte	0x03, 0x5f
        /*0042*/ 	.short	0x0101


	//----- nvinfo : EIATTR_VRC_CTA_INIT_COUNT
	.align		4
        /*0044*/ 	.byte	0x02, 0x4a
	.zero		1
	.zero		1


	//----- nvinfo : EIATTR_EXIT_INSTR_OFFSETS
	.align		4
        /*0048*/ 	.byte	0x04, 0x1c
        /*004a*/ 	.short	(.L_229 - .L_228)


	//   ....[0]....
.L_228:
        /*004c*/ 	.word	0x00000090


	//   ....[1]....
        /*0050*/ 	.word	0x000003a0


	//   ....[2]....
        /*0054*/ 	.word	0x000004e0


	//----- nvinfo : EIATTR_CRS_STACK_SIZE
	.align		4
.L_229:
        /*0058*/ 	.byte	0x04, 0x1e
        /*005a*/ 	.short	(.L_231 - .L_230)
.L_230:
        /*005c*/ 	.word	0x00000000


	//----- nvinfo : EIATTR_CBANK_PARAM_SIZE
	.align		4
.L_231:
        /*0060*/ 	.byte	0x03, 0x19
        /*0062*/ 	.short	0x0014


	//----- nvinfo : EIATTR_PARAM_CBANK
	.align		4
        /*0064*/ 	.byte	0x04, 0x0a
        /*0066*/ 	.short	(.L_233 - .L_232)
	.align		4
.L_232:
        /*0068*/ 	.word	index@(.nv.constant0.vec3_get_y)
        /*006c*/ 	.short	0x0380
        /*006e*/ 	.short	0x0014


	//----- nvinfo : EIATTR_SW_WAR
	.align		4
.L_233:
        /*0070*/ 	.byte	0x04, 0x36
        /*0072*/ 	.short	(.L_235 - .L_234)
.L_234:
        /*0074*/ 	.word	0x00000008
.L_235:


//--------------------- .nv.info.vec3_get_x       --------------------------
	.section	.nv.info.vec3_get_x,"",@"SHT_CUDA_INFO"
	.sectionflags	@""
	.align	4


	//----- nvinfo : EIATTR_CUDA_API_VERSION
	.align		4
        /*0000*/ 	.byte	0x04, 0x37
        /*0002*/ 	.short	(.L_237 - .L_236)
.L_236:
        /*0004*/ 	.word	0x00000082


	//----- nvinfo : EIATTR_KPARAM_INFO
	.align		4
.L_237:
        /*0008*/ 	.byte	0x04, 0x17
        /*000a*/ 	.short	(.L_239 - .L_238)
.L_238:
        /*000c*/ 	.word	0x00000000
        /*0010*/ 	.short	0x0002
        /*0012*/ 	.short	0x0010
        /*0014*/ 	.byte	0x00, 0xf0, 0x11, 0x00


	//----- nvinfo : EIATTR_KPARAM_INFO
	.align		4
.L_239:
        /*0018*/ 	.byte	0x04, 0x17
        /*001a*/ 	.short	(.L_241 - .L_240)
.L_240:
        /*001c*/ 	.word	0x00000000
        /*0020*/ 	.short	0x0001
        /*0022*/ 	.short	0x0008
        /*0024*/ 	.byte	0x00, 0xf5, 0x21, 0x00


	//----- nvinfo : EIATTR_KPARAM_INFO
	.align		4
.L_241:
        /*0028*/ 	.byte	0x04, 0x17
        /*002a*/ 	.short	(.L_243 - .L_242)
.L_242:
        /*002c*/ 	.word	0x00000000
        /*0030*/ 	.short	0x0000
        /*0032*/ 	.short	0x0000
        /*0034*/ 	.byte	0x00, 0xf5, 0x21, 0x00


	//----- nvinfo : EIATTR_SPARSE_MMA_MASK
	.align		4
.L_243:
        /*0038*/ 	.byte	0x03, 0x50
        /*003a*/ 	.short	0x0000


	//----- nvinfo : EIATTR_MAXREG_COUNT
	.align		4
        /*003c*/ 	.byte	0x03, 0x1b
        /*003e*/ 	.short	0x00ff


	//----- nvinfo : EIATTR_MERCURY_ISA_VERSION
	.align		4
        /*0040*/ 	.byte	0x03, 0x5f
        /*0042*/ 	.short	0x0101


	//----- nvinfo : EIATTR_VRC_CTA_INIT_COUNT
	.align		4
        /*0044*/ 	.byte	0x02, 0x4a
	.zero		1
	.zero		1


	//----- nvinfo : EIATTR_EXIT_INSTR_OFFSETS
	.align		4
        /*0048*/ 	.byte	0x04, 0x1c
        /*004a*/ 	.short	(.L_245 - .L_244)


	//   ....[0]....
.L_244:
        /*004c*/ 	.word	0x00000090


	//   ....[1]....
        /*0050*/ 	.word	0x00000380


	//   ....[2]....
        /*0054*/ 	.word	0x000004c0


	//----- nvinfo : EIATTR_CRS_STACK_SIZE
	.align		4
.L_245:
        /*0058*/ 	.byte	0x04, 0x1e
        /*005a*/ 	.short	(.L_247 - .L_246)
.L_246:
        /*005c*/ 	.word	0x00000000


	//----- nvinfo : EIATTR_CBANK_PARAM_SIZE
	.align		4
.L_247:
        /*0060*/ 	.byte	0x03, 0x19
        /*0062*/ 	.short	0x0014


	//----- nvinfo : EIATTR_PARAM_CBANK
	.align		4
        /*0064*/ 	.byte	0x04, 0x0a
        /*0066*/ 	.short	(.L_249 - .L_248)
	.align		4
.L_248:
        /*0068*/ 	.word	index@(.nv.constant0.vec3_get_x)
        /*006c*/ 	.short	0x0380
        /*006e*/ 	.short	0x0014


	//----- nvinfo : EIATTR_SW_WAR
	.align		4
.L_249:
        /*0070*/ 	.byte	0x04, 0x36
        /*0072*/ 	.short	(.L_251 - .L_250)
.L_250:
        /*0074*/ 	.word	0x00000008
.L_251:


//--------------------- .nv.info.vec3_inv         --------------------------
	.section	.nv.info.vec3_inv,"",@"SHT_CUDA_INFO"
	.sectionflags	@""
	.align	4


	//----- nvinfo : EIATTR_CUDA_API_VERSION
	.align		4
        /*0000*/ 	.byte	0x04, 0x37
        /*0002*/ 	.short	(.L_253 - .L_252)
.L_252:
        /*0004*/ 	.word	0x00000082


	//----- nvinfo : EIATTR_KPARAM_INFO
	.align		4
.L_253:
        /*0008*/ 	.byte	0x04, 0x17
        /*000a*/ 	.short	(.L_255 - .L_254)
.L_254:
        /*000c*/ 	.word	0x00000000
        /*0010*/ 	.short	0x0002
        /*0012*/ 	.short	0x0010
        /*0014*/ 	.byte	0x00, 0xf0, 0x11, 0x00


	//----- nvinfo : EIATTR_KPARAM_INFO
	.align		4
.L_255:
        /*0018*/ 	.byte	0x04, 0x17
        /*001a*/ 	.short	(.L_257 - .L_256)
.L_256:
        /*001c*/ 	.word	0x00000000
        /*0020*/ 	.short	0x0001
        /*0022*/ 	.short	0x0008
        /*0024*/ 	.byte	0x00, 0xf5, 0x21, 0x00


	//----- nvinfo : EIATTR_KPARAM_INFO
	.align		4
.L_257:
        /*0028*/ 	.byte	0x04, 0x17
        /*002a*/ 	.short	(.L_259 - .L_258)
.L_258:
        /*002c*/ 	.word	0x00000000
        /*0030*/ 	.short	0x0000
        /*0032*/ 	.short	0x0000
        /*0034*/ 	.byte	0x00, 0xf5, 0x21, 0x00


	//----- nvinfo : EIATTR_SPARSE_MMA_MASK
	.align		4
.L_259:
        /*0038*/ 	.byte	0x03, 0x50
        /*003a*/ 	.short	0x0000


	//----- nvinfo : EIATTR_MAXREG_COUNT
	.align		4
        /*003c*/ 	.byte	0x03, 0x1b
        /*003e*/ 	.short	0x00ff


	//----- nvinfo : EIATTR_MERCURY_ISA_VERSION
	.align		4
        /*0040*/ 	.byte	0x03, 0x5f
        /*0042*/ 	.short	0x0101


	//----- nvinfo : EIATTR_VRC_CTA_INIT_COUNT
	.align		4
        /*0044*/ 	.byte	0x02, 0x4a
	.zero		1
	.zero		1


	//----- nvinfo : EIATTR_EXIT_INSTR_OFFSETS
	.align		4
        /*0048*/ 	.byte	0x04, 0x1c
        /*004a*/ 	.short	(.L_261 - .L_260)


	//   ....[0]....
.L_260:
        /*004c*/ 	.word	0x00000090


	//   ....[1]....
        /*0050*/ 	.word	0x00000410


	//   ....[2]....
        /*0054*/ 	.word	0x00000730


	//----- nvinfo : EIATTR_CRS_STACK_SIZE
	.align		4
.L_261:
        /*0058*/ 	.byte	0x04, 0x1e
        /*005a*/ 	.short	(.L_263 - .L_262)
.L_262:
        /*005c*/ 	.word	0x00000000


	//----- nvinfo : EIATTR_CBANK_PARAM_SIZE
	.align		4
.L_263:
        /*0060*/ 	.byte	0x03, 0x19
        /*0062*/ 	.short	0x0014


	//----- nvinfo : EIATTR_PARAM_CBANK
	.align		4
        /*0064*/ 	.byte	0x04, 0x0a
        /*0066*/ 	.short	(.L_265 - .L_264)
	.align		4
.L_264:
        /*0068*/ 	.word	index@(.nv.constant0.vec3_inv)
        /*006c*/ 	.short	0x0380
        /*006e*/ 	.short	0x0014


	//----- nvinfo : EIATTR_SW_WAR
	.align		4
.L_265:
        /*0070*/ 	.byte	0x04, 0x36
        /*0072*/ 	.short	(.L_267 - .L_266)
.L_266:
        /*0074*/ 	.word	0x00000008
.L_267:


//--------------------- .nv.info.vec3_normalize   --------------------------
	.section	.nv.info.vec3_normalize,"",@"SHT_CUDA_INFO"
	.sectionflags	@""
	.align	4


	//----- nvinfo : EIATTR_CUDA_API_VERSION
	.align		4
        /*0000*/ 	.byte	0x04, 0x37
        /*0002*/ 	.short	(.L_269 - .L_268)
.L_268:
        /*0004*/ 	.word	0x00000082


	//----- nvinfo : EIATTR_KPARAM_INFO
	.align		4
.L_269:
        /*0008*/ 	.byte	0x04, 0x17
        /*000a*/ 	.short	(.L_271 - .L_270)
.L_270:
        /*000c*/ 	.word	0x00000000
        /*0010*/ 	.short	0x0002
        /*0012*/ 	.short	0x0010
        /*0014*/ 	.byte	0x00, 0xf0, 0x11, 0x00


	//----- nvinfo : EIATTR_KPARAM_INFO
	.align		4
.L_271:
        /*0018*/ 	.byte	0x04, 0x17
        /*001a*/ 	.short	(.L_273 - .L_272)
.L_272:
        /*001c*/ 	.word	0x00000000
        /*0020*/ 	.short	0x0001
        /*0022*/ 	.short	0x0008
        /*0024*/ 	.byte	0x00, 0xf5, 0x21, 0x00


	//----- nvinfo : EIATTR_KPARAM_INFO
	.align		4
.L_273:
        /*0028*/ 	.byte	0x04, 0x17
        /*002a*/ 	.short	(.L_275 - .L_274)
.L_274:
        /*002c*/ 	.word	0x00000000
        /*0030*/ 	.short	0x0000
        /*0032*/ 	.short	0x0000
        /*0034*/ 	.byte	0x00, 0xf5, 0x21, 0x00


	//----- nvinfo : EIATTR_SPARSE_MMA_MASK
	.align		4
.L_275:
        /*0038*/ 	.byte	0x03, 0x50
        /*003a*/ 	.short	0x0000


	//----- nvinfo : EIATTR_MAXREG_COUNT
	.align		4
        /*003c*/ 	.byte	0x03, 0x1b
        /*003e*/ 	.short	0x00ff


	//----- nvinfo : EIATTR_MERCURY_ISA_VERSION
	.align		4
        /*0040*/ 	.byte	0x03, 0x5f
        /*0042*/ 	.short	0x0101


	//----- nvinfo : EIATTR_VRC_CTA_INIT_COUNT
	.align		4
        /*0044*/ 	.byte	0x02, 0x4a
	.zero		1
	.zero		1


	//----- nvinfo : EIATTR_EXIT_INSTR_OFFSETS
	.align		4
        /*0048*/ 	.byte	0x04, 0x1c
        /*004a*/ 	.short	(.L_277 - .L_276)


	//   ....[0]....
.L_276:
        /*004c*/ 	.word	0x00000090


	//   ....[1]....
        /*0050*/ 	.word	0x000007f0


	//   ....[2]....
        /*0054*/ 	.word	0x000019b0


	//----- nvinfo : EIATTR_CRS_STACK_SIZE
	.align		4
.L_277:
        /*0058*/ 	.byte	0x04, 0x1e
        /*005a*/ 	.short	(.L_279 - .L_278)
.L_278:
        /*005c*/ 	.word	0x00000000


	//----- nvinfo : EIATTR_CBANK_PARAM_SIZE
	.align		4
.L_279:
        /*0060*/ 	.byte	0x03, 0x19
        /*0062*/ 	.short	0x0014


	//----- nvinfo : EIATTR_PARAM_CBANK
	.align		4
        /*0064*/ 	.byte	0x04, 0x0a
        /*0066*/ 	.short	(.L_281 - .L_280)
	.align		4
.L_280:
        /*0068*/ 	.word	index@(.nv.constant0.vec3_normalize)
        /*006c*/ 	.short	0x0380
        /*006e*/ 	.short	0x0014


	//----- nvinfo : EIATTR_SW_WAR
	.align		4
.L_281:
        /*0070*/ 	.byte	0x04, 0x36
        /*0072*/ 	.short	(.L_283 - .L_282)
.L_282:
        /*0074*/ 	.word	0x00000008
.L_283:


//--------------------- .nv.info.vec3_len_squared --------------------------
	.section	.nv.info.vec3_len_squared,"",@"SHT_CUDA_INFO"
	.sectionflags	@""
	.align	4


	//----- nvinfo : EIATTR_CUDA_API_VERSION
	.align		4
        /*0000*/ 	.byte	0x04, 0x37
        /*0002*/ 	.short	(.L_285 - .L_284)
.L_284:
        /*0004*/ 	.word	0x00000082


	//----- nvinfo : EIATTR_KPARAM_INFO
	.align		4
.L_285:
        /*0008*/ 	.byte	0x04, 0x17
        /*000a*/ 	.short	(.L_287 - .L_286)
.L_286:
        /*000c*/ 	.word	0x00000000
        /*0010*/ 	.short	0x0002
        /*0012*/ 	.short	0x0010
        /*0014*/ 	.byte	0x00, 0xf0, 0x11, 0x00


	//----- nvinfo : EIATTR_KPARAM_INFO
	.align		4
.L_287:
        /*0018*/ 	.byte	0x04, 0x17
        /*001a*/ 	.short	(.L_289 - .L_288)
.L_288:
        /*001c*/ 	.word	0x00000000
        /*0020*/ 	.short	0x0001
        /*0022*/ 	.short	0x0008
        /*0024*/ 	.byte	0x00, 0xf5, 0x21, 0x00


	//----- nvinfo : EIATTR_KPARAM_INFO
	.align		4
.L_289:
        /*0028*/ 	.byte	0x04, 0x17
        /*002a*/ 	.short	(.L_291 - .L_290)
.L_290:
        /*002c*/ 	.word	0x00000000
        /*0030*/ 	.short	0x0000
        /*0032*/ 	.short	0x0000
        /*0034*/ 	.byte	0x00, 0xf5, 0x21, 0x00


	//----- nvinfo : EIATTR_SPARSE_MMA_MASK
	.align		4
.L_291:
        /*0038*/ 	.byte	0x03, 0x50
        /*003a*/ 	.short	0x0000


	//----- nvinfo : EIATTR_MAXREG_COUNT
	.align		4
        /*003c*/ 	.byte	0x03, 0x1b
        /*003e*/ 	.short	0x00ff


	//----- nvinfo : EIATTR_MERCURY_ISA_VERSION
	.align		4
        /*0040*/ 	.byte	0x03, 0x5f
        /*0042*/ 	.short	0x0101


	//----- nvinfo : EIATTR_VRC_CTA_INIT_COUNT
	.align		4
        /*0044*/ 	.byte	0x02, 0x4a
	.zero		1
	.zero		1


	//----- nvinfo : EIATTR_EXIT_INSTR_OFFSETS
	.align		4
        /*0048*/ 	.byte	0x04, 0x1c
        /*004a*/ 	.short	(.L_293 - .L_292)


	//   ....[0]....
.L_292:
        /*004c*/ 	.word	0x00000090


	//   ....[1]....
        /*0050*/ 	.word	0x000003d0


	//   ....[2]....
        /*0054*/ 	.word	0x00000670


	//----- nvinfo : EIATTR_CRS_STACK_SIZE
	.align		4
.L_293:
        /*0058*/ 	.byte	0x04, 0x1e
        /*005a*/ 	.short	(.L_295 - .L_294)
.L_294:
        /*005c*/ 	.word	0x00000000


	//----- nvinfo : EIATTR_CBANK_PARAM_SIZE
	.align		4
.L_295:
        /*0060*/ 	.byte	0x03, 0x19
        /*0062*/ 	.short	0x0014


	//----- nvinfo : EIATTR_PARAM_CBANK
	.align		4
        /*0064*/ 	.byte	0x04, 0x0a
        /*0066*/ 	.short	(.L_297 - .L_296)
	.align		4
.L_296:
        /*0068*/ 	.word	index@(.nv.constant0.vec3_len_squared)
        /*006c*/ 	.short	0x0380
        /*006e*/ 	.short	0x0014


	//----- nvinfo : EIATTR_SW_WAR
	.align		4
.L_297:
        /*0070*/ 	.byte	0x04, 0x36
        /*0072*/ 	.short	(.L_299 - .L_298)
.L_298:
        /*0074*/ 	.word	0x00000008
.L_299:


//--------------------- .nv.info.vec3_len         --------------------------
	.section	.nv.info.vec3_len,"",@"SHT_CUDA_INFO"
	.sectionflags	@""
	.align	4


	//----- nvinfo : EIATTR_CUDA_API_VERSION
	.align		4
        /*0000*/ 	.byte	0x04, 0x37
        /*0002*/ 	.short	(.L_301 - .L_300)
.L_300:
        /*0004*/ 	.word	0x00000082


	//----- nvinfo : EIATTR_KPARAM_INFO
	.align		4
.L_301:
        /*0008*/ 	.byte	0x04, 0x17
        /*000a*/ 	.short	(.L_303 - .L_302)
.L_302:
        /*000c*/ 	.word	0x00000000
        /*0010*/ 	.short	0x0002
        /*0012*/ 	.short	0x0010
        /*0014*/ 	.byte	0x00, 0xf0, 0x11, 0x00


	//----- nvinfo : EIATTR_KPARAM_INFO
	.align		4
.L_303:
        /*0018*/ 	.byte	0x04, 0x17
        /*001a*/ 	.short	(.L_305 - .L_304)
.L_304:
        /*001c*/ 	.word	0x00000000
        /*0020*/ 	.short	0x0001
        /*0022*/ 	.short	0x0008
        /*0024*/ 	.byte	0x00, 0xf5, 0x21, 0x00


	//----- nvinfo : EIATTR_KPARAM_INFO
	.align		4
.L_305:
        /*0028*/ 	.byte	0x04, 0x17
        /*002a*/ 	.short	(.L_307 - .L_306)
.L_306:
        /*002c*/ 	.word	0x00000000
        /*0030*/ 	.short	0x0000
        /*0032*/ 	.short	0x0000
        /*0034*/ 	.byte	0x00, 0xf5, 0x21, 0x00


	//----- nvinfo : EIATTR_SPARSE_MMA_MASK
	.align		4
.L_307:
        /*0038*/ 	.byte	0x03, 0x50
        /*003a*/ 	.short	0x0000


	//----- nvinfo : EIATTR_MAXREG_COUNT
	.align		4
        /*003c*/ 	.byte	0x03, 0x1b
        /*003e*/ 	.short	0x00ff


	//----- nvinfo : EIATTR_MERCURY_ISA_VERSION
	.align		4
        /*0040*/ 	.byte	0x03, 0x5f
        /*0042*/ 	.short	0x0101


	//----- nvinfo : EIATTR_VRC_CTA_INIT_COUNT
	.align		4
        /*0044*/ 	.byte	0x02, 0x4a
	.zero		1
	.zero		1


	//----- nvinfo : EIATTR_EXIT_INSTR_OFFSETS
	.align		4
        /*0048*/ 	.byte	0x04, 0x1c
        /*004a*/ 	.short	(.L_309 - .L_308)


	//   ....[0]....
.L_308:
        /*004c*/ 	.word	0x00000090


	//   ....[1]....
        /*0050*/ 	.word	0x000004e0


	//   ....[2]....
        /*0054*/ 	.word	0x00000ae0


	//----- nvinfo : EIATTR_CRS_STACK_SIZE
	.align		4
.L_309:
        /*0058*/ 	.byte	0x04, 0x1e
        /*005a*/ 	.short	(.L_311 - .L_310)
.L_310:
        /*005c*/ 	.word	0x00000000


	//----- nvinfo : EIATTR_CBANK_PARAM_SIZE
	.align		4
.L_311:
        /*0060*/ 	.byte	0x03, 0x19
        /*0062*/ 	.short	0x0014


	//----- nvinfo : EIATTR_PARAM_CBANK
	.align		4
        /*0064*/ 	.byte	0x04, 0x0a
        /*0066*/ 	.short	(.L_313 - .L_312)
	.align		4
.L_312:
        /*0068*/ 	.word	index@(.nv.constant0.vec3_len)
        /*006c*/ 	.short	0x0380
        /*006e*/ 	.short	0x0014


	//----- nvinfo : EIATTR_SW_WAR
	.align		4
.L_313:
        /*0070*/ 	.byte	0x04, 0x36
        /*0072*/ 	.short	(.L_315 - .L_314)
.L_314:
        /*0074*/ 	.word	0x00000008
.L_315:


//--------------------- .nv.info.vec3_div_scalar  --------------------------
	.section	.nv.info.vec3_div_scalar,"",@"SHT_CUDA_INFO"
	.sectionflags	@""
	.align	4


	//----- nvinfo : EIATTR_CUDA_API_VERSION
	.align		4
        /*0000*/ 	.byte	0x04, 0x37
        /*0002*/ 	.short	(.L_317 - .L_316)
.L_316:
        /*0004*/ 	.word	0x00000082


	//----- nvinfo : EIATTR_KPARAM_INFO
	.align		4
.L_317:
        /*0008*/ 	.byte	0x04, 0x17
        /*000a*/ 	.short	(.L_319 - .L_318)
.L_318:
        /*000c*/ 	.word	0x00000000
        /*0010*/ 	.short	0x0003
        /*0012*/ 	.short	0x0018
        /*0014*/ 	.byte	0x00, 0xf0, 0x11, 0x00


	//----- nvinfo : EIATTR_KPARAM_INFO
	.align		4
.L_319:
        /*0018*/ 	.byte	0x04, 0x17
        /*001a*/ 	.short	(.L_321 - .L_320)
.L_320:
        /*001c*/ 	.word	0x00000000
        /*0020*/ 	.short	0x0002
        /*0022*/ 	.short	0x0010
        /*0024*/ 	.byte	0x00, 0xf5, 0x21, 0x00


	//----- nvinfo : EIATTR_KPARAM_INFO
	.align		4
.L_321:
        /*0028*/ 	.byte	0x04, 0x17
        /*002a*/ 	.short	(.L_323 - .L_322)
.L_322:
        /*002c*/ 	.word	0x00000000
        /*0030*/ 	.short	0x0001
        /*0032*/ 	.short	0x0008
        /*0034*/ 	.byte	0x00, 0xf5, 0x21, 0x00


	//----- nvinfo : EIATTR_KPARAM_INFO
	.align		4
.L_323:
        /*0038*/ 	.byte	0x04, 0x17
        /*003a*/ 	.short	(.L_325 - .L_324)
.L_324:
        /*003c*/ 	.word	0x00000000
        /*0040*/ 	.short	0x0000
        /*0042*/ 	.short	0x0000
        /*0044*/ 	.byte	0x00, 0xf5, 0x21, 0x00


	//----- nvinfo : EIATTR_SPARSE_MMA_MASK
	.align		4
.L_325:
        /*0048*/ 	.byte	0x03, 0x50
        /*004a*/ 	.short	0x0000


	//----- nvinfo : EIATTR_MAXREG_COUNT
	.align		4
        /*004c*/ 	.byte	0x03, 0x1b
        /*004e*/ 	.short	0x00ff


	//----- nvinfo : EIATTR_MERCURY_ISA_VERSION
	.align		4
        /*0050*/ 	.byte	0x03, 0x5f
        /*0052*/ 	.short	0x0101


	//----- nvinfo : EIATTR_VRC_CTA_INIT_COUNT
	.align		4
        /*0054*/ 	.byte	0x02, 0x4a
	.zero		1
	.zero		1


	//----- nvinfo : EIATTR_EXIT_INSTR_OFFSETS
	.align		4
        /*0058*/ 	.byte	0x04, 0x1c
        /*005a*/ 	.short	(.L_327 - .L_326)


	//   ....[0]....
.L_326:
        /*005c*/ 	.word	0x00000090


	//   ....[1]....
        /*0060*/ 	.word	0x000006f0


	//   ....[2]....
        /*0064*/ 	.word	0x00001450


	//----- nvinfo : EIATTR_CRS_STACK_SIZE
	.align		4
.L_327:
        /*0068*/ 	.byte	0x04, 0x1e
        /*006a*/ 	.short	(.L_329 - .L_328)
.L_328:
        /*006c*/ 	.word	0x00000000


	//----- nvinfo : EIATTR_CBANK_PARAM_SIZE
	.align		4
.L_329:
        /*0070*/ 	.byte	0x03, 0x19
        /*0072*/ 	.short	0x001c


	//----- nvinfo : EIATTR_PARAM_CBANK
	.align		4
        /*0074*/ 	.byte	0x04, 0x0a
        /*0076*/ 	.short	(.L_331 - .L_330)
	.align		4
.L_330:
        /*0078*/ 	.word	index@(.nv.constant0.vec3_div_scalar)
        /*007c*/ 	.short	0x0380
        /*007e*/ 	.short	0x001c


	//----- nvinfo : EIATTR_SW_WAR
	.align		4
.L_331:
        /*0080*/ 	.byte	0x04, 0x36
        /*0082*/ 	.short	(.L_333 - .L_332)
.L_332:
        /*0084*/ 	.word	0x00000008
.L_333:


//--------------------- .nv.info.vec3_mul_scalar  --------------------------
	.section	.nv.info.vec3_mul_scalar,"",@"SHT_CUDA_INFO"
	.sectionflags	@""
	.align	4


	//----- nvinfo : EIATTR_CUDA_API_VERSION
	.align		4
        /*0000*/ 	.byte	0x04, 0x37
        /*0002*/ 	.short	(.L_335 - .L_334)
.L_334:
        /*0004*/ 	.word	0x00000082


	//----- nvinfo : EIATTR_KPARAM_INFO
	.align		4
.L_335:
        /*0008*/ 	.byte	0x04, 0x17
        /*000a*/ 	.short	(.L_337 - .L_336)
.L_336:
        /*000c*/ 	.word	0x00000000
        /*0010*/ 	.short	0x0003
        /*0012*/ 	.short	0x0018
        /*0014*/ 	.byte	0x00, 0xf0, 0x11, 0x00


	//----- nvinfo : EIATTR_KPARAM_INFO
	.align		4
.L_337:
        /*0018*/ 	.byte	0x04, 0x17
        /*001a*/ 	.short	(.L_339 - .L_338)
.L_338:
        /*001c*/ 	.word	0x00000000
        /*0020*/ 	.short	0x0002
        /*0022*/ 	.short	0x0010
        /*0024*/ 	.byte	0x00, 0xf5, 0x21, 0x00


	//----- nvinfo : EIATTR_KPARAM_INFO
	.align		4
.L_339:
        /*0028*/ 	.byte	0x04, 0x17
        /*002a*/ 	.short	(.L_341 - .L_340)
.L_340:
        /*002c*/ 	.word	0x00000000
        /*0030*/ 	.short	0x0001
        /*0032*/ 	.short	0x0008
        /*0034*/ 	.byte	0x00, 0xf5, 0x21, 0x00


	//----- nvinfo : EIATTR_KPARAM_INFO
	.align		4
.L_341:
        /*0038*/ 	.byte	0x04, 0x17
        /*003a*/ 	.short	(.L_343 - .L_342)
.L_342:
        /*003c*/ 	.word	0x00000000
        /*0040*/ 	.short	0x0000
        /*0042*/ 	.short	0x0000
        /*0044*/ 	.byte	0x00, 0xf5, 0x21, 0x00


	//----- nvinfo : EIATTR_SPARSE_MMA_MASK
	.align		4
.L_343:
        /*0048*/ 	.byte	0x03, 0x50
        /*004a*/ 	.short	0x0000


	//----- nvinfo : EIATTR_MAXREG_COUNT
	.align		4
        /*004c*/ 	.byte	0x03, 0x1b
        /*004e*/ 	.short	0x00ff


	//----- nvinfo : EIATTR_MERCURY_ISA_VERSION
	.align		4
        /*0050*/ 	.byte	0x03, 0x5f
        /*0052*/ 	.short	0x0101


	//----- nvinfo : EIATTR_VRC_CTA_INIT_COUNT
	.align		4
        /*0054*/ 	.byte	0x02, 0x4a
	.zero		1
	.zero		1


	//----- nvinfo : EIATTR_EXIT_INSTR_OFFSETS
	.align		4
        /*0058*/ 	.byte	0x04, 0x1c
        /*005a*/ 	.short	(.L_345 - .L_344)


	//   ....[0]....
.L_344:
        /*005c*/ 	.word	0x00000090


	//   ....[1]....
        /*0060*/ 	.word	0x00000460


	//   ....[2]....
        /*0064*/ 	.word	0x00000890


	//----- nvinfo : EIATTR_CRS_STACK_SIZE
	.align		4
.L_345:
        /*0068*/ 	.byte	0x04, 0x1e
        /*006a*/ 	.short	(.L_347 - .L_346)
.L_346:
        /*006c*/ 	.word	0x00000000


	//----- nvinfo : EIATTR_CBANK_PARAM_SIZE
	.align		4
.L_347:
        /*0070*/ 	.byte	0x03, 0x19
        /*0072*/ 	.short	0x001c


	//----- nvinfo : EIATTR_PARAM_CBANK
	.align		4
        /*0074*/ 	.byte	0x04, 0x0a
        /*0076*/ 	.short	(.L_349 - .L_348)
	.align		4
.L_348:
        /*0078*/ 	.word	index@(.nv.constant0.vec3_mul_scalar)
        /*007c*/ 	.short	0x0380
        /*007e*/ 	.short	0x001c


	//----- nvinfo : EIATTR_SW_WAR
	.align		4
.L_349:
        /*0080*/ 	.byte	0x04, 0x36
        /*0082*/ 	.short	(.L_351 - .L_350)
.L_350:
        /*0084*/ 	.word	0x00000008
.L_351:


//--------------------- .nv.info.vec3_dot         --------------------------
	.section	.nv.info.vec3_dot,"",@"SHT_CUDA_INFO"
	.sectionflags	@""
	.align	4


	//----- nvinfo : EIATTR_CUDA_API_VERSION
	.align		4
        /*0000*/ 	.byte	0x04, 0x37
        /*0002*/ 	.short	(.L_353 - .L_352)
.L_352:
        /*0004*/ 	.word	0x00000082


	//----- nvinfo : EIATTR_KPARAM_INFO
	.align		4
.L_353:
        /*0008*/ 	.byte	0x04, 0x17
        /*000a*/ 	.short	(.L_355 - .L_354)
.L_354:
        /*000c*/ 	.word	0x00000000
        /*0010*/ 	.short	0x0003
        /*0012*/ 	.short	0x0018
        /*0014*/ 	.byte	0x00, 0xf0, 0x11, 0x00


	//----- nvinfo : EIATTR_KPARAM_INFO
	.align		4
.L_355:
        /*0018*/ 	.byte	0x04, 0x17
        /*001a*/ 	.short	(.L_357 - .L_356)
.L_356:
        /*001c*/ 	.word	0x00000000
        /*0020*/ 	.short	0x0002
        /*0022*/ 	.short	0x0010
        /*0024*/ 	.byte	0x00, 0xf5, 0x21, 0x00


	//----- nvinfo : EIATTR_KPARAM_INFO
	.align		4
.L_357:
        /*0028*/ 	.byte	0x04, 0x17
        /*002a*/ 	.short	(.L_359 - .L_358)
.L_358:
        /*002c*/ 	.word	0x00000000
        /*0030*/ 	.short	0x0001
        /*0032*/ 	.short	0x0008
        /*0034*/ 	.byte	0x00, 0xf5, 0x21, 0x00


	//----- nvinfo : EIATTR_KPARAM_INFO
	.align		4
.L_359:
        /*0038*/ 	.byte	0x04, 0x17
        /*003a*/ 	.short	(.L_361 - .L_360)
.L_360:
        /*003c*/ 	.word	0x00000000
        /*0040*/ 	.short	0x0000
        /*0042*/ 	.short	0x0000
        /*0044*/ 	.byte	0x00, 0xf5, 0x21, 0x00


	//----- nvinfo : EIATTR_SPARSE_MMA_MASK
	.align		4
.L_361:
        /*0048*/ 	.byte	0x03, 0x50
        /*004a*/ 	.short	0x0000


	//----- nvinfo : EIATTR_MAXREG_COUNT
	.align		4
        /*004c*/ 	.byte	0x03, 0x1b
        /*004e*/ 	.short	0x00ff


	//----- nvinfo : EIATTR_MERCURY_ISA_VERSION
	.align		4
        /*0050*/ 	.byte	0x03, 0x5f
        /*0052*/ 	.short	0x0101


	//----- nvinfo : EIATTR_VRC_CTA_INIT_COUNT
	.align		4
        /*0054*/ 	.byte	0x02, 0x4a
	.zero		1
	.zero		1


	//----- nvinfo : EIATTR_EXIT_INSTR_OFFSETS
	.align		4
        /*0058*/ 	.byte	0x04, 0x1c
        /*005a*/ 	.short	(.L_363 - .L_362)


	//   ....[0]....
.L_362:
        /*005c*/ 	.word	0x00000090


	//   ....[1]....
        /*0060*/ 	.word	0x00000440


	//   ....[2]....
        /*0064*/ 	.word	0x000007f0


	//----- nvinfo : EIATTR_CRS_STACK_SIZE
	.align		4
.L_363:
        /*0068*/ 	.byte	0x04, 0x1e
        /*006a*/ 	.short	(.L_365 - .L_364)
.L_364:
        /*006c*/ 	.word	0x00000000


	//----- nvinfo : EIATTR_CBANK_PARAM_SIZE
	.align		4
.L_365:
        /*0070*/ 	.byte	0x03, 0x19
        /*0072*/ 	.short	0x001c


	//----- nvinfo : EIATTR_PARAM_CBANK
	.align		4
        /*0074*/ 	.byte	0x04, 0x0a
        /*0076*/ 	.short	(.L_367 - .L_366)
	.align		4
.L_366:
        /*0078*/ 	.word	index@(.nv.constant0.vec3_dot)
        /*007c*/ 	.short	0x0380
        /*007e*/ 	.short	0x001c


	//----- nvinfo : EIATTR_SW_WAR
	.align		4
.L_367:
        /*0080*/ 	.byte	0x04, 0x36
        /*0082*/ 	.short	(.L_369 - .L_368)
.L_368:
        /*0084*/ 	.word	0x00000008
.L_369:


//--------------------- .nv.info.vec3_sub         --------------------------
	.section	.nv.info.vec3_sub,"",@"SHT_CUDA_INFO"
	.sectionflags	@""
	.align	4


	//----- nvinfo : EIATTR_CUDA_API_VERSION
	.align		4
        /*0000*/ 	.byte	0x04, 0x37
        /*0002*/ 	.short	(.L_371 - .L_370)
.L_370:
        /*0004*/ 	.word	0x00000082


	//----- nvinfo : EIATTR_KPARAM_INFO
	.align		4
.L_371:
        /*0008*/ 	.byte	0x04, 0x17
        /*000a*/ 	.short	(.L_373 - .L_372)
.L_372:
        /*000c*/ 	.word	0x00000000
        /*0010*/ 	.short	0x0003
        /*0012*/ 	.short	0x0018
        /*0014*/ 	.byte	0x00, 0xf0, 0x11, 0x00


	//----- nvinfo : EIATTR_KPARAM_INFO
	.align		4
.L_373:
        /*0018*/ 	.byte	0x04, 0x17
        /*001a*/ 	.short	(.L_375 - .L_374)
.L_374:
        /*001c*/ 	.word	0x00000000
        /*0020*/ 	.short	0x0002
        /*0022*/ 	.short	0x0010
        /*0024*/ 	.byte	0x00, 0xf5, 0x21, 0x00


	//----- nvinfo : EIATTR_KPARAM_INFO
	.align		4
.L_375:
        /*0028*/ 	.byte	0x04, 0x17
        /*002a*/ 	.short	(.L_377 - .L_376)
.L_376:
        /*002c*/ 	.word	0x00000000
        /*0030*/ 	.short	0x0001
        /*0032*/ 	.short	0x0008
        /*0034*/ 	.byte	0x00, 0xf5, 0x21, 0x00


	//----- nvinfo : EIATTR_KPARAM_INFO
	.align		4
.L_377:
        /*0038*/ 	.byte	0x04, 0x17
        /*003a*/ 	.short	(.L_379 - .L_378)
.L_378:
        /*003c*/ 	.word	0x00000000
        /*0040*/ 	.short	0x0000
        /*0042*/ 	.short	0x0000
        /*0044*/ 	.byte	0x00, 0xf5, 0x21, 0x00


	//----- nvinfo : EIATTR_SPARSE_MMA_MASK
	.align		4
.L_379:
        /*0048*/ 	.byte	0x03, 0x50
        /*004a*/ 	.short	0x0000


	//----- nvinfo : EIATTR_MAXREG_COUNT
	.align		4
        /*004c*/ 	.byte	0x03, 0x1b
        /*004e*/ 	.short	0x00ff


	//----- nvinfo : EIATTR_MERCURY_ISA_VERSION
	.align		4
        /*0050*/ 	.byte	0x03, 0x5f
        /*0052*/ 	.short	0x0101


	//----- nvinfo : EIATTR_VRC_CTA_INIT_COUNT
	.align		4
        /*0054*/ 	.byte	0x02, 0x4a
	.zero		1
	.zero		1


	//----- nvinfo : EIATTR_EXIT_INSTR_OFFSETS
	.align		4
        /*0058*/ 	.byte	0x04, 0x1c
        /*005a*/ 	.short	(.L_381 - .L_380)


	//   ....[0]....
.L_380:
        /*005c*/ 	.word	0x00000090


	//   ....[1]....
        /*0060*/ 	.word	0x00000480


	//   ....[2]....
        /*0064*/ 	.word	0x000008b0


	//----- nvinfo : EIATTR_CRS_STACK_SIZE
	.align		4
.L_381:
        /*0068*/ 	.byte	0x04, 0x1e
        /*006a*/ 	.short	(.L_383 - .L_382)
.L_382:
        /*006c*/ 	.word	0x00000000


	//----- nvinfo : EIATTR_CBANK_PARAM_SIZE
	.align		4
.L_383:
        /*0070*/ 	.byte	0x03, 0x19
        /*0072*/ 	.short	0x001c


	//----- nvinfo : EIATTR_PARAM_CBANK
	.align		4
        /*0074*/ 	.byte	0x04, 0x0a
        /*0076*/ 	.short	(.L_385 - .L_384)
	.align		4
.L_384:
        /*0078*/ 	.word	index@(.nv.constant0.vec3_sub)
        /*007c*/ 	.short	0x0380
        /*007e*/ 	.short	0x001c


	//----- nvinfo : EIATTR_SW_WAR
	.align		4
.L_385:
        /*0080*/ 	.byte	0x04, 0x36
        /*0082*/ 	.short	(.L_387 - .L_386)
.L_386:
        /*0084*/ 	.word	0x00000008
.L_387:


//--------------------- .nv.info.vec3_add         --------------------------
	.section	.nv.info.vec3_add,"",@"SHT_CUDA_INFO"
	.sectionflags	@""
	.align	4


	//----- nvinfo : EIATTR_CUDA_API_VERSION
	.align		4
        /*0000*/ 	.byte	0x04, 0x37
        /*0002*/ 	.short	(.L_389 - .L_388)
.L_388:
        /*0004*/ 	.word	0x00000082


	//----- nvinfo : EIATTR_KPARAM_INFO
	.align		4
.L_389:
        /*0008*/ 	.byte	0x04, 0x17
        /*000a*/ 	.short	(.L_391 - .L_390)
.L_390:
        /*000c*/ 	.word	0x00000000
        /*0010*/ 	.short	0x0003
        /*0012*/ 	.short	0x0018
        /*0014*/ 	.byte	0x00, 0xf0, 0x11, 0x00


	//----- nvinfo : EIATTR_KPARAM_INFO
	.align		4
.L_391:
        /*0018*/ 	.byte	0x04, 0x17
        /*001a*/ 	.short	(.L_393 - .L_392)
.L_392:
        /*001c*/ 	.word	0x00000000
        /*0020*/ 	.short	0x0002
        /*0022*/ 	.short	0x0010
        /*0024*/ 	.byte	0x00, 0xf5, 0x21, 0x00


	//----- nvinfo : EIATTR_KPARAM_INFO
	.align		4
.L_393:
        /*0028*/ 	.byte	0x04, 0x17
        /*002a*/ 	.short	(.L_395 - .L_394)
.L_394:
        /*002c*/ 	.word	0x00000000
        /*0030*/ 	.short	0x0001
        /*0032*/ 	.short	0x0008
        /*0034*/ 	.byte	0x00, 0xf5, 0x21, 0x00


	//----- nvinfo : EIATTR_KPARAM_INFO
	.align		4
.L_395:
        /*0038*/ 	.byte	0x04, 0x17
        /*003a*/ 	.short	(.L_397 - .L_396)
.L_396:
        /*003c*/ 	.word	0x00000000
        /*0040*/ 	.short	0x0000
        /*0042*/ 	.short	0x0000
        /*0044*/ 	.byte	0x00, 0xf5, 0x21, 0x00


	//----- nvinfo : EIATTR_SPARSE_MMA_MASK
	.align		4
.L_397:
        /*0048*/ 	.byte	0x03, 0x50
        /*004a*/ 	.short	0x0000


	//----- nvinfo : EIATTR_MAXREG_COUNT
	.align		4
        /*004c*/ 	.byte	0x03, 0x1b
        /*004e*/ 	.short	0x00ff


	//----- nvinfo : EIATTR_MERCURY_ISA_VERSION
	.align		4
        /*0050*/ 	.byte	0x03, 0x5f
        /*0052*/ 	.short	0x0101


	//----- nvinfo : EIATTR_VRC_CTA_INIT_COUNT
	.align		4
        /*0054*/ 	.byte	0x02, 0x4a
	.zero		1
	.zero		1


	//----- nvinfo : EIATTR_EXIT_INSTR_OFFSETS
	.align		4
        /*0058*/ 	.byte	0x04, 0x1c
        /*005a*/ 	.short	(.L_399 - .L_398)


	//   ....[0]....
.L_398:
        /*005c*/ 	.word	0x00000090


	//   ....[1]....
        /*0060*/ 	.word	0x00000480


	//   ....[2]....
        /*0064*/ 	.word	0x000008b0


	//----- nvinfo : EIATTR_CRS_STACK_SIZE
	.align		4
.L_399:
        /*0068*/ 	.byte	0x04, 0x1e
        /*006a*/ 	.short	(.L_401 - .L_400)
.L_400:
        /*006c*/ 	.word	0x00000000


	//----- nvinfo : EIATTR_CBANK_PARAM_SIZE
	.align		4
.L_401:
        /*0070*/ 	.byte	0x03, 0x19
        /*0072*/ 	.short	0x001c


	//----- nvinfo : EIATTR_PARAM_CBANK
	.align		4
        /*0074*/ 	.byte	0x04, 0x0a
        /*0076*/ 	.short	(.L_403 - .L_402)
	.align		4
.L_402:
        /*0078*/ 	.word	index@(.nv.constant0.vec3_add)
        /*007c*/ 	.short	0x0380
        /*007e*/ 	.short	0x001c


	//----- nvinfo : EIATTR_SW_WAR
	.align		4
.L_403:
        /*0080*/ 	.byte	0x04, 0x36
        /*0082*/ 	.short	(.L_405 - .L_404)
.L_404:
        /*0084*/ 	.word	0x00000008
.L_405:


//--------------------- .nv.info.float_select     --------------------------
	.section	.nv.info.float_select,"",@"SHT_CUDA_INFO"
	.sectionflags	@""
	.align	4


	//----- nvinfo : EIATTR_CUDA_API_VERSION
	.align		4
        /*0000*/ 	.byte	0x04, 0x37
        /*0002*/ 	.short	(.L_407 - .L_406)
.L_406:
        /*0004*/ 	.word	0x00000082


	//----- nvinfo : EIATTR_KPARAM_INFO
	.align		4
.L_407:
        /*0008*/ 	.byte	0x04, 0x17
        /*000a*/ 	.short	(.L_409 - .L_408)
.L_408:
        /*000c*/ 	.word	0x00000000
        /*0010*/ 	.short	0x0004
        /*0012*/ 	.short	0x0020
        /*0014*/ 	.byte	0x00, 0xf0, 0x11, 0x00


	//----- nvinfo : EIATTR_KPARAM_INFO
	.align		4
.L_409:
        /*0018*/ 	.byte	0x04, 0x17
        /*001a*/ 	.short	(.L_411 - .L_410)
.L_410:
        /*001c*/ 	.word	0x00000000
        /*0020*/ 	.short	0x0003
        /*0022*/ 	.short	0x0018
        /*0024*/ 	.byte	0x00, 0xf5, 0x21, 0x00


	//----- nvinfo : EIATTR_KPARAM_INFO
	.align		4
.L_411:
        /*0028*/ 	.byte	0x04, 0x17
        /*002a*/ 	.short	(.L_413 - .L_412)
.L_412:
        /*002c*/ 	.word	0x00000000
        /*0030*/ 	.short	0x0002
        /*0032*/ 	.short	0x0010
        /*0034*/ 	.byte	0x00, 0xf5, 0x21, 0x00


	//----- nvinfo : EIATTR_KPARAM_INFO
	.align		4
.L_413:
        /*0038*/ 	.byte	0x04, 0x17
        /*003a*/ 	.short	(.L_415 - .L_414)
.L_414:
        /*003c*/ 	.word	0x00000000
        /*0040*/ 	.short	0x0001
        /*0042*/ 	.short	0x0008
        /*0044*/ 	.byte	0x00, 0xf5, 0x21, 0x00


	//----- nvinfo : EIATTR_KPARAM_INFO
	.align		4
.L_415:
        /*0048*/ 	.byte	0x04, 0x17
        /*004a*/ 	.short	(.L_417 - .L_416)
.L_416:
        /*004c*/ 	.word	0x00000000
        /*0050*/ 	.short	0x0000
        /*0052*/ 	.short	0x0000
        /*0054*/ 	.byte	0x00, 0xf5, 0x21, 0x00


	//----- nvinfo : EIATTR_SPARSE_MMA_MASK
	.align		4
.L_417:
        /*0058*/ 	.byte	0x03, 0x50
        /*005a*/ 	.short	0x0000


	//----- nvinfo : EIATTR_MAXREG_COUNT
	.align		4
        /*005c*/ 	.byte	0x03, 0x1b
        /*005e*/ 	.short	0x00ff


	//----- nvinfo : EIATTR_MERCURY_ISA_VERSION
	.align		4
        /*0060*/ 	.byte	0x03, 0x5f
        /*0062*/ 	.short	0x0101


	//----- nvinfo : EIATTR_VRC_CTA_INIT_COUNT
	.align		4
        /*0064*/ 	.byte	0x02, 0x4a
	.zero		1
	.zero		1


	//----- nvinfo : EIATTR_EXIT_INSTR_OFFSETS
	.align		4
        /*0068*/ 	.byte	0x04, 0x1c
        /*006a*/ 	.short	(.L_419 - .L_418)


	//   ....[0]....
.L_418:
        /*006c*/ 	.word	0x00000090


	//   ....[1]....
        /*0070*/ 	.word	0x000003f0


	//   ....[2]....
        /*0074*/ 	.word	0x00000730


	//----- nvinfo : EIATTR_CRS_STACK_SIZE
	.align		4
.L_419:
        /*0078*/ 	.byte	0x04, 0x1e
        /*007a*/ 	.short	(.L_421 - .L_420)
.L_420:
        /*007c*/ 	.word	0x00000000


	//----- nvinfo : EIATTR_CBANK_PARAM_SIZE
	.align		4
.L_421:
        /*0080*/ 	.byte	0x03, 0x19
        /*0082*/ 	.short	0x0024


	//----- nvinfo : EIATTR_PARAM_CBANK
	.align		4
        /*0084*/ 	.byte	0x04, 0x0a
        /*0086*/ 	.short	(.L_423 - .L_422)
	.align		4
.L_422:
        /*0088*/ 	.word	index@(.nv.constant0.float_select)
        /*008c*/ 	.short	0x0380
        /*008e*/ 	.short	0x0024


	//----- nvinfo : EIATTR_SW_WAR
	.align		4
.L_423:
        /*0090*/ 	.byte	0x04, 0x36
        /*0092*/ 	.short	(.L_425 - .L_424)
.L_424:
        /*0094*/ 	.word	0x00000008
.L_425:


//--------------------- .nv.info.bool_not         --------------------------
	.section	.nv.info.bool_not,"",@"SHT_CUDA_INFO"
	.sectionflags	@""
	.align	4


	//----- nvinfo : EIATTR_CUDA_API_VERSION
	.align		4
        /*0000*/ 	.byte	0x04, 0x37
        /*0002*/ 	.short	(.L_427 - .L_426)
.L_426:
        /*0004*/ 	.word	0x00000082


	//----- nvinfo : EIATTR_KPARAM_INFO
	.align		4
.L_427:
        /*0008*/ 	.byte	0x04, 0x17
        /*000a*/ 	.short	(.L_429 - .L_428)
.L_428:
        /*000c*/ 	.word	0x00000000
        /*0010*/ 	.short	0x0002
        /*0012*/ 	.short	0x0010
        /*0014*/ 	.byte	0x00, 0xf0, 0x11, 0x00


	//----- nvinfo : EIATTR_KPARAM_INFO
	.align		4
.L_429:
        /*0018*/ 	.byte	0x04, 0x17
        /*001a*/ 	.short	(.L_431 - .L_430)
.L_430:
        /*001c*/ 	.word	0x00000000
        /*0020*/ 	.short	0x0001
        /*0022*/ 	.short	0x0008
        /*0024*/ 	.byte	0x00, 0xf5, 0x21, 0x00


	//----- nvinfo : EIATTR_KPARAM_INFO
	.align		4
.L_431:
        /*0028*/ 	.byte	0x04, 0x17
        /*002a*/ 	.short	(.L_433 - .L_432)
.L_432:
        /*002c*/ 	.word	0x00000000
        /*0030*/ 	.short	0x0000
        /*0032*/ 	.short	0x0000
        /*0034*/ 	.byte	0x00, 0xf5, 0x21, 0x00


	//----- nvinfo : EIATTR_SPARSE_MMA_MASK
	.align		4
.L_433:
        /*0038*/ 	.byte	0x03, 0x50
        /*003a*/ 	.short	0x0000


	//----- nvinfo : EIATTR_MAXREG_COUNT
	.align		4
        /*003c*/ 	.byte	0x03, 0x1b
        /*003e*/ 	.short	0x00ff


	//----- nvinfo : EIATTR_MERCURY_ISA_VERSION
	.align		4
        /*0040*/ 	.byte	0x03, 0x5f
        /*0042*/ 	.short	0x0101


	//----- nvinfo : EIATTR_VRC_CTA_INIT_COUNT
	.align		4
        /*0044*/ 	.byte	0x02, 0x4a
	.zero		1
	.zero		1


	//----- nvinfo : EIATTR_EXIT_INSTR_OFFSETS
	.align		4
        /*0048*/ 	.byte	0x04, 0x1c
        /*004a*/ 	.short	(.L_435 - .L_434)


	//   ....[0]....
.L_434:
        /*004c*/ 	.word	0x00000090


	//   ....[1]....
        /*0050*/ 	.word	0x00000390


	//   ....[2]....
        /*0054*/ 	.word	0x00000510


	//----- nvinfo : EIATTR_CRS_STACK_SIZE
	.align		4
.L_435:
        /*0058*/ 	.byte	0x04, 0x1e
        /*005a*/ 	.short	(.L_437 - .L_436)
.L_436:
        /*005c*/ 	.word	0x00000000


	//----- nvinfo : EIATTR_CBANK_PARAM_SIZE
	.align		4
.L_437:
        /*0060*/ 	.byte	0x03, 0x19
        /*0062*/ 	.short	0x0014


	//----- nvinfo : EIATTR_PARAM_CBANK
	.align		4
        /*0064*/ 	.byte	0x04, 0x0a
        /*0066*/ 	.short	(.L_439 - .L_438)
	.align		4
.L_438:
        /*0068*/ 	.word	index@(.nv.constant0.bool_not)
        /*006c*/ 	.short	0x0380
        /*006e*/ 	.short	0x0014


	//----- nvinfo : EIATTR_SW_WAR
	.align		4
.L_439:
        /*0070*/ 	.byte	0x04, 0x36
        /*0072*/ 	.short	(.L_441 - .L_440)
.L_440:
        /*0074*/ 	.word	0x00000008
.L_441:


//--------------------- .nv.info.bool_or          --------------------------
	.section	.nv.info.bool_or,"",@"SHT_CUDA_INFO"
	.sectionflags	@""
	.align	4


	//----- nvinfo : EIATTR_CUDA_API_VERSION
	.align		4
        /*0000*/ 	.byte	0x04, 0x37
        /*0002*/ 	.short	(.L_443 - .L_442)
.L_442:
        /*0004*/ 	.word	0x00000082


	//----- nvinfo : EIATTR_KPARAM_INFO
	.align		4
.L_443:
        /*0008*/ 	.byte	0x04, 0x17
        /*000a*/ 	.short	(.L_445 - .L_444)
.L_444:
        /*000c*/ 	.word	0x00000000
        /*0010*/ 	.short	0x0003
        /*0012*/ 	.short	0x0018
        /*0014*/ 	.byte	0x00, 0xf0, 0x11, 0x00


	//----- nvinfo : EIATTR_KPARAM_INFO
	.align		4
.L_445:
        /*0018*/ 	.byte	0x04, 0x17
        /*001a*/ 	.short	(.L_447 - .L_446)
.L_446:
        /*001c*/ 	.word	0x00000000
        /*0020*/ 	.short	0x0002
        /*0022*/ 	.short	0x0010
        /*0024*/ 	.byte	0x00, 0xf5, 0x21, 0x00


	//----- nvinfo : EIATTR_KPARAM_INFO
	.align		4
.L_447:
        /*0028*/ 	.byte	0x04, 0x17
        /*002a*/ 	.short	(.L_449 - .L_448)
.L_448:
        /*002c*/ 	.word	0x00000000
        /*0030*/ 	.short	0x0001
        /*0032*/ 	.short	0x0008
        /*0034*/ 	.byte	0x00, 0xf5, 0x21, 0x00


	//----- nvinfo : EIATTR_KPARAM_INFO
	.align		4
.L_449:
        /*0038*/ 	.byte	0x04, 0x17
        /*003a*/ 	.short	(.L_451 - .L_450)
.L_450:
        /*003c*/ 	.word	0x00000000
        /*0040*/ 	.short	0x0000
        /*0042*/ 	.short	0x0000
        /*0044*/ 	.byte	0x00, 0xf5, 0x21, 0x00


	//----- nvinfo : EIATTR_SPARSE_MMA_MASK
	.align		4
.L_451:
        /*0048*/ 	.byte	0x03, 0x50
        /*004a*/ 	.short	0x0000


	//----- nvinfo : EIATTR_MAXREG_COUNT
	.align		4
        /*004c*/ 	.byte	0x03, 0x1b
        /*004e*/ 	.short	0x00ff


	//----- nvinfo : EIATTR_MERCURY_ISA_VERSION
	.align		4
        /*0050*/ 	.byte	0x03, 0x5f
        /*0052*/ 	.short	0x0101


	//----- nvinfo : EIATTR_VRC_CTA_INIT_COUNT
	.align		4
        /*0054*/ 	.byte	0x02, 0x4a
	.zero		1
	.zero		1


	//----- nvinfo : EIATTR_EXIT_INSTR_OFFSETS
	.align		4
        /*0058*/ 	.byte	0x04, 0x1c
        /*005a*/ 	.short	(.L_453 - .L_452)


	//   ....[0]....
.L_452:
        /*005c*/ 	.word	0x00000090


	//   ....[1]....
        /*0060*/ 	.word	0x000003a0


	//   ....[2]....
        /*0064*/ 	.word	0x000005d0


	//----- nvinfo : EIATTR_CRS_STACK_SIZE
	.align		4
.L_453:
        /*0068*/ 	.byte	0x04, 0x1e
        /*006a*/ 	.short	(.L_455 - .L_454)
.L_454:
        /*006c*/ 	.word	0x00000000


	//----- nvinfo : EIATTR_CBANK_PARAM_SIZE
	.align		4
.L_455:
        /*0070*/ 	.byte	0x03, 0x19
        /*0072*/ 	.short	0x001c


	//----- nvinfo : EIATTR_PARAM_CBANK
	.align		4
        /*0074*/ 	.byte	0x04, 0x0a
        /*0076*/ 	.short	(.L_457 - .L_456)
	.align		4
.L_456:
        /*0078*/ 	.word	index@(.nv.constant0.bool_or)
        /*007c*/ 	.short	0x0380
        /*007e*/ 	.short	0x001c


	//----- nvinfo : EIATTR_SW_WAR
	.align		4
.L_457:
        /*0080*/ 	.byte	0x04, 0x36
        /*0082*/ 	.short	(.L_459 - .L_458)
.L_458:
        /*0084*/ 	.word	0x00000008
.L_459:


//--------------------- .nv.info.bool_and         --------------------------
	.section	.nv.info.bool_and,"",@"SHT_CUDA_INFO"
	.sectionflags	@""
	.align	4


	//----- nvinfo : EIATTR_CUDA_API_VERSION
	.align		4
        /*0000*/ 	.byte	0x04, 0x37
        /*0002*/ 	.short	(.L_461 - .L_460)
.L_460:
        /*0004*/ 	.word	0x00000082


	//----- nvinfo : EIATTR_KPARAM_INFO
	.align		4
.L_461:
        /*0008*/ 	.byte	0x04, 0x17
        /*000a*/ 	.short	(.L_463 - .L_462)
.L_462:
        /*000c*/ 	.word	0x00000000
        /*0010*/ 	.short	0x0003
        /*0012*/ 	.short	0x0018
        /*0014*/ 	.byte	0x00, 0xf0, 0x11, 0x00


	//----- nvinfo : EIATTR_KPARAM_INFO
	.align		4
.L_463:
        /*0018*/ 	.byte	0x04, 0x17
        /*001a*/ 	.short	(.L_465 - .L_464)
.L_464:
        /*001c*/ 	.word	0x00000000
        /*0020*/ 	.short	0x0002
        /*0022*/ 	.short	0x0010
        /*0024*/ 	.byte	0x00, 0xf5, 0x21, 0x00


	//----- nvinfo : EIATTR_KPARAM_INFO
	.align		4
.L_465:
        /*0028*/ 	.byte	0x04, 0x17
        /*002a*/ 	.short	(.L_467 - .L_466)
.L_466:
        /*002c*/ 	.word	0x00000000
        /*0030*/ 	.short	0x0001
        /*0032*/ 	.short	0x0008
        /*0034*/ 	.byte	0x00, 0xf5, 0x21, 0x00


	//----- nvinfo : EIATTR_KPARAM_INFO
	.align		4
.L_467:
        /*0038*/ 	.byte	0x04, 0x17
        /*003a*/ 	.short	(.L_469 - .L_468)
.L_468:
        /*003c*/ 	.word	0x00000000
        /*0040*/ 	.short	0x0000
        /*0042*/ 	.short	0x0000
        /*0044*/ 	.byte	0x00, 0xf5, 0x21, 0x00


	//----- nvinfo : EIATTR_SPARSE_MMA_MASK
	.align		4
.L_469:
        /*0048*/ 	.byte	0x03, 0x50
        /*004a*/ 	.short	0x0000


	//----- nvinfo : EIATTR_MAXREG_COUNT
	.align		4
        /*004c*/ 	.byte	0x03, 0x1b
        /*004e*/ 	.short	0x00ff


	//----- nvinfo : EIATTR_MERCURY_ISA_VERSION
	.align		4
        /*0050*/ 	.byte	0x03, 0x5f
        /*0052*/ 	.short	0x0101


	//----- nvinfo : EIATTR_VRC_CTA_INIT_COUNT
	.align		4
        /*0054*/ 	.byte	0x02, 0x4a
	.zero		1
	.zero		1


	//----- nvinfo : EIATTR_EXIT_INSTR_OFFSETS
	.align		4
        /*0058*/ 	.byte	0x04, 0x1c
        /*005a*/ 	.short	(.L_471 - .L_470)


	//   ....[0]....
.L_470:
        /*005c*/ 	.word	0x00000090


	//   ....[1]....
        /*0060*/ 	.word	0x000003a0


	//   ....[2]....
        /*0064*/ 	.word	0x000005d0


	//----- nvinfo : EIATTR_CRS_STACK_SIZE
	.align		4
.L_471:
        /*0068*/ 	.byte	0x04, 0x1e
        /*006a*/ 	.short	(.L_473 - .L_472)
.L_472:
        /*006c*/ 	.word	0x00000000


	//----- nvinfo : EIATTR_CBANK_PARAM_SIZE
	.align		4
.L_473:
        /*0070*/ 	.byte	0x03, 0x19
        /*0072*/ 	.short	0x001c


	//----- nvinfo : EIATTR_PARAM_CBANK
	.align		4
        /*0074*/ 	.byte	0x04, 0x0a
        /*0076*/ 	.short	(.L_475 - .L_474)
	.align		4
.L_474:
        /*0078*/ 	.word	index@(.nv.constant0.bool_and)
        /*007c*/ 	.short	0x0380
        /*007e*/ 	.short	0x001c


	//----- nvinfo : EIATTR_SW_WAR
	.align		4
.L_475:
        /*0080*/ 	.byte	0x04, 0x36
        /*0082*/ 	.short	(.L_477 - .L_476)
.L_476:
        /*0084*/ 	.word	0x00000008
.L_477:


//--------------------- .nv.info.is_negative      --------------------------
	.section	.nv.info.is_negative,"",@"SHT_CUDA_INFO"
	.sectionflags	@""
	.align	4


	//----- nvinfo : EIATTR_CUDA_API_VERSION
	.align		4
        /*0000*/ 	.byte	0x04, 0x37
        /*0002*/ 	.short	(.L_479 - .L_478)
.L_478:
        /*0004*/ 	.word	0x00000082


	//----- nvinfo : EIATTR_KPARAM_INFO
	.align		4
.L_479:
        /*0008*/ 	.byte	0x04, 0x17
        /*000a*/ 	.short	(.L_481 - .L_480)
.L_480:
        /*000c*/ 	.word	0x00000000
        /*0010*/ 	.short	0x0002
        /*0012*/ 	.short	0x0010
        /*0014*/ 	.byte	0x00, 0xf0, 0x11, 0x00


	//----- nvinfo : EIATTR_KPARAM_INFO
	.align		4
.L_481:
        /*0018*/ 	.byte	0x04, 0x17
        /*001a*/ 	.short	(.L_483 - .L_482)
.L_482:
        /*001c*/ 	.word	0x00000000
        /*0020*/ 	.short	0x0001
        /*0022*/ 	.short	0x0008
        /*0024*/ 	.byte	0x00, 0xf5, 0x21, 0x00


	//----- nvinfo : EIATTR_KPARAM_INFO
	.align		4
.L_483:
        /*0028*/ 	.byte	0x04, 0x17
        /*002a*/ 	.short	(.L_485 - .L_484)
.L_484:
        /*002c*/ 	.word	0x00000000
        /*0030*/ 	.short	0x0000
        /*0032*/ 	.short	0x0000
        /*0034*/ 	.byte	0x00, 0xf5, 0x21, 0x00


	//----- nvinfo : EIATTR_SPARSE_MMA_MASK
	.align		4
.L_485:
        /*0038*/ 	.byte	0x03, 0x50
        /*003a*/ 	.short	0x0000


	//----- nvinfo : EIATTR_MAXREG_COUNT
	.align		4
        /*003c*/ 	.byte	0x03, 0x1b
        /*003e*/ 	.short	0x00ff


	//----- nvinfo : EIATTR_MERCURY_ISA_VERSION
	.align		4
        /*0040*/ 	.byte	0x03, 0x5f
        /*0042*/ 	.short	0x0101


	//----- nvinfo : EIATTR_VRC_CTA_INIT_COUNT
	.align		4
        /*0044*/ 	.byte	0x02, 0x4a
	.zero		1
	.zero		1


	//----- nvinfo : EIATTR_EXIT_INSTR_OFFSETS
	.align		4
        /*0048*/ 	.byte	0x04, 0x1c
        /*004a*/ 	.short	(.L_487 - .L_486)


	//   ....[0]....
.L_486:
        /*004c*/ 	.word	0x00000090


	//   ....[1]....
        /*0050*/ 	.word	0x00000480


	//   ....[2]....
        /*0054*/ 	.word	0x00000980


	//----- nvinfo : EIATTR_CRS_STACK_SIZE
	.align		4
.L_487:
        /*0058*/ 	.byte	0x04, 0x1e
        /*005a*/ 	.short	(.L_489 - .L_488)
.L_488:
        /*005c*/ 	.word	0x00000000


	//----- nvinfo : EIATTR_CBANK_PARAM_SIZE
	.align		4
.L_489:
        /*0060*/ 	.byte	0x03, 0x19
        /*0062*/ 	.short	0x0014


	//----- nvinfo : EIATTR_PARAM_CBANK
	.align		4
        /*0064*/ 	.byte	0x04, 0x0a
        /*0066*/ 	.short	(.L_491 - .L_490)
	.align		4
.L_490:
        /*0068*/ 	.word	index@(.nv.constant0.is_negative)
        /*006c*/ 	.short	0x0380
        /*006e*/ 	.short	0x0014


	//----- nvinfo : EIATTR_SW_WAR
	.align		4
.L_491:
        /*0070*/ 	.byte	0x04, 0x36
        /*0072*/ 	.short	(.L_493 - .L_492)
.L_492:
        /*0074*/ 	.word	0x00000008
.L_493:


//--------------------- .nv.info.is_positive      --------------------------
	.section	.nv.info.is_positive,"",@"SHT_CUDA_INFO"
	.sectionflags	@""
	.align	4


	//----- nvinfo : EIATTR_CUDA_API_VERSION
	.align		4
        /*0000*/ 	.byte	0x04, 0x37
        /*0002*/ 	.short	(.L_495 - .L_494)
.L_494:
        /*0004*/ 	.word	0x00000082


	//----- nvinfo : EIATTR_KPARAM_INFO
	.align		4
.L_495:
        /*0008*/ 	.byte	0x04, 0x17
        /*000a*/ 	.short	(.L_497 - .L_496)
.L_496:
        /*000c*/ 	.word	0x00000000
        /*0010*/ 	.short	0x0002
        /*0012*/ 	.short	0x0010
        /*0014*/ 	.byte	0x00, 0xf0, 0x11, 0x00


	//----- nvinfo : EIATTR_KPARAM_INFO
	.align		4
.L_497:
        /*0018*/ 	.byte	0x04, 0x17
        /*001a*/ 	.short	(.L_499 - .L_498)
.L_498:
        /*001c*/ 	.word	0x00000000
        /*0020*/ 	.short	0x0001
        /*0022*/ 	.short	0x0008
        /*0024*/ 	.byte	0x00, 0xf5, 0x21, 0x00


	//----- nvinfo : EIATTR_KPARAM_INFO
	.align		4
.L_499:
        /*0028*/ 	.byte	0x04, 0x17
        /*002a*/ 	.short	(.L_501 - .L_500)
.L_500:
        /*002c*/ 	.word	0x00000000
        /*0030*/ 	.short	0x0000
        /*0032*/ 	.short	0x0000
        /*0034*/ 	.byte	0x00, 0xf5, 0x21, 0x00


	//----- nvinfo : EIATTR_SPARSE_MMA_MASK
	.align		4
.L_501:
        /*0038*/ 	.byte	0x03, 0x50
        /*003a*/ 	.short	0x0000


	//----- nvinfo : EIATTR_MAXREG_COUNT
	.align		4
        /*003c*/ 	.byte	0x03, 0x1b
        /*003e*/ 	.short	0x00ff


	//----- nvinfo : EIATTR_MERCURY_ISA_VERSION
	.align		4
        /*0040*/ 	.byte	0x03, 0x5f
        /*0042*/ 	.short	0x0101


	//----- nvinfo : EIATTR_VRC_CTA_INIT_COUNT
	.align		4
        /*0044*/ 	.byte	0x02, 0x4a
	.zero		1
	.zero		1


	//----- nvinfo : EIATTR_EXIT_INSTR_OFFSETS
	.align		4
        /*0048*/ 	.byte	0x04, 0x1c
        /*004a*/ 	.short	(.L_503 - .L_502)


	//   ....[0]....
.L_502:
        /*004c*/ 	.word	0x00000090


	//   ....[1]....
        /*0050*/ 	.word	0x00000470


	//   ....[2]....
        /*0054*/ 	.word	0x00000950


	//----- nvinfo : EIATTR_CRS_STACK_SIZE
	.align		4
.L_503:
        /*0058*/ 	.byte	0x04, 0x1e
        /*005a*/ 	.short	(.L_505 - .L_504)
.L_504:
        /*005c*/ 	.word	0x00000000


	//----- nvinfo : EIATTR_CBANK_PARAM_SIZE
	.align		4
.L_505:
        /*0060*/ 	.byte	0x03, 0x19
        /*0062*/ 	.short	0x0014


	//----- nvinfo : EIATTR_PARAM_CBANK
	.align		4
        /*0064*/ 	.byte	0x04, 0x0a
        /*0066*/ 	.short	(.L_507 - .L_506)
	.align		4
.L_506:
        /*0068*/ 	.word	index@(.nv.constant0.is_positive)
        /*006c*/ 	.short	0x0380
        /*006e*/ 	.short	0x0014


	//----- nvinfo : EIATTR_SW_WAR
	.align		4
.L_507:
        /*0070*/ 	.byte	0x04, 0x36
        /*0072*/ 	.short	(.L_509 - .L_508)
.L_508:
        /*0074*/ 	.word	0x00000008
.L_509:


//--------------------- .nv.info.float_pow        --------------------------
	.section	.nv.info.float_pow,"",@"SHT_CUDA_INFO"
	.sectionflags	@""
	.align	4


	//----- nvinfo : EIATTR_CUDA_API_VERSION
	.align		4
        /*0000*/ 	.byte	0x04, 0x37
        /*0002*/ 	.short	(.L_511 - .L_510)
.L_510:
        /*0004*/ 	.word	0x00000082


	//----- nvinfo : EIATTR_KPARAM_INFO
	.align		4
.L_511:
        /*0008*/ 	.byte	0x04, 0x17
        /*000a*/ 	.short	(.L_513 - .L_512)
.L_512:
        /*000c*/ 	.word	0x00000000
        /*0010*/ 	.short	0x0003
        /*0012*/ 	.short	0x0018
        /*0014*/ 	.byte	0x00, 0xf0, 0x11, 0x00


	//----- nvinfo : EIATTR_KPARAM_INFO
	.align		4
.L_513:
        /*0018*/ 	.byte	0x04, 0x17
        /*001a*/ 	.short	(.L_515 - .L_514)
.L_514:
        /*001c*/ 	.word	0x00000000
        /*0020*/ 	.short	0x0002
        /*0022*/ 	.short	0x0010
        /*0024*/ 	.byte	0x00, 0xf5, 0x21, 0x00


	//----- nvinfo : EIATTR_KPARAM_INFO
	.align		4
.L_515:
        /*0028*/ 	.byte	0x04, 0x17
        /*002a*/ 	.short	(.L_517 - .L_516)
.L_516:
        /*002c*/ 	.word	0x00000000
        /*0030*/ 	.short	0x0001
        /*0032*/ 	.short	0x0008
        /*0034*/ 	.byte	0x00, 0xf5, 0x21, 0x00


	//----- nvinfo : EIATTR_KPARAM_INFO
	.align		4
.L_517:
        /*0038*/ 	.byte	0x04, 0x17
        /*003a*/ 	.short	(.L_519 - .L_518)
.L_518:
        /*003c*/ 	.word	0x00000000
        /*0040*/ 	.short	0x0000
        /*0042*/ 	.short	0x0000
        /*0044*/ 	.byte	0x00, 0xf5, 0x21, 0x00


	//----- nvinfo : EIATTR_SPARSE_MMA_MASK
	.align		4
.L_519:
        /*0048*/ 	.byte	0x03, 0x50
        /*004a*/ 	.short	0x0000


	//----- nvinfo : EIATTR_MAXREG_COUNT
	.align		4
        /*004c*/ 	.byte	0x03, 0x1b
        /*004e*/ 	.short	0x00ff


	//----- nvinfo : EIATTR_MERCURY_ISA_VERSION
	.align		4
        /*0050*/ 	.byte	0x03, 0x5f
        /*0052*/ 	.short	0x0101


	//----- nvinfo : EIATTR_VRC_CTA_INIT_COUNT
	.align		4
        /*0054*/ 	.byte	0x02, 0x4a
	.zero		1
	.zero		1


	//----- nvinfo : EIATTR_EXIT_INSTR_OFFSETS
	.align		4
        /*0058*/ 	.byte	0x04, 0x1c
        /*005a*/ 	.short	(.L_521 - .L_520)


	//   ....[0]....
.L_520:
        /*005c*/ 	.word	0x00000070


	//   ....[1]....
        /*0060*/ 	.word	0x00000740


	//----- nvinfo : EIATTR_CRS_STACK_SIZE
	.align		4
.L_521:
        /*0064*/ 	.byte	0x04, 0x1e
        /*0066*/ 	.short	(.L_523 - .L_522)
.L_522:
        /*0068*/ 	.word	0x00000000


	//----- nvinfo : EIATTR_CBANK_PARAM_SIZE
	.align		4
.L_523:
        /*006c*/ 	.byte	0x03, 0x19
        /*006e*/ 	.short	0x001c


	//----- nvinfo : EIATTR_PARAM_CBANK
	.align		4
        /*0070*/ 	.byte	0x04, 0x0a
        /*0072*/ 	.short	(.L_525 - .L_524)
	.align		4
.L_524:
        /*0074*/ 	.word	index@(.nv.constant0.float_pow)
        /*0078*/ 	.short	0x0380
        /*007a*/ 	.short	0x001c


	//----- nvinfo : EIATTR_SW_WAR
	.align		4
.L_525:
        /*007c*/ 	.byte	0x04, 0x36
        /*007e*/ 	.short	(.L_527 - .L_526)
.L_526:
        /*0080*/ 	.word	0x00000008
.L_527:


//--------------------- .nv.info.float_sqrt       --------------------------
	.section	.nv.info.float_sqrt,"",@"SHT_CUDA_INFO"
	.sectionflags	@""
	.align	4


	//----- nvinfo : EIATTR_CUDA_API_VERSION
	.align		4
        /*0000*/ 	.byte	0x04, 0x37
        /*0002*/ 	.short	(.L_529 - .L_528)
.L_528:
        /*0004*/ 	.word	0x00000082


	//----- nvinfo : EIATTR_KPARAM_INFO
	.align		4
.L_529:
        /*0008*/ 	.byte	0x04, 0x17
        /*000a*/ 	.short	(.L_531 - .L_530)
.L_530:
        /*000c*/ 	.word	0x00000000
        /*0010*/ 	.short	0x0002
        /*0012*/ 	.short	0x0010
        /*0014*/ 	.byte	0x00, 0xf0, 0x11, 0x00


	//----- nvinfo : EIATTR_KPARAM_INFO
	.align		4
.L_531:
        /*0018*/ 	.byte	0x04, 0x17
        /*001a*/ 	.short	(.L_533 - .L_532)
.L_532:
        /*001c*/ 	.word	0x00000000
        /*0020*/ 	.short	0x0001
        /*0022*/ 	.short	0x0008
        /*0024*/ 	.byte	0x00, 0xf5, 0x21, 0x00


	//----- nvinfo : EIATTR_KPARAM_INFO
	.align		4
.L_533:
        /*0028*/ 	.byte	0x04, 0x17
        /*002a*/ 	.short	(.L_535 - .L_534)
.L_534:
        /*002c*/ 	.word	0x00000000
        /*0030*/ 	.short	0x0000
        /*0032*/ 	.short	0x0000
        /*0034*/ 	.byte	0x00, 0xf5, 0x21, 0x00


	//----- nvinfo : EIATTR_SPARSE_MMA_MASK
	.align		4
.L_535:
        /*0038*/ 	.byte	0x03, 0x50
        /*003a*/ 	.short	0x0000


	//----- nvinfo : EIATTR_MAXREG_COUNT
	.align		4
        /*003c*/ 	.byte	0x03, 0x1b
        /*003e*/ 	.short	0x00ff


	//----- nvinfo : EIATTR_MERCURY_ISA_VERSION
	.align		4
        /*0040*/ 	.byte	0x03, 0x5f
        /*0042*/ 	.short	0x0101


	//----- nvinfo : EIATTR_VRC_CTA_INIT_COUNT
	.align		4
        /*0044*/ 	.byte	0x02, 0x4a
	.zero		1
	.zero		1


	//----- nvinfo : EIATTR_EXIT_INSTR_OFFSETS
	.align		4
        /*0048*/ 	.byte	0x04, 0x1c
        /*004a*/ 	.short	(.L_537 - .L_536)


	//   ....[0]....
.L_536:
        /*004c*/ 	.word	0x00000090


	//   ....[1]....
        /*0050*/ 	.word	0x00000470


	//   ....[2]....
        /*0054*/ 	.word	0x00000930


	//----- nvinfo : EIATTR_CRS_STACK_SIZE
	.align		4
.L_537:
        /*0058*/ 	.byte	0x04, 0x1e
        /*005a*/ 	.short	(.L_539 - .L_538)
.L_538:
        /*005c*/ 	.word	0x00000000


	//----- nvinfo : EIATTR_CBANK_PARAM_SIZE
	.align		4
.L_539:
        /*0060*/ 	.byte	0x03, 0x19
        /*0062*/ 	.short	0x0014


	//----- nvinfo : EIATTR_PARAM_CBANK
	.align		4
        /*0064*/ 	.byte	0x04, 0x0a
        /*0066*/ 	.short	(.L_541 - .L_540)
	.align		4
.L_540:
        /*0068*/ 	.word	index@(.nv.constant0.float_sqrt)
        /*006c*/ 	.short	0x0380
        /*006e*/ 	.short	0x0014


	//----- nvinfo : EIATTR_SW_WAR
	.align		4
.L_541:
        /*0070*/ 	.byte	0x04, 0x36
        /*0072*/ 	.short	(.L_543 - .L_542)
.L_542:
        /*0074*/ 	.word	0x00000008
.L_543:


//--------------------- .nv.info.inv              --------------------------
	.section	.nv.info.inv,"",@"SHT_CUDA_INFO"
	.sectionflags	@""
	.align	4


	//----- nvinfo : EIATTR_CUDA_API_VERSION
	.align		4
        /*0000*/ 	.byte	0x04, 0x37
        /*0002*/ 	.short	(.L_545 - .L_544)
.L_544:
        /*0004*/ 	.word	0x00000082


	//----- nvinfo : EIATTR_KPARAM_INFO
	.align		4
.L_545:
        /*0008*/ 	.byte	0x04, 0x17
        /*000a*/ 	.short	(.L_547 - .L_546)
.L_546:
        /*000c*/ 	.word	0x00000000
        /*0010*/ 	.short	0x0002
        /*0012*/ 	.short	0x0010
        /*0014*/ 	.byte	0x00, 0xf0, 0x11, 0x00


	//----- nvinfo : EIATTR_KPARAM_INFO
	.align		4
.L_547:
        /*0018*/ 	.byte	0x04, 0x17
        /*001a*/ 	.short	(.L_549 - .L_548)
.L_548:
        /*001c*/ 	.word	0x00000000
        /*0020*/ 	.short	0x0001
        /*0022*/ 	.short	0x0008
        /*0024*/ 	.byte	0x00, 0xf5, 0x21, 0x00


	//----- nvinfo : EIATTR_KPARAM_INFO
	.align		4
.L_549:
        /*0028*/ 	.byte	0x04, 0x17
        /*002a*/ 	.short	(.L_551 - .L_550)
.L_550:
        /*002c*/ 	.word	0x00000000
        /*0030*/ 	.short	0x0000
        /*0032*/ 	.short	0x0000
        /*0034*/ 	.byte	0x00, 0xf5, 0x21, 0x00


	//----- nvinfo : EIATTR_SPARSE_MMA_MASK
	.align		4
.L_551:
        /*0038*/ 	.byte	0x03, 0x50
        /*003a*/ 	.short	0x0000


	//----- nvinfo : EIATTR_MAXREG_COUNT
	.align		4
        /*003c*/ 	.byte	0x03, 0x1b
        /*003e*/ 	.short	0x00ff


	//----- nvinfo : EIATTR_MERCURY_ISA_VERSION
	.align		4
        /*0040*/ 	.byte	0x03, 0x5f
        /*0042*/ 	.short	0x0101


	//----- nvinfo : EIATTR_VRC_CTA_INIT_COUNT
	.align		4
        /*0044*/ 	.byte	0x02, 0x4a
	.zero		1
	.zero		1


	//----- nvinfo : EIATTR_EXIT_INSTR_OFFSETS
	.align		4
        /*0048*/ 	.byte	0x04, 0x1c
        /*004a*/ 	.short	(.L_553 - .L_552)


	//   ....[0]....
.L_552:
        /*004c*/ 	.word	0x00000090


	//   ....[1]....
        /*0050*/ 	.word	0x00000390


	//   ....[2]....
        /*0054*/ 	.word	0x00000510


	//----- nvinfo : EIATTR_CRS_STACK_SIZE
	.align		4
.L_553:
        /*0058*/ 	.byte	0x04, 0x1e
        /*005a*/ 	.short	(.L_555 - .L_554)
.L_554:
        /*005c*/ 	.word	0x00000000


	//----- nvinfo : EIATTR_CBANK_PARAM_SIZE
	.align		4
.L_555:
        /*0060*/ 	.byte	0x03, 0x19
        /*0062*/ 	.short	0x0014


	//----- nvinfo : EIATTR_PARAM_CBANK
	.align		4
        /*0064*/ 	.byte	0x04, 0x0a
        /*0066*/ 	.short	(.L_557 - .L_556)
	.align		4
.L_556:
        /*0068*/ 	.word	index@(.nv.constant0.inv)
        /*006c*/ 	.short	0x0380
        /*006e*/ 	.short	0x0014


	//----- nvinfo : EIATTR_SW_WAR
	.align		4
.L_557:
        /*0070*/ 	.byte	0x04, 0x36
        /*0072*/ 	.short	(.L_559 - .L_558)
.L_558:
        /*0074*/ 	.word	0x00000008
.L_559:


//--------------------- .nv.info.float_min        --------------------------
	.section	.nv.info.float_min,"",@"SHT_CUDA_INFO"
	.sectionflags	@""
	.align	4


	//----- nvinfo : EIATTR_CUDA_API_VERSION
	.align		4
        /*0000*/ 	.byte	0x04, 0x37
        /*0002*/ 	.short	(.L_561 - .L_560)
.L_560:
        /*0004*/ 	.word	0x00000082


	//----- nvinfo : EIATTR_KPARAM_INFO
	.align		4
.L_561:
        /*0008*/ 	.byte	0x04, 0x17
        /*000a*/ 	.short	(.L_563 - .L_562)
.L_562:
        /*000c*/ 	.word	0x00000000
        /*0010*/ 	.short	0x0003
        /*0012*/ 	.short	0x0018
        /*0014*/ 	.byte	0x00, 0xf0, 0x11, 0x00


	//----- nvinfo : EIATTR_KPARAM_INFO
	.align		4
.L_563:
        /*0018*/ 	.byte	0x04, 0x17
        /*001a*/ 	.short	(.L_565 - .L_564)
.L_564:
        /*001c*/ 	.word	0x00000000
        /*0020*/ 	.short	0x0002
        /*0022*/ 	.short	0x0010
        /*0024*/ 	.byte	0x00, 0xf5, 0x21, 0x00


	//----- nvinfo : EIATTR_KPARAM_INFO
	.align		4
.L_565:
        /*0028*/ 	.byte	0x04, 0x17
        /*002a*/ 	.short	(.L_567 - .L_566)
.L_566:
        /*002c*/ 	.word	0x00000000
        /*0030*/ 	.short	0x0001
        /*0032*/ 	.short	0x0008
        /*0034*/ 	.byte	0x00, 0xf5, 0x21, 0x00


	//----- nvinfo : EIATTR_KPARAM_INFO
	.align		4
.L_567:
        /*0038*/ 	.byte	0x04, 0x17
        /*003a*/ 	.short	(.L_569 - .L_568)
.L_568:
        /*003c*/ 	.word	0x00000000
        /*0040*/ 	.short	0x0000
        /*0042*/ 	.short	0x0000
        /*0044*/ 	.byte	0x00, 0xf5, 0x21, 0x00


	//----- nvinfo : EIATTR_SPARSE_MMA_MASK
	.align		4
.L_569:
        /*0048*/ 	.byte	0x03, 0x50
        /*004a*/ 	.short	0x0000


	//----- nvinfo : EIATTR_MAXREG_COUNT
	.align		4
        /*004c*/ 	.byte	0x03, 0x1b
        /*004e*/ 	.short	0x00ff


	//----- nvinfo : EIATTR_MERCURY_ISA_VERSION
	.align		4
        /*0050*/ 	.byte	0x03, 0x5f
        /*0052*/ 	.short	0x0101


	//----- nvinfo : EIATTR_VRC_CTA_INIT_COUNT
	.align		4
        /*0054*/ 	.byte	0x02, 0x4a
	.zero		1
	.zero		1


	//----- nvinfo : EIATTR_EXIT_INSTR_OFFSETS
	.align		4
        /*0058*/ 	.byte	0x04, 0x1c
        /*005a*/ 	.short	(.L_571 - .L_570)


	//   ....[0]....
.L_570:
        /*005c*/ 	.word	0x00000090


	//   ....[1]....
        /*0060*/ 	.word	0x000003a0


	//   ....[2]....
        /*0064*/ 	.word	0x000005d0


	//----- nvinfo : EIATTR_CRS_STACK_SIZE
	.align		4
.L_571:
        /*0068*/ 	.byte	0x04, 0x1e
        /*006a*/ 	.short	(.L_573 - .L_572)
.L_572:
        /*006c*/ 	.word	0x00000000


	//----- nvinfo : EIATTR_CBANK_PARAM_SIZE
	.align		4
.L_573:
        /*0070*/ 	.byte	0x03, 0x19
        /*0072*/ 	.short	0x001c


	//----- nvinfo : EIATTR_PARAM_CBANK
	.align		4
        /*0074*/ 	.byte	0x04, 0x0a
        /*0076*/ 	.short	(.L_575 - .L_574)
	.align		4
.L_574:
        /*0078*/ 	.word	index@(.nv.constant0.float_min)
        /*007c*/ 	.short	0x0380
        /*007e*/ 	.short	0x001c


	//----- nvinfo : EIATTR_SW_WAR
	.align		4
.L_575:
        /*0080*/ 	.byte	0x04, 0x36
        /*0082*/ 	.short	(.L_577 - .L_576)
.L_576:
        /*0084*/ 	.word	0x00000008
.L_577:


//--------------------- .nv.info.float_max        --------------------------
	.section	.nv.info.float_max,"",@"SHT_CUDA_INFO"
	.sectionflags	@""
	.align	4


	//----- nvinfo : EIATTR_CUDA_API_VERSION
	.align		4
        /*0000*/ 	.byte	0x04, 0x37
        /*0002*/ 	.short	(.L_579 - .L_578)
.L_578:
        /*0004*/ 	.word	0x00000082


	//----- nvinfo : EIATTR_KPARAM_INFO
	.align		4
.L_579:
        /*0008*/ 	.byte	0x04, 0x17
        /*000a*/ 	.short	(.L_581 - .L_580)
.L_580:
        /*000c*/ 	.word	0x00000000
        /*0010*/ 	.short	0x0003
        /*0012*/ 	.short	0x0018
        /*0014*/ 	.byte	0x00, 0xf0, 0x11, 0x00


	//----- nvinfo : EIATTR_KPARAM_INFO
	.align		4
.L_581:
        /*0018*/ 	.byte	0x04, 0x17
        /*001a*/ 	.short	(.L_583 - .L_582)
.L_582:
        /*001c*/ 	.word	0x00000000
        /*0020*/ 	.short	0x0002
        /*0022*/ 	.short	0x0010
        /*0024*/ 	.byte	0x00, 0xf5, 0x21, 0x00


	//----- nvinfo : EIATTR_KPARAM_INFO
	.align		4
.L_583:
        /*0028*/ 	.byte	0x04, 0x17
        /*002a*/ 	.short	(.L_585 - .L_584)
.L_584:
        /*002c*/ 	.word	0x00000000
        /*0030*/ 	.short	0x0001
        /*0032*/ 	.short	0x0008
        /*0034*/ 	.byte	0x00, 0xf5, 0x21, 0x00


	//----- nvinfo : EIATTR_KPARAM_INFO
	.align		4
.L_585:
        /*0038*/ 	.byte	0x04, 0x17
        /*003a*/ 	.short	(.L_587 - .L_586)
.L_586:
        /*003c*/ 	.word	0x00000000
        /*0040*/ 	.short	0x0000
        /*0042*/ 	.short	0x0000
        /*0044*/ 	.byte	0x00, 0xf5, 0x21, 0x00


	//----- nvinfo : EIATTR_SPARSE_MMA_MASK
	.align		4
.L_587:
        /*0048*/ 	.byte	0x03, 0x50
        /*004a*/ 	.short	0x0000


	//----- nvinfo : EIATTR_MAXREG_COUNT
	.align		4
        /*004c*/ 	.byte	0x03, 0x1b
        /*004e*/ 	.short	0x00ff


	//----- nvinfo : EIATTR_MERCURY_ISA_VERSION
	.align		4
        /*0050*/ 	.byte	0x03, 0x5f
        /*0052*/ 	.short	0x0101


	//----- nvinfo : EIATTR_VRC_CTA_INIT_COUNT
	.align		4
        /*0054*/ 	.byte	0x02, 0x4a
	.zero		1
	.zero		1


	//----- nvinfo : EIATTR_EXIT_INSTR_OFFSETS
	.align		4
        /*0058*/ 	.byte	0x04, 0x1c
        /*005a*/ 	.short	(.L_589 - .L_588)


	//   ....[0]....
.L_588:
        /*005c*/ 	.word	0x00000090


	//   ....[1]....
        /*0060*/ 	.word	0x000003a0


	//   ....[2]....
        /*0064*/ 	.word	0x000005d0


	//----- nvinfo : EIATTR_CRS_STACK_SIZE
	.align		4
.L_589:
        /*0068*/ 	.byte	0x04, 0x1e
        /*006a*/ 	.short	(.L_591 - .L_590)
.L_590:
        /*006c*/ 	.word	0x00000000


	//----- nvinfo : EIATTR_CBANK_PARAM_SIZE
	.align		4
.L_591:
        /*0070*/ 	.byte	0x03, 0x19
        /*0072*/ 	.short	0x001c


	//----- nvinfo : EIATTR_PARAM_CBANK
	.align		4
        /*0074*/ 	.byte	0x04, 0x0a
        /*0076*/ 	.short	(.L_593 - .L_592)
	.align		4
.L_592:
        /*0078*/ 	.word	index@(.nv.constant0.float_max)
        /*007c*/ 	.short	0x0380
        /*007e*/ 	.short	0x001c


	//----- nvinfo : EIATTR_SW_WAR
	.align		4
.L_593:
        /*0080*/ 	.byte	0x04, 0x36
        /*0082*/ 	.short	(.L_595 - .L_594)
.L_594:
        /*0084*/ 	.word	0x00000008
.L_595:


//--------------------- .nv.info.divide           --------------------------
	.section	.nv.info.divide,"",@"SHT_CUDA_INFO"
	.sectionflags	@""
	.align	4


	//----- nvinfo : EIATTR_CUDA_API_VERSION
	.align		4
        /*0000*/ 	.byte	0x04, 0x37
        /*0002*/ 	.short	(.L_597 - .L_596)
.L_596:
        /*0004*/ 	.word	0x00000082


	//----- nvinfo : EIATTR_KPARAM_INFO
	.align		4
.L_597:
        /*0008*/ 	.byte	0x04, 0x17
        /*000a*/ 	.short	(.L_599 - .L_598)
.L_598:
        /*000c*/ 	.word	0x00000000
        /*0010*/ 	.short	0x0003
        /*0012*/ 	.short	0x0018
        /*0014*/ 	.byte	0x00, 0xf0, 0x11, 0x00


	//----- nvinfo : EIATTR_KPARAM_INFO
	.align		4
.L_599:
        /*0018*/ 	.byte	0x04, 0x17
        /*001a*/ 	.short	(.L_601 - .L_600)
.L_600:
        /*001c*/ 	.word	0x00000000
        /*0020*/ 	.short	0x0002
        /*0022*/ 	.short	0x0010
        /*0024*/ 	.byte	0x00, 0xf5, 0x21, 0x00


	//----- nvinfo : EIATTR_KPARAM_INFO
	.align		4
.L_601:
        /*0028*/ 	.byte	0x04, 0x17
        /*002a*/ 	.short	(.L_603 - .L_602)
.L_602:
        /*002c*/ 	.word	0x00000000
        /*0030*/ 	.short	0x0001
        /*0032*/ 	.short	0x0008
        /*0034*/ 	.byte	0x00, 0xf5, 0x21, 0x00


	//----- nvinfo : EIATTR_KPARAM_INFO
	.align		4
.L_603:
        /*0038*/ 	.byte	0x04, 0x17
        /*003a*/ 	.short	(.L_605 - .L_604)
.L_604:
        /*003c*/ 	.word	0x00000000
        /*0040*/ 	.short	0x0000
        /*0042*/ 	.short	0x0000
        /*0044*/ 	.byte	0x00, 0xf5, 0x21, 0x00


	//----- nvinfo : EIATTR_SPARSE_MMA_MASK
	.align		4
.L_605:
        /*0048*/ 	.byte	0x03, 0x50
        /*004a*/ 	.short	0x0000


	//----- nvinfo : EIATTR_MAXREG_COUNT
	.align		4
        /*004c*/ 	.byte	0x03, 0x1b
        /*004e*/ 	.short	0x00ff


	//----- nvinfo : EIATTR_MERCURY_ISA_VERSION
	.align		4
        /*0050*/ 	.byte	0x03, 0x5f
        /*0052*/ 	.short	0x0101


	//----- nvinfo : EIATTR_VRC_CTA_INIT_COUNT
	.align		4
        /*0054*/ 	.byte	0x02, 0x4a
	.zero		1
	.zero		1


	//----- nvinfo : EIATTR_EXIT_INSTR_OFFSETS
	.align		4
        /*0058*/ 	.byte	0x04, 0x1c
        /*005a*/ 	.short	(.L_607 - .L_606)


	//   ....[0]....
.L_606:
        /*005c*/ 	.word	0x00000090


	//   ....[1]....
        /*0060*/ 	.word	0x000004a0


	//   ....[2]....
        /*0064*/ 	.word	0x000009e0


	//----- nvinfo : EIATTR_CRS_STACK_SIZE
	.align		4
.L_607:
        /*0068*/ 	.byte	0x04, 0x1e
        /*006a*/ 	.short	(.L_609 - .L_608)
.L_608:
        /*006c*/ 	.word	0x00000000


	//----- nvinfo : EIATTR_CBANK_PARAM_SIZE
	.align		4
.L_609:
        /*0070*/ 	.byte	0x03, 0x19
        /*0072*/ 	.short	0x001c


	//----- nvinfo : EIATTR_PARAM_CBANK
	.align		4
        /*0074*/ 	.byte	0x04, 0x0a
        /*0076*/ 	.short	(.L_611 - .L_610)
	.align		4
.L_610:
        /*0078*/ 	.word	index@(.nv.constant0.divide)
        /*007c*/ 	.short	0x0380
        /*007e*/ 	.short	0x001c


	//----- nvinfo : EIATTR_SW_WAR
	.align		4
.L_611:
        /*0080*/ 	.byte	0x04, 0x36
        /*0082*/ 	.short	(.L_613 - .L_612)
.L_612:
        /*0084*/ 	.word	0x00000008
.L_613:


//--------------------- .nv.info.mul              --------------------------
	.section	.nv.info.mul,"",@"SHT_CUDA_INFO"
	.sectionflags	@""
	.align	4


	//----- nvinfo : EIATTR_CUDA_API_VERSION
	.align		4
        /*0000*/ 	.byte	0x04, 0x37
        /*0002*/ 	.short	(.L_615 - .L_614)
.L_614:
        /*0004*/ 	.word	0x00000082


	//----- nvinfo : EIATTR_KPARAM_INFO
	.align		4
.L_615:
        /*0008*/ 	.byte	0x04, 0x17
        /*000a*/ 	.short	(.L_617 - .L_616)
.L_616:
        /*000c*/ 	.word	0x00000000
        /*0010*/ 	.short	0x0003
        /*0012*/ 	.short	0x0018
        /*0014*/ 	.byte	0x00, 0xf0, 0x11, 0x00


	//----- nvinfo : EIATTR_KPARAM_INFO
	.align		4
.L_617:
        /*0018*/ 	.byte	0x04, 0x17
        /*001a*/ 	.short	(.L_619 - .L_618)
.L_618:
        /*001c*/ 	.word	0x00000000
        /*0020*/ 	.short	0x0002
        /*0022*/ 	.short	0x0010
        /*0024*/ 	.byte	0x00, 0xf5, 0x21, 0x00


	//----- nvinfo : EIATTR_KPARAM_INFO
	.align		4
.L_619:
        /*0028*/ 	.byte	0x04, 0x17
        /*002a*/ 	.short	(.L_621 - .L_620)
.L_620:
        /*002c*/ 	.word	0x00000000
        /*0030*/ 	.short	0x0001
        /*0032*/ 	.short	0x0008
        /*0034*/ 	.byte	0x00, 0xf5, 0x21, 0x00


	//----- nvinfo : EIATTR_KPARAM_INFO
	.align		4
.L_621:
        /*0038*/ 	.byte	0x04, 0x17
        /*003a*/ 	.short	(.L_623 - .L_622)
.L_622:
        /*003c*/ 	.word	0x00000000
        /*0040*/ 	.short	0x0000
        /*0042*/ 	.short	0x0000
        /*0044*/ 	.byte	0x00, 0xf5, 0x21, 0x00


	//----- nvinfo : EIATTR_SPARSE_MMA_MASK
	.align		4
.L_623:
        /*0048*/ 	.byte	0x03, 0x50
        /*004a*/ 	.short	0x0000


	//----- nvinfo : EIATTR_MAXREG_COUNT
	.align		4
        /*004c*/ 	.byte	0x03, 0x1b
        /*004e*/ 	.short	0x00ff


	//----- nvinfo : EIATTR_MERCURY_ISA_VERSION
	.align		4
        /*0050*/ 	.byte	0x03, 0x5f
        /*0052*/ 	.short	0x0101


	//----- nvinfo : EIATTR_VRC_CTA_INIT_COUNT
	.align		4
        /*0054*/ 	.byte	0x02, 0x4a
	.zero		1
	.zero		1


	//----- nvinfo : EIATTR_EXIT_INSTR_OFFSETS
	.align		4
        /*0058*/ 	.byte	0x04, 0x1c
        /*005a*/ 	.short	(.L_625 - .L_624)


	//   ....[0]....
.L_624:
        /*005c*/ 	.word	0x00000090


	//   ....[1]....
        /*0060*/ 	.word	0x000003a0


	//   ....[2]....
        /*0064*/ 	.word	0x000005d0


	//----- nvinfo : EIATTR_CRS_STACK_SIZE
	.align		4
.L_625:
        /*0068*/ 	.byte	0x04, 0x1e
        /*006a*/ 	.short	(.L_627 - .L_626)
.L_626:
        /*006c*/ 	.word	0x00000000


	//----- nvinfo : EIATTR_CBANK_PARAM_SIZE
	.align		4
.L_627:
        /*0070*/ 	.byte	0x03, 0x19
        /*0072*/ 	.short	0x001c


	//----- nvinfo : EIATTR_PARAM_CBANK
	.align		4
        /*0074*/ 	.byte	0x04, 0x0a
        /*0076*/ 	.short	(.L_629 - .L_628)
	.align		4
.L_628:
        /*0078*/ 	.word	index@(.nv.constant0.mul)
        /*007c*/ 	.short	0x0380
        /*007e*/ 	.short	0x001c


	//----- nvinfo : EIATTR_SW_WAR
	.align		4
.L_629:
        /*0080*/ 	.byte	0x04, 0x36
        /*0082*/ 	.short	(.L_631 - .L_630)
.L_630:
        /*0084*/ 	.word	0x00000008
.L_631:


//--------------------- .nv.info.sub              --------------------------
	.section	.nv.info.sub,"",@"SHT_CUDA_INFO"
	.sectionflags	@""
	.align	4


	//----- nvinfo : EIATTR_CUDA_API_VERSION
	.align		4
        /*0000*/ 	.byte	0x04, 0x37
        /*0002*/ 	.short	(.L_633 - .L_632)
.L_632:
        /*0004*/ 	.word	0x00000082


	//----- nvinfo : EIATTR_KPARAM_INFO
	.align		4
.L_633:
        /*0008*/ 	.byte	0x04, 0x17
        /*000a*/ 	.short	(.L_635 - .L_634)
.L_634:
        /*000c*/ 	.word	0x00000000
        /*0010*/ 	.short	0x0003
        /*0012*/ 	.short	0x0018
        /*0014*/ 	.byte	0x00, 0xf0, 0x11, 0x00


	//----- nvinfo : EIATTR_KPARAM_INFO
	.align		4
.L_635:
        /*0018*/ 	.byte	0x04, 0x17
        /*001a*/ 	.short	(.L_637 - .L_636)
.L_636:
        /*001c*/ 	.word	0x00000000
        /*0020*/ 	.short	0x0002
        /*0022*/ 	.short	0x0010
        /*0024*/ 	.byte	0x00, 0xf5, 0x21, 0x00


	//----- nvinfo : EIATTR_KPARAM_INFO
	.align		4
.L_637:
        /*0028*/ 	.byte	0x04, 0x17
        /*002a*/ 	.short	(.L_639 - .L_638)
.L_638:
        /*002c*/ 	.word	0x00000000
        /*0030*/ 	.short	0x0001
        /*0032*/ 	.short	0x0008
        /*0034*/ 	.byte	0x00, 0xf5, 0x21, 0x00


	//----- nvinfo : EIATTR_KPARAM_INFO
	.align		4
.L_639:
        /*0038*/ 	.byte	0x04, 0x17
        /*003a*/ 	.short	(.L_641 - .L_640)
.L_640:
        /*003c*/ 	.word	0x00000000
        /*0040*/ 	.short	0x0000
        /*0042*/ 	.short	0x0000
        /*0044*/ 	.byte	0x00, 0xf5, 0x21, 0x00


	//----- nvinfo : EIATTR_SPARSE_MMA_MASK
	.align		4
.L_641:
        /*0048*/ 	.byte	0x03, 0x50
        /*004a*/ 	.short	0x0000


	//----- nvinfo : EIATTR_MAXREG_COUNT
	.align		4
        /*004c*/ 	.byte	0x03, 0x1b
        /*004e*/ 	.short	0x00ff


	//----- nvinfo : EIATTR_MERCURY_ISA_VERSION
	.align		4
        /*0050*/ 	.byte	0x03, 0x5f
        /*0052*/ 	.short	0x0101


	//----- nvinfo : EIATTR_VRC_CTA_INIT_COUNT
	.align		4
        /*0054*/ 	.byte	0x02, 0x4a
	.zero		1
	.zero		1


	//----- nvinfo : EIATTR_EXIT_INSTR_OFFSETS
	.align		4
        /*0058*/ 	.byte	0x04, 0x1c
        /*005a*/ 	.short	(.L_643 - .L_642)


	//   ....[0]....
.L_642:
        /*005c*/ 	.word	0x00000090


	//   ....[1]....
        /*0060*/ 	.word	0x000003a0


	//   ....[2]....
        /*0064*/ 	.word	0x000005d0


	//----- nvinfo : EIATTR_CRS_STACK_SIZE
	.align		4
.L_643:
        /*0068*/ 	.byte	0x04, 0x1e
        /*006a*/ 	.short	(.L_645 - .L_644)
.L_644:
        /*006c*/ 	.word	0x00000000


	//----- nvinfo : EIATTR_CBANK_PARAM_SIZE
	.align		4
.L_645:
        /*0070*/ 	.byte	0x03, 0x19
        /*0072*/ 	.short	0x001c


	//----- nvinfo : EIATTR_PARAM_CBANK
	.align		4
        /*0074*/ 	.byte	0x04, 0x0a
        /*0076*/ 	.short	(.L_647 - .L_646)
	.align		4
.L_646:
        /*0078*/ 	.word	index@(.nv.constant0.sub)
        /*007c*/ 	.short	0x0380
        /*007e*/ 	.short	0x001c


	//----- nvinfo : EIATTR_SW_WAR
	.align		4
.L_647:
        /*0080*/ 	.byte	0x04, 0x36
        /*0082*/ 	.short	(.L_649 - .L_648)
.L_648:
        /*0084*/ 	.word	0x00000008
.L_649:


//--------------------- .nv.info.add              --------------------------
	.section	.nv.info.add,"",@"SHT_CUDA_INFO"
	.sectionflags	@""
	.align	4


	//----- nvinfo : EIATTR_CUDA_API_VERSION
	.align		4
        /*0000*/ 	.byte	0x04, 0x37
        /*0002*/ 	.short	(.L_651 - .L_650)
.L_650:
        /*0004*/ 	.word	0x00000082


	//----- nvinfo : EIATTR_KPARAM_INFO
	.align		4
.L_651:
        /*0008*/ 	.byte	0x04, 0x17
        /*000a*/ 	.short	(.L_653 - .L_652)
.L_652:
        /*000c*/ 	.word	0x00000000
        /*0010*/ 	.short	0x0003
        /*0012*/ 	.short	0x0018
        /*0014*/ 	.byte	0x00, 0xf0, 0x11, 0x00


	//----- nvinfo : EIATTR_KPARAM_INFO
	.align		4
.L_653:
        /*0018*/ 	.byte	0x04, 0x17
        /*001a*/ 	.short	(.L_655 - .L_654)
.L_654:
        /*001c*/ 	.word	0x00000000
        /*0020*/ 	.short	0x0002
        /*0022*/ 	.short	0x0010
        /*0024*/ 	.byte	0x00, 0xf5, 0x21, 0x00


	//----- nvinfo : EIATTR_KPARAM_INFO
	.align		4
.L_655:
        /*0028*/ 	.byte	0x04, 0x17
        /*002a*/ 	.short	(.L_657 - .L_656)
.L_656:
        /*002c*/ 	.word	0x00000000
        /*0030*/ 	.short	0x0001
        /*0032*/ 	.short	0x0008
        /*0034*/ 	.byte	0x00, 0xf5, 0x21, 0x00


	//----- nvinfo : EIATTR_KPARAM_INFO
	.align		4
.L_657:
        /*0038*/ 	.byte	0x04, 0x17
        /*003a*/ 	.short	(.L_659 - .L_658)
.L_658:
        /*003c*/ 	.word	0x00000000
        /*0040*/ 	.short	0x0000
        /*0042*/ 	.short	0x0000
        /*0044*/ 	.byte	0x00, 0xf5, 0x21, 0x00


	//----- nvinfo : EIATTR_SPARSE_MMA_MASK
	.align		4
.L_659:
        /*0048*/ 	.byte	0x03, 0x50
        /*004a*/ 	.short	0x0000


	//----- nvinfo : EIATTR_MAXREG_COUNT
	.align		4
        /*004c*/ 	.byte	0x03, 0x1b
        /*004e*/ 	.short	0x00ff


	//----- nvinfo : EIATTR_MERCURY_ISA_VERSION
	.align		4
        /*0050*/ 	.byte	0x03, 0x5f
        /*0052*/ 	.short	0x0101


	//----- nvinfo : EIATTR_VRC_CTA_INIT_COUNT
	.align		4
        /*0054*/ 	.byte	0x02, 0x4a
	.zero		1
	.zero		1


	//----- nvinfo : EIATTR_EXIT_INSTR_OFFSETS
	.align		4
        /*0058*/ 	.byte	0x04, 0x1c
        /*005a*/ 	.short	(.L_661 - .L_660)


	//   ....[0]....
.L_660:
        /*005c*/ 	.word	0x00000090


	//   ....[1]....
        /*0060*/ 	.word	0x000003a0


	//   ....[2]....
        /*0064*/ 	.word	0x000005d0


	//----- nvinfo : EIATTR_CRS_STACK_SIZE
	.align		4
.L_661:
        /*0068*/ 	.byte	0x04, 0x1e
        /*006a*/ 	.short	(.L_663 - .L_662)
.L_662:
        /*006c*/ 	.word	0x00000000


	//----- nvinfo : EIATTR_CBANK_PARAM_SIZE
	.align		4
.L_663:
        /*0070*/ 	.byte	0x03, 0x19
        /*0072*/ 	.short	0x001c


	//----- nvinfo : EIATTR_PARAM_CBANK
	.align		4
        /*0074*/ 	.byte	0x04, 0x0a
        /*0076*/ 	.short	(.L_665 - .L_664)
	.align		4
.L_664:
        /*0078*/ 	.word	index@(.nv.constant0.add)
        /*007c*/ 	.short	0x0380
        /*007e*/ 	.short	0x001c


	//----- nvinfo : EIATTR_SW_WAR
	.align		4
.L_665:
        /*0080*/ 	.byte	0x04, 0x36
        /*0082*/ 	.short	(.L_667 - .L_666)
.L_666:
        /*0084*/ 	.word	0x00000008
.L_667:


//--------------------- .nv.callgraph             --------------------------
	.section	.nv.callgraph,"",@"SHT_CUDA_CALLGRAPH"
	.align	4
	.sectionentsize	8
	.align		4
        /*0000*/ 	.word	0x00000000
	.align		4
        /*0004*/ 	.word	0xffffffff
	.align		4
        /*0008*/ 	.word	0x00000000
	.align		4
        /*000c*/ 	.word	0xfffffffe
	.align		4
        /*0010*/ 	.word	0x00000000
	.align		4
        /*0014*/ 	.word	0xfffffffd
	.align		4
        /*0018*/ 	.word	0x00000000
	.align		4
        /*001c*/ 	.word	0xfffffffc


//--------------------- .text.vec3_select         --------------------------
	.section	.text.vec3_select,"ax",@progbits
	.align	128
        .global         vec3_select
        .type           vec3_select,@function
        .size           vec3_select,(.L_x_337 - vec3_select)
        .other          vec3_select,@"STO_CUDA_ENTRY STV_DEFAULT"
vec3_select:
.text.vec3_select:
[----:B------:R-:W-:Y:S01]  /*0000*/  LDC R1, c[0x0][0x37c] ;  /* 0x0000df00ff017b82 */ /* 0x000fe20000000800 */
[----:B------:R-:W0:Y:S07]  /*0010*/  S2R R3, SR_TID.X ;  /* 0x0000000000037919 */ /* 0x000e2e0000002100 */
[----:B------:R-:W0:Y:S01]  /*0020*/  S2UR UR4, SR_CTAID.X ;  /* 0x00000000000479c3 */ /* 0x000e220000002500 */
[----:B------:R-:W1:Y:S07]  /*0030*/  LDCU UR5, c[0x0][0x3a0] ;  /* 0x00007400ff0577ac */ /* 0x000e6e0008000800 */
[----:B------:R-:W0:Y:S02]  /*0040*/  LDC R0, c[0x0][0x360] ;  /* 0x0000d800ff007b82 */ /* 0x000e240000000800 */
[----:B0-----:R-:W-:-:S05]  /*0050*/  IMAD R3, R0, UR4, R3 ;  /* 0x0000000400037c24 */ /* 0x001fca000f8e0203 */
[----:B-1----:R-:W-:-:S13]  /*0060*/  ISETP.GE.AND P0, PT, R3, UR5, PT ;  /* 0x0000000503007c0c */ /* 0x002fda000bf06270 */
[----:B------:R-:W-:Y:S05]  /*0070*/  @P0 EXIT ;  /* 0x000000000000094d */ /* 0x000fea0003800000 */
[----:B------:R-:W0:Y:S01]  /*0080*/  LDCU UR4, c[0x0][0x370] ;  /* 0x00006e00ff0477ac */ /* 0x000e220008000800 */
[----:B------:R-:W1:Y:S01]  /*0090*/  LDCU.64 UR6, c[0x0][0x358] ;  /* 0x00006b00ff0677ac */ /* 0x000e620008000a00 */
[----:B0-----:R-:W-:-:S07]  /*00a0*/  IMAD R0, R0, UR4, RZ ;  /* 0x0000000400007c24 */ /* 0x001fce000f8e02ff */
.L_x_0:
[----:B0-----:R-:W0:Y:S08]  /*00b0*/  LDC.64 R6, c[0x0][0x380] ;  /* 0x0000e000ff067b82 */ /* 0x001e300000000a00 */
[----:B------:R-:W2:Y:S08]  /*00c0*/  LDC.64 R10, c[0x0][0x390] ;  /* 0x0000e400ff0a7b82 */ /* 0x000eb00000000a00 */
[----:B------:R-:W3:Y:S01]  /*00d0*/  LDC.64 R8, c[0x0][0x388] ;  /* 0x0000e200ff087b82 */ /* 0x000ee20000000a00 */
[----:B0-----:R-:W-:-:S07]  /*00e0*/  IMAD.WIDE R6, R3, 0x4, R6 ;  /* 0x0000000403067825 */ /* 0x001fce00078e0206 */
[----:B------:R-:W0:Y:S01]  /*00f0*/  LDC.64 R4, c[0x0][0x398] ;  /* 0x0000e600ff047b82 */ /* 0x000e220000000a00 */
[----:B-1----:R-:W4:Y:S01]  /*0100*/  LDG.E R6, desc[UR6][R6.64] ;  /* 0x0000000606067981 */ /* 0x002f22000c1e1900 */
[----:B--2---:R-:W-:-:S05]  /*0110*/  IMAD.WIDE R10, R3, 0xc, R10 ;  /* 0x0000000c030a7825 */ /* 0x004fca00078e020a */
[----:B------:R-:W2:Y:S01]  /*0120*/  LDG.E R15, desc[UR6][R10.64] ;  /* 0x000000060a0f7981 */ /* 0x000ea2000c1e1900 */
[----:B---3--:R-:W-:-:S03]  /*0130*/  IMAD.WIDE R8, R3, 0xc, R8 ;  /* 0x0000000c03087825 */ /* 0x008fc600078e0208 */
[----:B------:R-:W3:Y:S04]  /*0140*/  LDG.E R19, desc[UR6][R10.64+0x4] ;  /* 0x000004060a137981 */ /* 0x000ee8000c1e1900 */
[----:B------:R-:W5:Y:S04]  /*0150*/  LDG.E R23, desc[UR6][R10.64+0x8] ;  /* 0x000008060a177981 */ /* 0x000f68000c1e1900 */
[----:B------:R-:W5:Y:S04]  /*0160*/  LDG.E R13, desc[UR6][R8.64] ;  /* 0x00000006080d7981 */ /* 0x000f68000c1e1900 */
[----:B------:R-:W5:Y:S04]  /*0170*/  LDG.E R17, desc[UR6][R8.64+0x4] ;  /* 0x0000040608117981 */ /* 0x000f68000c1e1900 */
[----:B------:R-:W5:Y:S01]  /*0180*/  LDG.E R21, desc[UR6][R8.64+0x8] ;  /* 0x0000080608157981 */ /* 0x000f62000c1e1900 */
[----:B0-----:R-:W-:Y:S01]  /*0190*/  IMAD.WIDE R4, R3, 0xc, R4 ;  /* 0x0000000c03047825 */ /* 0x001fe200078e0204 */
[----:B------:R-:W-:-:S04]  /*01a0*/  IADD3 R3, PT, PT, R0, R3, RZ ;  /* 0x0000000300037210 */ /* 0x000fc80007ffe0ff */
[----:B------:R-:W-:Y:S01]  /*01b0*/  ISETP.GE.AND P0, PT, R3, UR5, PT ;  /* 0x0000000503007c0c */ /* 0x000fe2000bf06270 */
[----:B----4-:R-:W-:-:S04]  /*01c0*/  FADD R2, -R6, 1 ;  /* 0x3f80000006027421 */ /* 0x010fc80000000100 */
[C---:B--2---:R-:W-:Y:S01]  /*01d0*/  FMUL R15, R2.reuse, R15 ;  /* 0x0000000f020f7220 */ /* 0x044fe20000400000 */
[C---:B---3--:R-:W-:Y:S01]  /*01e0*/  FMUL R12, R2.reuse, R19 ;  /* 0x00000013020c7220 */ /* 0x048fe20000400000 */
[----:B-----5:R-:W-:Y:S02]  /*01f0*/  FMUL R2, R2, R23 ;  /* 0x0000001702027220 */ /* 0x020fe40000400000 */
[C---:B------:R-:W-:Y:S01]  /*0200*/  FFMA R13, R6.reuse, R13, R15 ;  /* 0x0000000d060d7223 */ /* 0x040fe2000000000f */
[C---:B------:R-:W-:Y:S01]  /*0210*/  FFMA R17, R6.reuse, R17, R12 ;  /* 0x0000001106117223 */ /* 0x040fe2000000000c */
[----:B------:R-:W-:-:S03]  /*0220*/  FFMA R21, R6, R21, R2 ;  /* 0x0000001506157223 */ /* 0x000fc60000000002 */
[----:B------:R0:W-:Y:S04]  /*0230*/  STG.E desc[UR6][R4.64], R13 ;  /* 0x0000000d04007986 */ /* 0x0001e8000c101906 */
[----:B------:R0:W-:Y:S04]  /*0240*/  STG.E desc[UR6][R4.64+0x4], R17 ;  /* 0x0000041104007986 */ /* 0x0001e8000c101906 */
[----:B------:R0:W-:Y:S01]  /*0250*/  STG.E desc[UR6][R4.64+0x8], R21 ;  /* 0x0000081504007986 */ /* 0x0001e2000c101906 */
[----:B------:R-:W-:Y:S05]  /*0260*/  @!P0 BRA `(.L_x_0) ;  /* 0xfffffffc00908947 */ /* 0x000fea000383ffff */
[----:B------:R-:W-:Y:S05]  /*0270*/  EXIT ;  /* 0x000000000000794d */ /* 0x000fea0003800000 */
.L_x_1:
[----:B------:R-:W-:-:S00]  /*0280*/  BRA `(.L_x_1) ;  /* 0xfffffffc00fc7947 */ /* 0x000fc0000383ffff */
[----:B------:R-:W-:-:S00]  /*0290*/  NOP ;  /* 0x0000000000007918 */ /* 0x000fc00000000000 */
        /* <DEDUP_REMOVED lines=14> */
.L_x_337:


//--------------------- .text.vec3_get_z          --------------------------
	.section	.text.vec3_get_z,"ax",@progbits
	.align	128
        .global         vec3_get_z
        .type           vec3_get_z,@function
        .size           vec3_get_z,(.L_x_338 - vec3_get_z)
        .other          vec3_get_z,@"STO_CUDA_ENTRY STV_DEFAULT"
vec3_get_z:
.text.vec3_get_z:
[----:B------:R-:W-:Y:S01]  /*0000*/  LDC R1, c[0x0][0x37c] ;  /* 0x0000df00ff017b82 */ /* 0x000fe20000000800 */
[----:B------:R-:W0:Y:S07]  /*0010*/  S2R R7, SR_TID.X ;  /* 0x0000000000077919 */ /* 0x000e2e0000002100 */
[----:B------:R-:W0:Y:S01]  /*0020*/  S2UR UR4, SR_CTAID.X ;  /* 0x00000000000479c3 */ /* 0x000e220000002500 */
[----:B------:R-:W1:Y:S07]  /*0030*/  LDCU UR6, c[0x0][0x390] ;  /* 0x00007200ff0677ac */ /* 0x000e6e0008000800 */
[----:B------:R-:W0:Y:S01]  /*0040*/  LDC R0, c[0x0][0x360] ;  /* 0x0000d800ff007b82 */ /* 0x000e220000000800 */
[----:B------:R-:W2:Y:S01]  /*0050*/  LDCU UR5, c[0x0][0x370] ;  /* 0x00006e00ff0577ac */ /* 0x000ea20008000800 */
[----:B0-----:R-:W-:-:S02]  /*0060*/  IMAD R7, R0, UR4, R7 ;  /* 0x0000000400077c24 */ /* 0x001fc4000f8e0207 */
[----:B--2---:R-:W-:-:S03]  /*0070*/  IMAD R0, R0, UR5, RZ ;  /* 0x0000000500007c24 */ /* 0x004fc6000f8e02ff */
[----:B-1----:R-:W-:-:S13]  /*0080*/  ISETP.GE.AND P0, PT, R7, UR6, PT ;  /* 0x0000000607007c0c */ /* 0x002fda000bf06270 */
[----:B------:R-:W-:Y:S05]  /*0090*/  @P0 EXIT ;  /* 0x000000000000094d */ /* 0x000fea0003800000 */
[----:B------:R-:W0:Y:S01]  /*00a0*/  I2F.U32.RP R8, R0 ;  /* 0x0000000000087306 */ /* 0x000e220000209000 */
[C---:B------:R-:W-:Y:S01]  /*00b0*/  IMAD.IADD R4, R0.reuse, 0x1, R7 ;  /* 0x0000000100047824 */ /* 0x040fe200078e0207 */
[----:B------:R-:W-:Y:S01]  /*00c0*/  IADD3 R9, PT, PT, RZ, -R0, RZ ;  /* 0x80000000ff097210 */ /* 0x000fe20007ffe0ff */
[----:B------:R-:W1:Y:S01]  /*00d0*/  LDCU.64 UR4, c[0x0][0x358] ;  /* 0x00006b00ff0477ac */ /* 0x000e620008000a00 */
[----:B------:R-:W-:Y:S01]  /*00e0*/  ISETP.NE.U32.AND P2, PT, R0, RZ, PT ;  /* 0x000000ff0000720c */ /* 0x000fe20003f45070 */
[----:B------:R-:W-:Y:S01]  /*00f0*/  BSSY.RECONVERGENT B0, `(.L_x_2) ;  /* 0x000002a000007945 */ /* 0x000fe20003800200 */
[C---:B------:R-:W-:Y:S02]  /*0100*/  ISETP.GE.AND P0, PT, R4.reuse, UR6, PT ;  /* 0x0000000604007c0c */ /* 0x040fe4000bf06270 */
[----:B------:R-:W-:Y:S02]  /*0110*/  VIMNMX R5, PT, PT, R4, UR6, !PT ;  /* 0x0000000604057c48 */ /* 0x000fe4000ffe0100 */
[----:B------:R-:W-:-:S04]  /*0120*/  SEL R6, RZ, 0x1, P0 ;  /* 0x00000001ff067807 */ /* 0x000fc80000000000 */
[----:B------:R-:W-:Y:S01]  /*0130*/  IADD3 R5, PT, PT, R5, -R4, -R6 ;  /* 0x8000000405057210 */ /* 0x000fe20007ffe806 */
[----:B0-----:R-:W0:Y:S02]  /*0140*/  MUFU.RCP R8, R8 ;  /* 0x0000000800087308 */ /* 0x001e240000001000 */
[----:B0-----:R-:W-:-:S06]  /*0150*/  IADD3 R2, PT, PT, R8, 0xffffffe, RZ ;  /* 0x0ffffffe08027810 */ /* 0x001fcc0007ffe0ff */
[----:B------:R0:W2:Y:S02]  /*0160*/  F2I.FTZ.U32.TRUNC.NTZ R3, R2 ;  /* 0x0000000200037305 */ /* 0x0000a4000021f000 */
[----:B0-----:R-:W-:Y:S02]  /*0170*/  HFMA2 R2, -RZ, RZ, 0, 0 ;  /* 0x00000000ff027431 */ /* 0x001fe400000001ff */
[----:B--2---:R-:W-:-:S04]  /*0180*/  IMAD R9, R9, R3, RZ ;  /* 0x0000000309097224 */ /* 0x004fc800078e02ff */
[----:B------:R-:W-:-:S06]  /*0190*/  IMAD.HI.U32 R8, R3, R9, R2 ;  /* 0x0000000903087227 */ /* 0x000fcc00078e0002 */
[----:B------:R-:W-:-:S04]  /*01a0*/  IMAD.HI.U32 R9, R8, R5, RZ ;  /* 0x0000000508097227 */ /* 0x000fc800078e00ff */
[----:B------:R-:W-:-:S04]  /*01b0*/  IMAD.MOV R2, RZ, RZ, -R9 ;  /* 0x000000ffff027224 */ /* 0x000fc800078e0a09 */
[----:B------:R-:W-:Y:S02]  /*01c0*/  IMAD R5, R0, R2, R5 ;  /* 0x0000000200057224 */ /* 0x000fe400078e0205 */
[----:B------:R-:W0:Y:S03]  /*01d0*/  LDC.64 R2, c[0x0][0x388] ;  /* 0x0000e200ff027b82 */ /* 0x000e260000000a00 */
[----:B------:R-:W-:-:S13]  /*01e0*/  ISETP.GE.U32.AND P0, PT, R5, R0, PT ;  /* 0x000000000500720c */ /* 0x000fda0003f06070 */
[----:B------:R-:W-:Y:S01]  /*01f0*/  @P0 IADD3 R5, PT, PT, -R0, R5, RZ ;  /* 0x0000000500050210 */ /* 0x000fe20007ffe1ff */
[----:B------:R-:W-:-:S03]  /*0200*/  @P0 VIADD R9, R9, 0x1 ;  /* 0x0000000109090836 */ /* 0x000fc60000000000 */
[----:B------:R-:W-:Y:S02]  /*0210*/  ISETP.GE.U32.AND P1, PT, R5, R0, PT ;  /* 0x000000000500720c */ /* 0x000fe40003f26070 */
[----:B------:R-:W2:Y:S11]  /*0220*/  LDC.64 R4, c[0x0][0x380] ;  /* 0x0000e000ff047b82 */ /* 0x000eb60000000a00 */
[----:B------:R-:W-:-:S02]  /*0230*/  @P1 IADD3 R9, PT, PT, R9, 0x1, RZ ;  /* 0x0000000109091810 */ /* 0x000fc40007ffe0ff */
[----:B------:R-:W-:-:S05]  /*0240*/  @!P2 LOP3.LUT R9, RZ, R0, RZ, 0x33, !PT ;  /* 0x00000000ff09a212 */ /* 0x000fca00078e33ff */
[----:B------:R-:W-:-:S05]  /*0250*/  IMAD.IADD R6, R6, 0x1, R9 ;  /* 0x0000000106067824 */ /* 0x000fca00078e0209 */
[C---:B------:R-:W-:Y:S02]  /*0260*/  LOP3.LUT R8, R6.reuse, 0x3, RZ, 0xc0, !PT ;  /* 0x0000000306087812 */ /* 0x040fe400078ec0ff */
[----:B------:R-:W-:Y:S02]  /*0270*/  ISETP.GE.U32.AND P0, PT, R6, 0x3, PT ;  /* 0x000000030600780c */ /* 0x000fe40003f06070 */
[----:B------:R-:W-:-:S13]  /*0280*/  ISETP.NE.AND P1, PT, R8, 0x3, PT ;  /* 0x000000030800780c */ /* 0x000fda0003f25270 */
[----:B01----:R-:W-:Y:S05]  /*0290*/  @!P1 BRA `(.L_x_3) ;  /* 0x00000000003c9947 */ /* 0x003fea0003800000 */
[----:B------:R-:W0:Y:S01]  /*02a0*/  LDC.64 R12, c[0x0][0x380] ;  /* 0x0000e000ff0c7b82 */ /* 0x000e220000000a00 */
[----:B------:R-:W-:-:S04]  /*02b0*/  IADD3 R6, PT, PT, R6, 0x1, RZ ;  /* 0x0000000106067810 */ /* 0x000fc80007ffe0ff */
[----:B------:R-:W-:-:S03]  /*02c0*/  LOP3.LUT R6, R6, 0x3, RZ, 0xc0, !PT ;  /* 0x0000000306067812 */ /* 0x000fc600078ec0ff */
[----:B------:R-:W1:Y:S01]  /*02d0*/  LDC.64 R14, c[0x0][0x388] ;  /* 0x0000e200ff0e7b82 */ /* 0x000e620000000a00 */
[----:B------:R-:W-:Y:S02]  /*02e0*/  IADD3 R6, PT, PT, -R6, RZ, RZ ;  /* 0x000000ff06067210 */ /* 0x000fe40007ffe1ff */
[----:B0-----:R-:W-:-:S05]  /*02f0*/  IADD3 R12, P1, PT, R12, 0x8, RZ ;  /* 0x000000080c0c7810 */ /* 0x001fca0007f3e0ff */
[----:B------:R-:W-:-:S08]  /*0300*/  IMAD.X R13, RZ, RZ, R13, P1 ;  /* 0x000000ffff0d7224 */ /* 0x000fd000008e060d */
.L_x_4:
[----:B0-----:R-:W-:-:S06]  /*0310*/  IMAD.WIDE R10, R7, 0xc, R12 ;  /* 0x0000000c070a7825 */ /* 0x001fcc00078e020c */
[----:B------:R-:W3:Y:S01]  /*0320*/  LDG.E R11, desc[UR4][R10.64] ;  /* 0x000000040a0b7981 */ /* 0x000ee2000c1e1900 */
[----:B-1----:R-:W-:Y:S01]  /*0330*/  IMAD.WIDE R8, R7, 0x4, R14 ;  /* 0x0000000407087825 */ /* 0x002fe200078e020e */
[----:B------:R-:W-:-:S03]  /*0340*/  IADD3 R7, PT, PT, R0, R7, RZ ;  /* 0x0000000700077210 */ /* 0x000fc60007ffe0ff */
[----:B------:R-:W-:-:S05]  /*0350*/  VIADD R6, R6, 0x1 ;  /* 0x0000000106067836 */ /* 0x000fca0000000000 */
[----:B------:R-:W-:Y:S01]  /*0360*/  ISETP.NE.AND P1, PT, R6, RZ, PT ;  /* 0x000000ff0600720c */ /* 0x000fe20003f25270 */
[----:B---3--:R0:W-:-:S12]  /*0370*/  STG.E desc[UR4][R8.64], R11 ;  /* 0x0000000b08007986 */ /* 0x0081d8000c101904 */
[----:B------:R-:W-:Y:S05]  /*0380*/  @P1 BRA `(.L_x_4) ;  /* 0xfffffffc00e01947 */ /* 0x000fea000383ffff */
.L_x_3:
[----:B------:R-:W-:Y:S05]  /*0390*/  BSYNC.RECONVERGENT B0 ;  /* 0x0000000000007941 */ /* 0x000fea0003800200 */
.L_x_2:
[----:B------:R-:W-:Y:S05]  /*03a0*/  @!P0 EXIT ;  /* 0x000000000000894d */ /* 0x000fea0003800000 */
.L_x_5:
[----:B012---:R-:W-:-:S05]  /*03b0*/  IMAD.WIDE R8, R7, 0xc, R4 ;  /* 0x0000000c07087825 */ /* 0x007fca00078e0204 */
[----:B------:R-:W2:Y:S01]  /*03c0*/  LDG.E R23, desc[UR4][R8.64+0x8] ;  /* 0x0000080408177981 */ /* 0x000ea2000c1e1900 */
[----:B------:R-:W-:-:S04]  /*03d0*/  IMAD.WIDE R20, R7, 0x4, R2 ;  /* 0x0000000407147825 */ /* 0x000fc800078e0202 */
[C---:B------:R-:W-:Y:S01]  /*03e0*/  IMAD.WIDE R14, R0.reuse, 0xc, R8 ;  /* 0x0000000c000e7825 */ /* 0x040fe200078e0208 */
[----:B--2---:R1:W-:Y:S04]  /*03f0*/  STG.E desc[UR4][R20.64], R23 ;  /* 0x0000001714007986 */ /* 0x0043e8000c101904 */
[----:B------:R-:W2:Y:S01]  /*0400*/  LDG.E R25, desc[UR4][R14.64+0x8] ;  /* 0x000008040e197981 */ /* 0x000ea2000c1e1900 */
[----:B------:R-:W-:-:S04]  /*0410*/  IMAD.WIDE R10, R0, 0x4, R20 ;  /* 0x00000004000a7825 */ /* 0x000fc800078e0214 */
[C---:B------:R-:W-:Y:S01]  /*0420*/  IMAD.WIDE R16, R0.reuse, 0xc, R14 ;  /* 0x0000000c00107825 */ /* 0x040fe200078e020e */
[----:B--2---:R1:W-:Y:S04]  /*0430*/  STG.E desc[UR4][R10.64], R25 ;  /* 0x000000190a007986 */ /* 0x0043e8000c101904 */
[----:B------:R-:W2:Y:S01]  /*0440*/  LDG.E R27, desc[UR4][R16.64+0x8] ;  /* 0x00000804101b7981 */ /* 0x000ea2000c1e1900 */
[----:B------:R-:W-:-:S04]  /*0450*/  IMAD.WIDE R12, R0, 0x4, R10 ;  /* 0x00000004000c7825 */ /* 0x000fc800078e020a */
[C---:B------:R-:W-:Y:S01]  /*0460*/  IMAD.WIDE R18, R0.reuse, 0xc, R16 ;  /* 0x0000000c00127825 */ /* 0x040fe200078e0210 */
[----:B--2---:R1:W-:Y:S05]  /*0470*/  STG.E desc[UR4][R12.64], R27 ;  /* 0x0000001b0c007986 */ /* 0x0043ea000c101904 */
[----:B------:R-:W2:Y:S01]  /*0480*/  LDG.E R19, desc[UR4][R18.64+0x8] ;  /* 0x0000080412137981 */ /* 0x000ea2000c1e1900 */
[----:B------:R-:W-:-:S04]  /*0490*/  IMAD.WIDE R8, R0, 0x4, R12 ;  /* 0x0000000400087825 */ /* 0x000fc800078e020c */
[----:B------:R-:W-:-:S05]  /*04a0*/  IMAD R7, R0, 0x4, R7 ;  /* 0x0000000400077824 */ /* 0x000fca00078e0207 */
[----:B------:R-:W-:Y:S01]  /*04b0*/  ISETP.GE.AND P0, PT, R7, UR6, PT ;  /* 0x0000000607007c0c */ /* 0x000fe2000bf06270 */
[----:B--2---:R1:W-:-:S12]  /*04c0*/  STG.E desc[UR4][R8.64], R19 ;  /* 0x0000001308007986 */ /* 0x0043d8000c101904 */
[----:B------:R-:W-:Y:S05]  /*04d0*/  @!P0 BRA `(.L_x_5) ;  /* 0xfffffffc00b48947 */ /* 0x000fea000383ffff */
[----:B------:R-:W-:Y:S05]  /*04e0*/  EXIT ;  /* 0x000000000000794d */ /* 0x000fea0003800000 */
.L_x_6:
        /* <DEDUP_REMOVED lines=9> */
.L_x_338:


//--------------------- .text.vec3_get_y          --------------------------
	.section	.text.vec3_get_y,"ax",@progbits
	.align	128
        .global         vec3_get_y
        .type           vec3_get_y,@function
        .size           vec3_get_y,(.L_x_339 - vec3_get_y)
        .other          vec3_get_y,@"STO_CUDA_ENTRY STV_DEFAULT"
vec3_get_y:
.text.vec3_get_y:
        /* <DEDUP_REMOVED lines=49> */
.L_x_9:
        /* <DEDUP_REMOVED lines=8> */
.L_x_8:
[----:B------:R-:W-:Y:S05]  /*0390*/  BSYNC.RECONVERGENT B0 ;  /* 0x0000000000007941 */ /* 0x000fea0003800200 */
.L_x_7:
[----:B------:R-:W-:Y:S05]  /*03a0*/  @!P0 EXIT ;  /* 0x000000000000894d */ /* 0x000fea0003800000 */
.L_x_10:
        /* <DEDUP_REMOVED lines=20> */
.L_x_11:
        /* <DEDUP_REMOVED lines=9> */
.L_x_339:


//--------------------- .text.vec3_get_x          --------------------------
	.section	.text.vec3_get_x,"ax",@progbits
	.align	128
        .global         vec3_get_x
        .type           vec3_get_x,@function
        .size           vec3_get_x,(.L_x_340 - vec3_get_x)
        .other          vec3_get_x,@"STO_CUDA_ENTRY STV_DEFAULT"
vec3_get_x:
.text.vec3_get_x:
        /* <DEDUP_REMOVED lines=11> */
[C---:B------:R-:W-:Y:S01]  /*00b0*/  IADD3 R4, PT, PT, R0.reuse, R7, RZ ;  /* 0x0000000700047210 */ /* 0x040fe20007ffe0ff */
[----:B------:R-:W-:Y:S01]  /*00c0*/  IMAD.MOV R9, RZ, RZ, -R0 ;  /* 0x000000ffff097224 */ /* 0x000fe200078e0a00 */
[----:B------:R-:W-:Y:S01]  /*00d0*/  ISETP.NE.U32.AND P2, PT, R0, RZ, PT ;  /* 0x000000ff0000720c */ /* 0x000fe20003f45070 */
[----:B------:R-:W1:Y:S01]  /*00e0*/  LDCU.64 UR4, c[0x0][0x358] ;  /* 0x00006b00ff0477ac */ /* 0x000e620008000a00 */
[C---:B------:R-:W-:Y:S01]  /*00f0*/  ISETP.GE.AND P0, PT, R4.reuse, UR6, PT ;  /* 0x0000000604007c0c */ /* 0x040fe2000bf06270 */
[----:B------:R-:W-:Y:S01]  /*0100*/  BSSY.RECONVERGENT B0, `(.L_x_12) ;  /* 0x0000027000007945 */ /* 0x000fe20003800200 */
[----:B------:R-:W-:Y:S02]  /*0110*/  VIMNMX R5, PT, PT, R4, UR6, !PT ;  /* 0x0000000604057c48 */ /* 0x000fe4000ffe0100 */
[----:B------:R-:W-:-:S04]  /*0120*/  SEL R6, RZ, 0x1, P0 ;  /* 0x00000001ff067807 */ /* 0x000fc80000000000 */
[----:B------:R-:W-:Y:S01]  /*0130*/  IADD3 R5, PT, PT, R5, -R4, -R6 ;  /* 0x8000000405057210 */ /* 0x000fe20007ffe806 */
[----:B0-----:R-:W0:Y:S02]  /*0140*/  MUFU.RCP R8, R8 ;  /* 0x0000000800087308 */ /* 0x001e240000001000 */
[----:B0-----:R-:W-:-:S06]  /*0150*/  IADD3 R2, PT, PT, R8, 0xffffffe, RZ ;  /* 0x0ffffffe08027810 */ /* 0x001fcc0007ffe0ff */
[----:B------:R0:W2:Y:S02]  /*0160*/  F2I.FTZ.U32.TRUNC.NTZ R3, R2 ;  /* 0x0000000200037305 */ /* 0x0000a4000021f000 */
[----:B0-----:R-:W-:Y:S02]  /*0170*/  IMAD.MOV.U32 R2, RZ, RZ, RZ ;  /* 0x000000ffff027224 */ /* 0x001fe400078e00ff */
[----:B--2---:R-:W-:-:S04]  /*0180*/  IMAD R9, R9, R3, RZ ;  /* 0x0000000309097224 */ /* 0x004fc800078e02ff */
[----:B------:R-:W-:-:S06]  /*0190*/  IMAD.HI.U32 R8, R3, R9, R2 ;  /* 0x0000000903087227 */ /* 0x000fcc00078e0002 */
[----:B------:R-:W-:-:S05]  /*01a0*/  IMAD.HI.U32 R9, R8, R5, RZ ;  /* 0x0000000508097227 */ /* 0x000fca00078e00ff */
[----:B------:R-:W-:-:S05]  /*01b0*/  IADD3 R2, PT, PT, -R9, RZ, RZ ;  /* 0x000000ff09027210 */ /* 0x000fca0007ffe1ff */
[----:B------:R-:W-:Y:S02]  /*01c0*/  IMAD R5, R0, R2, R5 ;  /* 0x0000000200057224 */ /* 0x000fe400078e0205 */
[----:B------:R-:W0:Y:S03]  /*01d0*/  LDC.64 R2, c[0x0][0x388] ;  /* 0x0000e200ff027b82 */ /* 0x000e260000000a00 */
[----:B------:R-:W-:-:S13]  /*01e0*/  ISETP.GE.U32.AND P0, PT, R5, R0, PT ;  /* 0x000000000500720c */ /* 0x000fda0003f06070 */
[----:B------:R-:W-:Y:S01]  /*01f0*/  @P0 IMAD.IADD R5, R5, 0x1, -R0 ;  /* 0x0000000105050824 */ /* 0x000fe200078e0a00 */
[----:B------:R-:W-:-:S04]  /*0200*/  @P0 IADD3 R9, PT, PT, R9, 0x1, RZ ;  /* 0x0000000109090810 */ /* 0x000fc80007ffe0ff */
[-C--:B------:R-:W-:Y:S02]  /*0210*/  ISETP.GE.U32.AND P1, PT, R5, R0.reuse, PT ;  /* 0x000000000500720c */ /* 0x080fe40003f26070 */
[----:B------:R-:W2:Y:S11]  /*0220*/  LDC.64 R4, c[0x0][0x380] ;  /* 0x0000e000ff047b82 */ /* 0x000eb60000000a00 */
[----:B------:R-:W-:Y:S01]  /*0230*/  @P1 VIADD R9, R9, 0x1 ;  /* 0x0000000109091836 */ /* 0x000fe20000000000 */
[----:B------:R-:W-:-:S04]  /*0240*/  @!P2 LOP3.LUT R9, RZ, R0, RZ, 0x33, !PT ;  /* 0x00000000ff09a212 */ /* 0x000fc800078e33ff */
[----:B------:R-:W-:-:S04]  /*0250*/  IADD3 R6, PT, PT, R6, R9, RZ ;  /* 0x0000000906067210 */ /* 0x000fc80007ffe0ff */
[C---:B------:R-:W-:Y:S02]  /*0260*/  LOP3.LUT R8, R6.reuse, 0x3, RZ, 0xc0, !PT ;  /* 0x0000000306087812 */ /* 0x040fe400078ec0ff */
[----:B------:R-:W-:Y:S02]  /*0270*/  ISETP.GE.U32.AND P1, PT, R6, 0x3, PT ;  /* 0x000000030600780c */ /* 0x000fe40003f26070 */
[----:B------:R-:W-:-:S13]  /*0280*/  ISETP.NE.AND P0, PT, R8, 0x3, PT ;  /* 0x000000030800780c */ /* 0x000fda0003f05270 */
[----:B01----:R-:W-:Y:S05]  /*0290*/  @!P0 BRA `(.L_x_13) ;  /* 0x0000000000348947 */ /* 0x003fea0003800000 */
[----:B------:R-:W0:Y:S01]  /*02a0*/  LDC.64 R14, c[0x0][0x380] ;  /* 0x0000e000ff0e7b82 */ /* 0x000e220000000a00 */
[----:B------:R-:W-:-:S05]  /*02b0*/  VIADD R6, R6, 0x1 ;  /* 0x0000000106067836 */ /* 0x000fca0000000000 */
[----:B------:R-:W-:Y:S02]  /*02c0*/  LOP3.LUT R6, R6, 0x3, RZ, 0xc0, !PT ;  /* 0x0000000306067812 */ /* 0x000fe400078ec0ff */
[----:B------:R-:W1:Y:S02]  /*02d0*/  LDC.64 R12, c[0x0][0x388] ;  /* 0x0000e200ff0c7b82 */ /* 0x000e640000000a00 */
[----:B------:R-:W-:-:S07]  /*02e0*/  IADD3 R6, PT, PT, -R6, RZ, RZ ;  /* 0x000000ff06067210 */ /* 0x000fce0007ffe1ff */
.L_x_14:
[----:B0--3--:R-:W-:-:S06]  /*02f0*/  IMAD.WIDE R10, R7, 0xc, R14 ;  /* 0x0000000c070a7825 */ /* 0x009fcc00078e020e */
[----:B------:R-:W3:Y:S01]  /*0300*/  LDG.E R11, desc[UR4][R10.64] ;  /* 0x000000040a0b7981 */ /* 0x000ee2000c1e1900 */
[----:B-1----:R-:W-:Y:S01]  /*0310*/  IMAD.WIDE R8, R7, 0x4, R12 ;  /* 0x0000000407087825 */ /* 0x002fe200078e020c */
[----:B------:R-:W-:-:S03]  /*0320*/  IADD3 R7, PT, PT, R0, R7, RZ ;  /* 0x0000000700077210 */ /* 0x000fc60007ffe0ff */
[----:B------:R-:W-:-:S05]  /*0330*/  VIADD R6, R6, 0x1 ;  /* 0x0000000106067836 */ /* 0x000fca0000000000 */
[----:B------:R-:W-:Y:S01]  /*0340*/  ISETP.NE.AND P0, PT, R6, RZ, PT ;  /* 0x000000ff0600720c */ /* 0x000fe20003f05270 */
[----:B---3--:R3:W-:-:S12]  /*0350*/  STG.E desc[UR4][R8.64], R11 ;  /* 0x0000000b08007986 */ /* 0x0087d8000c101904 */
[----:B------:R-:W-:Y:S05]  /*0360*/  @P0 BRA `(.L_x_14) ;  /* 0xfffffffc00e00947 */ /* 0x000fea000383ffff */
.L_x_13:
[----:B------:R-:W-:Y:S05]  /*0370*/  BSYNC.RECONVERGENT B0 ;  /* 0x0000000000007941 */ /* 0x000fea0003800200 */
.L_x_12:
[----:B------:R-:W-:Y:S05]  /*0380*/  @!P1 EXIT ;  /* 0x000000000000994d */ /* 0x000fea0003800000 */
.L_x_15:
[----:B0-2---:R-:W-:-:S05]  /*0390*/  IMAD.WIDE R18, R7, 0xc, R4 ;  /* 0x0000000c07127825 */ /* 0x005fca00078e0204 */
[----:B------:R-:W2:Y:S01]  /*03a0*/  LDG.E R23, desc[UR4][R18.64] ;  /* 0x0000000412177981 */ /* 0x000ea2000c1e1900 */
[----:B------:R-:W-:-:S04]  /*03b0*/  IMAD.WIDE R20, R7, 0x4, R2 ;  /* 0x0000000407147825 */ /* 0x000fc800078e0202 */
[C---:B---3--:R-:W-:Y:S01]  /*03c0*/  IMAD.WIDE R8, R0.reuse, 0xc, R18 ;  /* 0x0000000c00087825 */ /* 0x048fe200078e0212 */
        /* <DEDUP_REMOVED lines=10> */
[C---:B------:R-:W-:Y:S01]  /*0470*/  IMAD.WIDE R18, R0.reuse, 0x4, R14 ;  /* 0x0000000400127825 */ /* 0x040fe200078e020e */
[----:B------:R-:W-:-:S04]  /*0480*/  LEA R7, R0, R7, 0x2 ;  /* 0x0000000700077211 */ /* 0x000fc800078e10ff */
[----:B------:R-:W-:Y:S01]  /*0490*/  ISETP.GE.AND P0, PT, R7, UR6, PT ;  /* 0x0000000607007c0c */ /* 0x000fe2000bf06270 */
[----:B--2---:R0:W-:-:S12]  /*04a0*/  STG.E desc[UR4][R18.64], R17 ;  /* 0x0000001112007986 */ /* 0x0041d8000c101904 */
[----:B------:R-:W-:Y:S05]  /*04b0*/  @!P0 BRA `(.L_x_15) ;  /* 0xfffffffc00b48947 */ /* 0x000fea000383ffff */
[----:B------:R-:W-:Y:S05]  /*04c0*/  EXIT ;  /* 0x000000000000794d */ /* 0x000fea0003800000 */
.L_x_16:
        /* <DEDUP_REMOVED lines=11> */
.L_x_340:


//--------------------- .text.vec3_inv            --------------------------
	.section	.text.vec3_inv,"ax",@progbits
	.align	128
        .global         vec3_inv
        .type           vec3_inv,@function
        .size           vec3_inv,(.L_x_341 - vec3_inv)
        .other          vec3_inv,@"STO_CUDA_ENTRY STV_DEFAULT"
vec3_inv:
.text.vec3_inv:
        /* <DEDUP_REMOVED lines=11> */
[----:B------:R-:W-:Y:S01]  /*00b0*/  IADD3 R2, PT, PT, R0, R3, RZ ;  /* 0x0000000300027210 */ /* 0x000fe20007ffe0ff */
[----:B------:R-:W1:Y:S01]  /*00c0*/  LDCU.64 UR4, c[0x0][0x358] ;  /* 0x00006b00ff0477ac */ /* 0x000e620008000a00 */
[----:B------:R-:W-:Y:S01]  /*00d0*/  IADD3 R9, PT, PT, RZ, -R0, RZ ;  /* 0x80000000ff097210 */ /* 0x000fe20007ffe0ff */
[----:B------:R-:W-:Y:S01]  /*00e0*/  BSSY.RECONVERGENT B0, `(.L_x_17) ;  /* 0x0000032000007945 */ /* 0x000fe20003800200 */
[C---:B------:R-:W-:Y:S02]  /*00f0*/  ISETP.GE.AND P0, PT, R2.reuse, UR6, PT ;  /* 0x0000000602007c0c */ /* 0x040fe4000bf06270 */
[----:B------:R-:W-:Y:S02]  /*0100*/  VIMNMX R7, PT, PT, R2, UR6, !PT ;  /* 0x0000000602077c48 */ /* 0x000fe4000ffe0100 */
[----:B------:R-:W-:Y:S02]  /*0110*/  SEL R6, RZ, 0x1, P0 ;  /* 0x00000001ff067807 */ /* 0x000fe40000000000 */
[----:B------:R-:W-:-:S02]  /*0120*/  ISETP.NE.U32.AND P2, PT, R0, RZ, PT ;  /* 0x000000ff0000720c */ /* 0x000fc40003f45070 */
[----:B------:R-:W-:Y:S01]  /*0130*/  IADD3 R7, PT, PT, R7, -R2, -R6 ;  /* 0x8000000207077210 */ /* 0x000fe20007ffe806 */
[----:B0-----:R-:W0:Y:S02]  /*0140*/  MUFU.RCP R8, R8 ;  /* 0x0000000800087308 */ /* 0x001e240000001000 */
[----:B0-----:R-:W-:-:S06]  /*0150*/  IADD3 R4, PT, PT, R8, 0xffffffe, RZ ;  /* 0x0ffffffe08047810 */ /* 0x001fcc0007ffe0ff */
[----:B------:R0:W2:Y:S02]  /*0160*/  F2I.FTZ.U32.TRUNC.NTZ R5, R4 ;  /* 0x0000000400057305 */ /* 0x0000a4000021f000 */
[----:B0-----:R-:W-:Y:S02]  /*0170*/  HFMA2 R4, -RZ, RZ, 0, 0 ;  /* 0x00000000ff047431 */ /* 0x001fe400000001ff */
[----:B--2---:R-:W-:-:S04]  /*0180*/  IMAD R9, R9, R5, RZ ;  /* 0x0000000509097224 */ /* 0x004fc800078e02ff */
[----:B------:R-:W-:-:S06]  /*0190*/  IMAD.HI.U32 R8, R5, R9, R4 ;  /* 0x0000000905087227 */ /* 0x000fcc00078e0004 */
[----:B------:R-:W-:-:S05]  /*01a0*/  IMAD.HI.U32 R5, R8, R7, RZ ;  /* 0x0000000708057227 */ /* 0x000fca00078e00ff */
[----:B------:R-:W-:-:S05]  /*01b0*/  IADD3 R2, PT, PT, -R5, RZ, RZ ;  /* 0x000000ff05027210 */ /* 0x000fca0007ffe1ff */
[----:B------:R-:W-:-:S05]  /*01c0*/  IMAD R7, R0, R2, R7 ;  /* 0x0000000200077224 */ /* 0x000fca00078e0207 */
[----:B------:R-:W-:-:S13]  /*01d0*/  ISETP.GE.U32.AND P0, PT, R7, R0, PT ;  /* 0x000000000700720c */ /* 0x000fda0003f06070 */
[----:B------:R-:W-:Y:S02]  /*01e0*/  @P0 IADD3 R7, PT, PT, -R0, R7, RZ ;  /* 0x0000000700070210 */ /* 0x000fe40007ffe1ff */
[----:B------:R-:W-:Y:S02]  /*01f0*/  @P0 IADD3 R5, PT, PT, R5, 0x1, RZ ;  /* 0x0000000105050810 */ /* 0x000fe40007ffe0ff */
[----:B------:R-:W-:-:S13]  /*0200*/  ISETP.GE.U32.AND P1, PT, R7, R0, PT ;  /* 0x000000000700720c */ /* 0x000fda0003f26070 */
[----:B------:R-:W-:Y:S02]  /*0210*/  @P1 IADD3 R5, PT, PT, R5, 0x1, RZ ;  /* 0x0000000105051810 */ /* 0x000fe40007ffe0ff */
[----:B------:R-:W-:-:S04]  /*0220*/  @!P2 LOP3.LUT R5, RZ, R0, RZ, 0x33, !PT ;  /* 0x00000000ff05a212 */ /* 0x000fc800078e33ff */
[----:B------:R-:W-:-:S04]  /*0230*/  IADD3 R2, PT, PT, R6, R5, RZ ;  /* 0x0000000506027210 */ /* 0x000fc80007ffe0ff */
[C---:B------:R-:W-:Y:S02]  /*0240*/  LOP3.LUT R4, R2.reuse, 0x3, RZ, 0xc0, !PT ;  /* 0x0000000302047812 */ /* 0x040fe400078ec0ff */
[----:B------:R-:W-:Y:S02]  /*0250*/  ISETP.GE.U32.AND P0, PT, R2, 0x3, PT ;  /* 0x000000030200780c */ /* 0x000fe40003f06070 */
[----:B------:R-:W-:-:S13]  /*0260*/  ISETP.NE.AND P1, PT, R4, 0x3, PT ;  /* 0x000000030400780c */ /* 0x000fda0003f25270 */
[----:B-1----:R-:W-:Y:S05]  /*0270*/  @!P1 BRA `(.L_x_18) ;  /* 0x0000000000609947 */ /* 0x002fea0003800000 */
[----:B------:R-:W0:Y:S01]  /*0280*/  LDC.64 R4, c[0x0][0x380] ;  /* 0x0000e000ff047b82 */ /* 0x000e220000000a00 */
[----:B------:R-:W-:-:S04]  /*0290*/  IADD3 R2, PT, PT, R2, 0x1, RZ ;  /* 0x0000000102027810 */ /* 0x000fc80007ffe0ff */
[----:B------:R-:W-:-:S03]  /*02a0*/  LOP3.LUT R2, R2, 0x3, RZ, 0xc0, !PT ;  /* 0x0000000302027812 */ /* 0x000fc600078ec0ff */
[----:B------:R-:W1:Y:S01]  /*02b0*/  LDC.64 R6, c[0x0][0x388] ;  /* 0x0000e200ff067b82 */ /* 0x000e620000000a00 */
[----:B------:R-:W-:Y:S02]  /*02c0*/  IADD3 R2, PT, PT, -R2, RZ, RZ ;  /* 0x000000ff02027210 */ /* 0x000fe40007ffe1ff */
[----:B0-----:R-:W-:-:S04]  /*02d0*/  IADD3 R4, P2, PT, R4, 0x4, RZ ;  /* 0x0000000404047810 */ /* 0x001fc80007f5e0ff */
[----:B------:R-:W-:Y:S02]  /*02e0*/  IADD3.X R5, PT, PT, RZ, R5, RZ, P2, !PT ;  /* 0x00000005ff057210 */ /* 0x000fe400017fe4ff */
[----:B-1----:R-:W-:-:S04]  /*02f0*/  IADD3 R6, P1, PT, R6, 0x8, RZ ;  /* 0x0000000806067810 */ /* 0x002fc80007f3e0ff */
[----:B------:R-:W-:-:S09]  /*0300*/  IADD3.X R7, PT, PT, RZ, R7, RZ, P1, !PT ;  /* 0x00000007ff077210 */ /* 0x000fd20000ffe4ff */
.L_x_19:
[----:B------:R-:W-:-:S05]  /*0310*/  IMAD.WIDE R10, R3, 0xc, R4 ;  /* 0x0000000c030a7825 */ /* 0x000fca00078e0204 */
[----:B------:R-:W2:Y:S04]  /*0320*/  LDG.E R12, desc[UR4][R10.64+-0x4] ;  /* 0xfffffc040a0c7981 */ /* 0x000ea8000c1e1900 */
[----:B0-----:R-:W3:Y:S04]  /*0330*/  LDG.E R13, desc[UR4][R10.64] ;  /* 0x000000040a0d7981 */ /* 0x001ee8000c1e1900 */
[----:B------:R-:W4:Y:S01]  /*0340*/  LDG.E R14, desc[UR4][R10.64+0x4] ;  /* 0x000004040a0e7981 */ /* 0x000f22000c1e1900 */
[----:B------:R-:W-:Y:S01]  /*0350*/  IMAD.WIDE R8, R3, 0xc, R6 ;  /* 0x0000000c03087825 */ /* 0x000fe200078e0206 */
[----:B------:R-:W-:-:S02]  /*0360*/  IADD3 R2, PT, PT, R2, 0x1, RZ ;  /* 0x0000000102027810 */ /* 0x000fc40007ffe0ff */
[----:B------:R-:W-:Y:S02]  /*0370*/  IADD3 R3, PT, PT, R0, R3, RZ ;  /* 0x0000000300037210 */ /* 0x000fe40007ffe0ff */
[----:B------:R-:W-:Y:S01]  /*0380*/  ISETP.NE.AND P1, PT, R2, RZ, PT ;  /* 0x000000ff0200720c */ /* 0x000fe20003f25270 */
[----:B--2---:R-:W-:Y:S01]  /*0390*/  FADD R15, -R12, -RZ ;  /* 0x800000ff0c0f7221 */ /* 0x004fe20000000100 */
[----:B---3--:R-:W-:-:S04]  /*03a0*/  FADD R13, -R13, -RZ ;  /* 0x800000ff0d0d7221 */ /* 0x008fc80000000100 */
[----:B------:R0:W-:Y:S01]  /*03b0*/  STG.E desc[UR4][R8.64+-0x8], R15 ;  /* 0xfffff80f08007986 */ /* 0x0001e2000c101904 */
[----:B----4-:R-:W-:-:S03]  /*03c0*/  FADD R17, -R14, -RZ ;  /* 0x800000ff0e117221 */ /* 0x010fc60000000100 */
[----:B------:R0:W-:Y:S04]  /*03d0*/  STG.E desc[UR4][R8.64+-0x4], R13 ;  /* 0xfffffc0d08007986 */ /* 0x0001e8000c101904 */
[----:B------:R0:W-:Y:S01]  /*03e0*/  STG.E desc[UR4][R8.64], R17 ;  /* 0x0000001108007986 */ /* 0x0001e2000c101904 */
[----:B------:R-:W-:Y:S05]  /*03f0*/  @P1 BRA `(.L_x_19) ;  /* 0xfffffffc00c41947 */ /* 0x000fea000383ffff */
.L_x_18:
[----:B------:R-:W-:Y:S05]  /*0400*/  BSYNC.RECONVERGENT B0 ;  /* 0x0000000000007941 */ /* 0x000fea0003800200 */
.L_x_17:
[----:B------:R-:W-:Y:S05]  /*0410*/  @!P0 EXIT ;  /* 0x000000000000894d */ /* 0x000fea0003800000 */
.L_x_20:
[----:B--2---:R-:W1:Y:S08]  /*0420*/  LDC.64 R4, c[0x0][0x380] ;  /* 0x0000e000ff047b82 */ /* 0x004e700000000a00 */
[----:B------:R-:W2:Y:S01]  /*0430*/  LDC.64 R6, c[0x0][0x388] ;  /* 0x0000e200ff067b82 */ /* 0x000ea20000000a00 */
[----:B-1----:R-:W-:-:S05]  /*0440*/  IMAD.WIDE R4, R3, 0xc, R4 ;  /* 0x0000000c03047825 */ /* 0x002fca00078e0204 */
[----:B------:R-:W3:Y:S04]  /*0450*/  LDG.E R2, desc[UR4][R4.64] ;  /* 0x0000000404027981 */ /* 0x000ee8000c1e1900 */
[----:B0-----:R-:W4:Y:S04]  /*0460*/  LDG.E R8, desc[UR4][R4.64+0x4] ;  /* 0x0000040404087981 */ /* 0x001f28000c1e1900 */
[----:B------:R-:W5:Y:S01]  /*0470*/  LDG.E R9, desc[UR4][R4.64+0x8] ;  /* 0x0000080404097981 */ /* 0x000f62000c1e1900 */
[----:B--2---:R-:W-:-:S04]  /*0480*/  IMAD.WIDE R6, R3, 0xc, R6 ;  /* 0x0000000c03067825 */ /* 0x004fc800078e0206 */
[----:B---3--:R-:W-:Y:S01]  /*0490*/  FADD R13, -R2, -RZ ;  /* 0x800000ff020d7221 */ /* 0x008fe20000000100 */
[----:B----4-:R-:W-:-:S04]  /*04a0*/  FADD R15, -R8, -RZ ;  /* 0x800000ff080f7221 */ /* 0x010fc80000000100 */
[----:B------:R-:W-:Y:S01]  /*04b0*/  STG.E desc[UR4][R6.64], R13 ;  /* 0x0000000d06007986 */ /* 0x000fe2000c101904 */
[----:B-----5:R-:W-:Y:S01]  /*04c0*/  FADD R17, -R9, -RZ ;  /* 0x800000ff09117221 */ /* 0x020fe20000000100 */
[C---:B------:R-:W-:Y:S02]  /*04d0*/  IMAD.WIDE R8, R0.reuse, 0xc, R4 ;  /* 0x0000000c00087825 */ /* 0x040fe400078e0204 */
[----:B------:R-:W-:Y:S04]  /*04e0*/  STG.E desc[UR4][R6.64+0x4], R15 ;  /* 0x0000040f06007986 */ /* 0x000fe8000c101904 */
[----:B------:R0:W-:Y:S04]  /*04f0*/  STG.E desc[UR4][R6.64+0x8], R17 ;  /* 0x0000081106007986 */ /* 0x0001e8000c101904 */
[----:B------:R-:W2:Y:S04]  /*0500*/  LDG.E R2, desc[UR4][R8.64] ;  /* 0x0000000408027981 */ /* 0x000ea8000c1e1900 */
[----:B------:R-:W3:Y:S04]  /*0510*/  LDG.E R10, desc[UR4][R8.64+0x4] ;  /* 0x00000404080a7981 */ /* 0x000ee8000c1e1900 */
[----:B------:R-:W4:Y:S01]  /*0520*/  LDG.E R11, desc[UR4][R8.64+0x8] ;  /* 0x00000804080b7981 */ /* 0x000f22000c1e1900 */
[----:B------:R-:W-:-:S04]  /*0530*/  IMAD.WIDE R4, R0, 0xc, R6 ;  /* 0x0000000c00047825 */ /* 0x000fc800078e0206 */
[----:B--2---:R-:W-:Y:S01]  /*0540*/  FADD R19, -R2, -RZ ;  /* 0x800000ff02137221 */ /* 0x004fe20000000100 */
[----:B---3--:R-:W-:-:S04]  /*0550*/  FADD R21, -R10, -RZ ;  /* 0x800000ff0a157221 */ /* 0x008fc80000000100 */
[----:B------:R-:W-:Y:S01]  /*0560*/  STG.E desc[UR4][R4.64], R19 ;  /* 0x0000001304007986 */ /* 0x000fe2000c101904 */
[----:B----4-:R-:W-:Y:S01]  /*0570*/  FADD R23, -R11, -RZ ;  /* 0x800000ff0b177221 */ /* 0x010fe20000000100 */
[C---:B------:R-:W-:Y:S02]  /*0580*/  IMAD.WIDE R10, R0.reuse, 0xc, R8 ;  /* 0x0000000c000a7825 */ /* 0x040fe400078e0208 */
[----:B------:R-:W-:Y:S04]  /*0590*/  STG.E desc[UR4][R4.64+0x4], R21 ;  /* 0x0000041504007986 */ /* 0x000fe8000c101904 */
[----:B------:R1:W-:Y:S04]  /*05a0*/  STG.E desc[UR4][R4.64+0x8], R23 ;  /* 0x0000081704007986 */ /* 0x0003e8000c101904 */
[----:B------:R-:W2:Y:S04]  /*05b0*/  LDG.E R2, desc[UR4][R10.64] ;  /* 0x000000040a027981 */ /* 0x000ea8000c1e1900 */
[----:B------:R-:W3:Y:S04]  /*05c0*/  LDG.E R12, desc[UR4][R10.64+0x4] ;  /* 0x000004040a0c7981 */ /* 0x000ee8000c1e1900 */
[----:B------:R-:W4:Y:S01]  /*05d0*/  LDG.E R8, desc[UR4][R10.64+0x8] ;  /* 0x000008040a087981 */ /* 0x000f22000c1e1900 */
[----:B0-----:R-:W-:-:S04]  /*05e0*/  IMAD.WIDE R6, R0, 0xc, R4 ;  /* 0x0000000c00067825 */ /* 0x001fc800078e0204 */
[----:B--2---:R-:W-:Y:S01]  /*05f0*/  FADD R13, -R2, -RZ ;  /* 0x800000ff020d7221 */ /* 0x004fe20000000100 */
[----:B---3--:R-:W-:-:S04]  /*0600*/  FADD R15, -R12, -RZ ;  /* 0x800000ff0c0f7221 */ /* 0x008fc80000000100 */
[----:B------:R2:W-:Y:S01]  /*0610*/  STG.E desc[UR4][R6.64], R13 ;  /* 0x0000000d06007986 */ /* 0x0005e2000c101904 */
[----:B----4-:R-:W-:Y:S01]  /*0620*/  FADD R17, -R8, -RZ ;  /* 0x800000ff08117221 */ /* 0x010fe20000000100 */
[C---:B------:R-:W-:Y:S02]  /*0630*/  IMAD.WIDE R8, R0.reuse, 0xc, R10 ;  /* 0x0000000c00087825 */ /* 0x040fe400078e020a */
[----:B------:R2:W-:Y:S04]  /*0640*/  STG.E desc[UR4][R6.64+0x4], R15 ;  /* 0x0000040f06007986 */ /* 0x0005e8000c101904 */
[----:B------:R2:W-:Y:S04]  /*0650*/  STG.E desc[UR4][R6.64+0x8], R17 ;  /* 0x0000081106007986 */ /* 0x0005e8000c101904 */
[----:B------:R-:W3:Y:S04]  /*0660*/  LDG.E R2, desc[UR4][R8.64] ;  /* 0x0000000408027981 */ /* 0x000ee8000c1e1900 */
[----:B------:R-:W4:Y:S04]  /*0670*/  LDG.E R12, desc[UR4][R8.64+0x4] ;  /* 0x00000404080c7981 */ /* 0x000f28000c1e1900 */
[----:B------:R-:W5:Y:S01]  /*0680*/  LDG.E R10, desc[UR4][R8.64+0x8] ;  /* 0x00000804080a7981 */ /* 0x000f62000c1e1900 */
[C---:B-1----:R-:W-:Y:S01]  /*0690*/  IMAD.WIDE R4, R0.reuse, 0xc, R6 ;  /* 0x0000000c00047825 */ /* 0x042fe200078e0206 */
[----:B------:R-:W-:-:S04]  /*06a0*/  LEA R3, R0, R3, 0x2 ;  /* 0x0000000300037211 */ /* 0x000fc800078e10ff */
[----:B------:R-:W-:Y:S01]  /*06b0*/  ISETP.GE.AND P0, PT, R3, UR6, PT ;  /* 0x0000000603007c0c */ /* 0x000fe2000bf06270 */
[----:B---3--:R-:W-:Y:S01]  /*06c0*/  FADD R11, -R2, -RZ ;  /* 0x800000ff020b7221 */ /* 0x008fe20000000100 */
[----:B----4-:R-:W-:-:S04]  /*06d0*/  FADD R19, -R12, -RZ ;  /* 0x800000ff0c137221 */ /* 0x010fc80000000100 */
[----:B------:R2:W-:Y:S01]  /*06e0*/  STG.E desc[UR4][R4.64], R11 ;  /* 0x0000000b04007986 */ /* 0x0005e2000c101904 */
[----:B-----5:R-:W-:-:S03]  /*06f0*/  FADD R21, -R10, -RZ ;  /* 0x800000ff0a157221 */ /* 0x020fc60000000100 */
[----:B------:R2:W-:Y:S04]  /*0700*/  STG.E desc[UR4][R4.64+0x4], R19 ;  /* 0x0000041304007986 */ /* 0x0005e8000c101904 */
[----:B------:R2:W-:Y:S01]  /*0710*/  STG.E desc[UR4][R4.64+0x8], R21 ;  /* 0x0000081504007986 */ /* 0x0005e2000c101904 */
[----:B------:R-:W-:Y:S05]  /*0720*/  @!P0 BRA `(.L_x_20) ;  /* 0xfffffffc003c8947 */ /* 0x000fea000383ffff */
[----:B------:R-:W-:Y:S05]  /*0730*/  EXIT ;  /* 0x000000000000794d */ /* 0x000fea0003800000 */
.L_x_21:
        /* <DEDUP_REMOVED lines=12> */
.L_x_341:


//--------------------- .text.vec3_normalize      --------------------------
	.section	.text.vec3_normalize,"ax",@progbits
	.align	128
        .global         vec3_normalize
        .type           vec3_normalize,@function
        .size           vec3_normalize,(.L_x_330 - vec3_normalize)
        .other          vec3_normalize,@"STO_CUDA_ENTRY STV_DEFAULT"
vec3_normalize:
.text.vec3_normalize:
        /* <DEDUP_REMOVED lines=33> */
[----:B------:R-:W-:Y:S01]  /*0210*/  @P1 VIADD R2, R2, 0x1 ;  /* 0x0000000102021836 */ /* 0x000fe20000000000 */
[----:B------:R-:W-:-:S04]  /*0220*/  @!P2 LOP3.LUT R2, RZ, R5, RZ, 0x33, !PT ;  /* 0x00000005ff02a212 */ /* 0x000fc800078e33ff */
[----:B------:R-:W-:-:S04]  /*0230*/  IADD3 R19, PT, PT, R19, R2, RZ ;  /* 0x0000000213137210 */ /* 0x000fc80007ffe0ff */
[----:B------:R-:W-:-:S04]  /*0240*/  LOP3.LUT R0, R19, 0x3, RZ, 0xc0, !PT ;  /* 0x0000000313007812 */ /* 0x000fc800078ec0ff */
[----:B------:R-:W-:-:S13]  /*0250*/  ISETP.NE.AND P0, PT, R0, 0x3, PT ;  /* 0x000000030000780c */ /* 0x000fda0003f05270 */
[----:B-1----:R-:W-:Y:S05]  /*0260*/  @!P0 BRA `(.L_x_23) ;  /* 0x00000004004c8947 */ /* 0x002fea0003800000 */
[----:B------:R-:W0:Y:S01]  /*0270*/  LDC.64 R14, c[0x0][0x388] ;  /* 0x0000e200ff0e7b82 */ /* 0x000e220000000a00 */
[----:B------:R-:W-:-:S04]  /*0280*/  IADD3 R0, PT, PT, R19, 0x1, RZ ;  /* 0x0000000113007810 */ /* 0x000fc80007ffe0ff */
[----:B------:R-:W-:-:S03]  /*0290*/  LOP3.LUT R0, R0, 0x3, RZ, 0xc0, !PT ;  /* 0x0000000300007812 */ /* 0x000fc600078ec0ff */
[----:B------:R-:W1:Y:S01]  /*02a0*/  LDC.64 R16, c[0x0][0x380] ;  /* 0x0000e000ff107b82 */ /* 0x000e620000000a00 */
[----:B------:R-:W-:Y:S02]  /*02b0*/  IADD3 R20, PT, PT, -R0, RZ, RZ ;  /* 0x000000ff00147210 */ /* 0x000fe40007ffe1ff */
[----:B0-----:R-:W-:-:S05]  /*02c0*/  IADD3 R14, P0, PT, R14, 0x8, RZ ;  /* 0x000000080e0e7810 */ /* 0x001fca0007f1e0ff */
[----:B------:R-:W-:Y:S01]  /*02d0*/  IMAD.X R15, RZ, RZ, R15, P0 ;  /* 0x000000ffff0f7224 */ /* 0x000fe200000e060f */
[----:B-1----:R-:W-:-:S04]  /*02e0*/  IADD3 R16, P1, PT, R16, 0x4, RZ ;  /* 0x0000000410107810 */ /* 0x002fc80007f3e0ff */
[----:B------:R-:W-:-:S09]  /*02f0*/  IADD3.X R17, PT, PT, RZ, R17, RZ, P1, !PT ;  /* 0x00000011ff117210 */ /* 0x000fd20000ffe4ff */
.L_x_33:
[----:B------:R-:W-:-:S05]  /*0300*/  IMAD.WIDE R8, R6, 0xc, R16 ;  /* 0x0000000c06087825 */ /* 0x000fca00078e0210 */
[----:B------:R-:W2:Y:S04]  /*0310*/  LDG.E R2, desc[UR4][R8.64] ;  /* 0x0000000408027981 */ /* 0x000ea8000c1e1900 */
[----:B------:R-:W3:Y:S04]  /*0320*/  LDG.E R18, desc[UR4][R8.64+-0x4] ;  /* 0xfffffc0408127981 */ /* 0x000ee8000c1e1900 */
[----:B------:R-:W4:Y:S01]  /*0330*/  LDG.E R0, desc[UR4][R8.64+0x4] ;  /* 0x0000040408007981 */ /* 0x000f22000c1e1900 */
[----:B------:R-:W-:Y:S01]  /*0340*/  BSSY.RECONVERGENT B0, `(.L_x_24) ;  /* 0x0000012000007945 */ /* 0x000fe20003800200 */
[----:B0-----:R-:W-:-:S04]  /*0350*/  IMAD.WIDE R12, R6, 0xc, R14 ;  /* 0x0000000c060c7825 */ /* 0x001fc800078e020e */
[----:B--2---:R-:W-:-:S04]  /*0360*/  FMUL R3, R2, R2 ;  /* 0x0000000202037220 */ /* 0x004fc80000400000 */
[----:B---3--:R-:W-:-:S04]  /*0370*/  FFMA R3, R18, R18, R3 ;  /* 0x0000001212037223 */ /* 0x008fc80000000003 */
[----:B----4-:R-:W-:-:S04]  /*0380*/  FFMA R4, R0, R0, R3 ;  /* 0x0000000000047223 */ /* 0x010fc80000000003 */
[----:B------:R0:W1:Y:S01]  /*0390*/  MUFU.RSQ R7, R4 ;  /* 0x0000000400077308 */ /* 0x0000620000001400 */
[----:B------:R-:W-:-:S04]  /*03a0*/  IADD3 R3, PT, PT, R4, -0xd000000, RZ ;  /* 0xf300000004037810 */ /* 0x000fc80007ffe0ff */
[----:B------:R-:W-:-:S13]  /*03b0*/  ISETP.GT.U32.AND P0, PT, R3, 0x727fffff, PT ;  /* 0x727fffff0300780c */ /* 0x000fda0003f04070 */
[----:B01----:R-:W-:Y:S05]  /*03c0*/  @!P0 BRA `(.L_x_25) ;  /* 0x0000000000148947 */ /* 0x003fea0003800000 */
[----:B------:R-:W-:Y:S02]  /*03d0*/  MOV R3, R4 ;  /* 0x0000000400037202 */ /* 0x000fe40000000f00 */
[----:B------:R-:W-:-:S07]  /*03e0*/  MOV R4, 0x400 ;  /* 0x0000040000047802 */ /* 0x000fce0000000f00 */
[----:B------:R-:W-:Y:S05]  /*03f0*/  CALL.REL.NOINC `($__internal_0_$__cuda_sm20_sqrt_rn_f32_slowpath) ;  /* 0x0000001400707944 */ /* 0x000fea0003c00000 */
[----:B------:R-:W-:Y:S01]  /*0400*/  IMAD.MOV.U32 R25, RZ, RZ, R11 ;  /* 0x000000ffff197224 */ /* 0x000fe200078e000b */
[----:B------:R-:W-:Y:S06]  /*0410*/  BRA `(.L_x_26) ;  /* 0x0000000000107947 */ /* 0x000fec0003800000 */
.L_x_25:
[----:B------:R-:W-:Y:S01]  /*0420*/  FMUL.FTZ R25, R4, R7 ;  /* 0x0000000704197220 */ /* 0x000fe20000410000 */
[----:B------:R-:W-:-:S03]  /*0430*/  FMUL.FTZ R3, R7, 0.5 ;  /* 0x3f00000007037820 */ /* 0x000fc60000410000 */
[----:B------:R-:W-:-:S04]  /*0440*/  FFMA R4, -R25, R25, R4 ;  /* 0x0000001919047223 */ /* 0x000fc80000000104 */
[----:B------:R-:W-:-:S07]  /*0450*/  FFMA R25, R4, R3, R25 ;  /* 0x0000000304197223 */ /* 0x000fce0000000019 */
.L_x_26:
[----:B------:R-:W-:Y:S05]  /*0460*/  BSYNC.RECONVERGENT B0 ;  /* 0x0000000000007941 */ /* 0x000fea0003800200 */
.L_x_24:
[----:B------:R-:W0:Y:S01]  /*0470*/  MUFU.RCP R4, R25 ;  /* 0x0000001900047308 */ /* 0x000e220000001000 */
[----:B------:R-:W-:Y:S07]  /*0480*/  BSSY.RECONVERGENT B3, `(.L_x_27) ;  /* 0x000000d000037945 */ /* 0x000fee0003800200 */
[----:B------:R-:W1:Y:S01]  /*0490*/  FCHK P0, R18, R25 ;  /* 0x0000001912007302 */ /* 0x000e620000000000 */
[----:B0-----:R-:W-:-:S04]  /*04a0*/  FFMA R3, R4, -R25, 1 ;  /* 0x3f80000004037423 */ /* 0x001fc80000000819 */
[----:B------:R-:W-:-:S04]  /*04b0*/  FFMA R3, R4, R3, R4 ;  /* 0x0000000304037223 */ /* 0x000fc80000000004 */
[----:B------:R-:W-:-:S04]  /*04c0*/  FFMA R4, R18, R3, RZ ;  /* 0x0000000312047223 */ /* 0x000fc800000000ff */
[----:B------:R-:W-:-:S04]  /*04d0*/  FFMA R23, R4, -R25, R18 ;  /* 0x8000001904177223 */ /* 0x000fc80000000012 */
[----:B------:R-:W-:Y:S01]  /*04e0*/  FFMA R23, R3, R23, R4 ;  /* 0x0000001703177223 */ /* 0x000fe20000000004 */
[----:B-1----:R-:W-:Y:S06]  /*04f0*/  @!P0 BRA `(.L_x_28) ;  /* 0x0000000000148947 */ /* 0x002fec0003800000 */
[----:B------:R-:W-:Y:S02]  /*0500*/  MOV R3, R18 ;  /* 0x0000001200037202 */ /* 0x000fe40000000f00 */
[----:B------:R-:W-:Y:S02]  /*0510*/  MOV R18, R25 ;  /* 0x0000001900127202 */ /* 0x000fe40000000f00 */
[----:B------:R-:W-:-:S07]  /*0520*/  MOV R4, 0x540 ;  /* 0x0000054000047802 */ /* 0x000fce0000000f00 */
[----:B------:R-:W-:Y:S05]  /*0530*/  CALL.REL.NOINC `($__internal_1_$__cuda_sm3x_div_rn_noftz_f32_slowpath) ;  /* 0x0000001400787944 */ /* 0x000fea0003c00000 */
[----:B------:R-:W-:-:S07]  /*0540*/  MOV R23, R3 ;  /* 0x0000000300177202 */ /* 0x000fce0000000f00 */
.L_x_28:
[----:B------:R-:W-:Y:S05]  /*0550*/  BSYNC.RECONVERGENT B3 ;  /* 0x0000000000037941 */ /* 0x000fea0003800200 */
.L_x_27:
        /* <DEDUP_REMOVED lines=9> */
[----:B------:R-:W-:Y:S01]  /*05f0*/  IMAD.MOV.U32 R3, RZ, RZ, R2 ;  /* 0x000000ffff037224 */ /* 0x000fe200078e0002 */
[----:B------:R-:W-:Y:S02]  /*0600*/  MOV R18, R25 ;  /* 0x0000001900127202 */ /* 0x000fe40000000f00 */
[----:B------:R-:W-:-:S07]  /*0610*/  MOV R4, 0x630 ;  /* 0x0000063000047802 */ /* 0x000fce0000000f00 */
[----:B------:R-:W-:Y:S05]  /*0620*/  CALL.REL.NOINC `($__internal_1_$__cuda_sm3x_div_rn_noftz_f32_slowpath) ;  /* 0x00000014003c7944 */ /* 0x000fea0003c00000 */
[----:B------:R-:W-:-:S07]  /*0630*/  MOV R21, R3 ;  /* 0x0000000300157202 */ /* 0x000fce0000000f00 */
.L_x_30:
[----:B------:R-:W-:Y:S05]  /*0640*/  BSYNC.RECONVERGENT B3 ;  /* 0x0000000000037941 */ /* 0x000fea0003800200 */
.L_x_29:
        /* <DEDUP_REMOVED lines=9> */
[----:B------:R-:W-:Y:S01]  /*06e0*/  MOV R3, R0 ;  /* 0x0000000000037202 */ /* 0x000fe20000000f00 */
[----:B------:R-:W-:Y:S01]  /*06f0*/  IMAD.MOV.U32 R18, RZ, RZ, R25 ;  /* 0x000000ffff127224 */ /* 0x000fe200078e0019 */
[----:B------:R-:W-:-:S07]  /*0700*/  MOV R4, 0x720 ;  /* 0x0000072000047802 */ /* 0x000fce0000000f00 */
[----:B------:R-:W-:Y:S05]  /*0710*/  CALL.REL.NOINC `($__internal_1_$__cuda_sm3x_div_rn_noftz_f32_slowpath) ;  /* 0x0000001400007944 */ /* 0x000fea0003c00000 */
.L_x_32:
[----:B------:R-:W-:Y:S05]  /*0720*/  BSYNC.RECONVERGENT B3 ;  /* 0x0000000000037941 */ /* 0x000fea0003800200 */
.L_x_31:
[----:B------:R0:W-:Y:S01]  /*0730*/  STG.E desc[UR4][R12.64+-0x8], R23 ;  /* 0xfffff8170c007986 */ /* 0x0001e2000c101904 */
[----:B------:R-:W-:Y:S02]  /*0740*/  IADD3 R20, PT, PT, R20, 0x1, RZ ;  /* 0x0000000114147810 */ /* 0x000fe40007ffe0ff */
[----:B------:R-:W-:Y:S01]  /*0750*/  IADD3 R6, PT, PT, R5, R6, RZ ;  /* 0x0000000605067210 */ /* 0x000fe20007ffe0ff */
[----:B------:R0:W-:Y:S01]  /*0760*/  STG.E desc[UR4][R12.64+-0x4], R21 ;  /* 0xfffffc150c007986 */ /* 0x0001e2000c101904 */
[----:B------:R-:W-:-:S03]  /*0770*/  ISETP.NE.AND P0, PT, R20, RZ, PT ;  /* 0x000000ff1400720c */ /* 0x000fc60003f05270 */
[----:B------:R0:W-:Y:S10]  /*0780*/  STG.E desc[UR4][R12.64], R3 ;  /* 0x000000030c007986 */ /* 0x0001f4000c101904 */
[----:B------:R-:W-:Y:S05]  /*0790*/  @P0 BRA `(.L_x_33) ;  /* 0xfffffff800d80947 */ /* 0x000fea000383ffff */
.L_x_23:
[----:B------:R-:W-:Y:S05]  /*07a0*/  BSYNC.RECONVERGENT B2 ;  /* 0x0000000000027941 */ /* 0x000fea0003800200 */
.L_x_22:
[----:B0-----:R-:W0:Y:S01]  /*07b0*/  LDC.64 R20, c[0x0][0x380] ;  /* 0x0000e000ff147b82 */ /* 0x001e220000000a00 */
[----:B------:R-:W-:Y:S01]  /*07c0*/  ISETP.GE.U32.AND P0, PT, R19, 0x3, PT ;  /* 0x000000031300780c */ /* 0x000fe20003f06070 */
[----:B------:R-:W1:Y:S06]  /*07d0*/  LDCU UR6, c[0x0][0x390] ;  /* 0x00007200ff0677ac */ /* 0x000e6c0008000800 */
[----:B------:R-:W2:Y:S06]  /*07e0*/  LDC.64 R12, c[0x0][0x388] ;  /* 0x0000e200ff0c7b82 */ /* 0x000eac0000000a00 */
[----:B-1----:R-:W-:Y:S05]  /*07f0*/  @!P0 EXIT ;  /* 0x000000000000894d */ /* 0x002fea0003800000 */
.L_x_70:
[----:B0-----:R-:W-:-:S05]  /*0800*/  IMAD.WIDE R26, R6, 0xc, R20 ;  /* 0x0000000c061a7825 */ /* 0x001fca00078e0214 */
[----:B------:R-:W3:Y:S04]  /*0810*/  LDG.E R2, desc[UR4][R26.64+0x4] ;  /* 0x000004041a027981 */ /* 0x000ee8000c1e1900 */
[----:B-1----:R-:W4:Y:S04]  /*0820*/  LDG.E R14, desc[UR4][R26.64] ;  /* 0x000000041a0e7981 */ /* 0x002f28000c1e1900 */
[----:B------:R-:W5:Y:S01]  /*0830*/  LDG.E R0, desc[UR4][R26.64+0x8] ;  /* 0x000008041a007981 */ /* 0x000f62000c1e1900 */
[----:B------:R-:W-:Y:S01]  /*0840*/  BSSY.RECONVERGENT B0, `(.L_x_34) ;  /* 0x0000011000007945 */ /* 0x000fe20003800200 */
[----:B---3--:R-:W-:-:S04]  /*0850*/  FMUL R3, R2, R2 ;  /* 0x0000000202037220 */ /* 0x008fc80000400000 */
[----:B----4-:R-:W-:-:S04]  /*0860*/  FFMA R3, R14, R14, R3 ;  /* 0x0000000e0e037223 */ /* 0x010fc80000000003 */
[----:B-----5:R-:W-:-:S04]  /*0870*/  FFMA R4, R0, R0, R3 ;  /* 0x0000000000047223 */ /* 0x020fc80000000003 */
[----:B------:R0:W1:Y:S01]  /*0880*/  MUFU.RSQ R7, R4 ;  /* 0x0000000400077308 */ /* 0x0000620000001400 */
[----:B------:R-:W-:-:S04]  /*0890*/  IADD3 R3, PT, PT, R4, -0xd000000, RZ ;  /* 0xf300000004037810 */ /* 0x000fc80007ffe0ff */
[----:B------:R-:W-:-:S13]  /*08a0*/  ISETP.GT.U32.AND P0, PT, R3, 0x727fffff, PT ;  /* 0x727fffff0300780c */ /* 0x000fda0003f04070 */
[----:B01----:R-:W-:Y:S05]  /*08b0*/  @!P0 BRA `(.L_x_35) ;  /* 0x0000000000148947 */ /* 0x003fea0003800000 */
[----:B------:R-:W-:Y:S02]  /*08c0*/  MOV R3, R4 ;  /* 0x0000000400037202 */ /* 0x000fe40000000f00 */
[----:B------:R-:W-:-:S07]  /*08d0*/  MOV R4, 0x8f0 ;  /* 0x000008f000047802 */ /* 0x000fce0000000f00 */
[----:B--2---:R-:W-:Y:S05]  /*08e0*/  CALL.REL.NOINC `($__internal_0_$__cuda_sm20_sqrt_rn_f32_slowpath) ;  /* 0x0000001000347944 */ /* 0x004fea0003c00000 */
[----:B------:R-:W-:Y:S01]  /*08f0*/  IMAD.MOV.U32 R19, RZ, RZ, R11 ;  /* 0x000000ffff137224 */ /* 0x000fe200078e000b */
[----:B------:R-:W-:Y:S06]  /*0900*/  BRA `(.L_x_36) ;  /* 0x0000000000107947 */ /* 0x000fec0003800000 */
.L_x_35:
[----:B------:R-:W-:Y:S01]  /*0910*/  FMUL.FTZ R19, R4, R7 ;  /* 0x0000000704137220 */ /* 0x000fe20000410000 */
[----:B------:R-:W-:-:S03]  /*0920*/  FMUL.FTZ R3, R7, 0.5 ;  /* 0x3f00000007037820 */ /* 0x000fc60000410000 */
[----:B------:R-:W-:-:S04]  /*0930*/  FFMA R4, -R19, R19, R4 ;  /* 0x0000001313047223 */ /* 0x000fc80000000104 */
[----:B------:R-:W-:-:S07]  /*0940*/  FFMA R19, R4, R3, R19 ;  /* 0x0000000304137223 */ /* 0x000fce0000000013 */
.L_x_36:
[----:B------:R-:W-:Y:S05]  /*0950*/  BSYNC.RECONVERGENT B0 ;  /* 0x0000000000007941 */ /* 0x000fea0003800200 */
.L_x_34:
        /* <DEDUP_REMOVED lines=12> */
[----:B--2---:R-:W-:Y:S05]  /*0a20*/  CALL.REL.NOINC `($__internal_1_$__cuda_sm3x_div_rn_noftz_f32_slowpath) ;  /* 0x00000010003c7944 */ /* 0x004fea0003c00000 */
[----:B------:R-:W-:-:S07]  /*0a30*/  MOV R17, R3 ;  /* 0x0000000300117202 */ /* 0x000fce0000000f00 */
.L_x_38:
[----:B------:R-:W-:Y:S05]  /*0a40*/  BSYNC.RECONVERGENT B2 ;  /* 0x0000000000027941 */ /* 0x000fea0003800200 */
.L_x_37:
        /* <DEDUP_REMOVED lines=12> */
[----:B--2---:R-:W-:Y:S05]  /*0b10*/  CALL.REL.NOINC `($__internal_1_$__cuda_sm3x_div_rn_noftz_f32_slowpath) ;  /* 0x0000001000007944 */ /* 0x004fea0003c00000 */
[----:B------:R-:W-:-:S07]  /*0b20*/  MOV R15, R3 ;  /* 0x00000003000f7202 */ /* 0x000fce0000000f00 */
.L_x_40:
[----:B------:R-:W-:Y:S05]  /*0b30*/  BSYNC.RECONVERGENT B2 ;  /* 0x0000000000027941 */ /* 0x000fea0003800200 */
.L_x_39:
        /* <DEDUP_REMOVED lines=13> */
.L_x_42:
[----:B------:R-:W-:Y:S05]  /*0c10*/  BSYNC.RECONVERGENT B2 ;  /* 0x0000000000027941 */ /* 0x000fea0003800200 */
.L_x_41:
[----:B--2---:R-:W-:-:S04]  /*0c20*/  IMAD.WIDE R24, R6, 0xc, R12 ;  /* 0x0000000c06187825 */ /* 0x004fc800078e020c */
[----:B------:R-:W-:Y:S01]  /*0c30*/  IMAD.WIDE R26, R5, 0xc, R26 ;  /* 0x0000000c051a7825 */ /* 0x000fe200078e021a */
[----:B------:R0:W-:Y:S04]  /*0c40*/  STG.E desc[UR4][R24.64], R17 ;  /* 0x0000001118007986 */ /* 0x0001e8000c101904 */
[----:B------:R0:W-:Y:S04]  /*0c50*/  STG.E desc[UR4][R24.64+0x4], R15 ;  /* 0x0000040f18007986 */ /* 0x0001e8000c101904 */
[----:B------:R0:W-:Y:S04]  /*0c60*/  STG.E desc[UR4][R24.64+0x8], R3 ;  /* 0x0000080318007986 */ /* 0x0001e8000c101904 */
[----:B------:R-:W2:Y:S04]  /*0c70*/  LDG.E R2, desc[UR4][R26.64+0x4] ;  /* 0x000004041a027981 */ /* 0x000ea8000c1e1900 */
[----:B------:R-:W3:Y:S04]  /*0c80*/  LDG.E R14, desc[UR4][R26.64] ;  /* 0x000000041a0e7981 */ /* 0x000ee8000c1e1900 */
[----:B------:R-:W4:Y:S01]  /*0c90*/  LDG.E R0, desc[UR4][R26.64+0x8] ;  /* 0x000008041a007981 */ /* 0x000f22000c1e1900 */
[----:B------:R-:W-:Y:S01]  /*0ca0*/  BSSY.RECONVERGENT B0, `(.L_x_43) ;  /* 0x0000011000007945 */ /* 0x000fe20003800200 */
[----:B--2---:R-:W-:-:S04]  /*0cb0*/  FMUL R7, R2, R2 ;  /* 0x0000000202077220 */ /* 0x004fc80000400000 */
[----:B---3--:R-:W-:-:S04]  /*0cc0*/  FFMA R7, R14, R14, R7 ;  /* 0x0000000e0e077223 */ /* 0x008fc80000000007 */
[----:B----4-:R-:W-:-:S04]  /*0cd0*/  FFMA R8, R0, R0, R7 ;  /* 0x0000000000087223 */ /* 0x010fc80000000007 */
[----:B------:R0:W1:Y:S01]  /*0ce0*/  MUFU.RSQ R7, R8 ;  /* 0x0000000800077308 */ /* 0x0000620000001400 */
[----:B------:R-:W-:-:S04]  /*0cf0*/  IADD3 R4, PT, PT, R8, -0xd000000, RZ ;  /* 0xf300000008047810 */ /* 0x000fc80007ffe0ff */
[----:B------:R-:W-:-:S13]  /*0d00*/  ISETP.GT.U32.AND P0, PT, R4, 0x727fffff, PT ;  /* 0x727fffff0400780c */ /* 0x000fda0003f04070 */
[----:B01----:R-:W-:Y:S05]  /*0d10*/  @!P0 BRA `(.L_x_44) ;  /* 0x0000000000148947 */ /* 0x003fea0003800000 */
[----:B------:R-:W-:Y:S01]  /*0d20*/  IMAD.MOV.U32 R3, RZ, RZ, R8 ;  /* 0x000000ffff037224 */ /* 0x000fe200078e0008 */
[----:B------:R-:W-:-:S07]  /*0d30*/  MOV R4, 0xd50 ;  /* 0x00000d5000047802 */ /* 0x000fce0000000f00 */
[----:B------:R-:W-:Y:S05]  /*0d40*/  CALL.REL.NOINC `($__internal_0_$__cuda_sm20_sqrt_rn_f32_slowpath) ;  /* 0x0000000c001c7944 */ /* 0x000fea0003c00000 */
[----:B------:R-:W-:Y:S01]  /*0d50*/  MOV R19, R11 ;  /* 0x0000000b00137202 */ /* 0x000fe20000000f00 */
[----:B------:R-:W-:Y:S06]  /*0d60*/  BRA `(.L_x_45) ;  /* 0x0000000000107947 */ /* 0x000fec0003800000 */
.L_x_44:
[----:B------:R-:W-:Y:S01]  /*0d70*/  FMUL.FTZ R19, R8, R7 ;  /* 0x0000000708137220 */ /* 0x000fe20000410000 */
[----:B------:R-:W-:-:S03]  /*0d80*/  FMUL.FTZ R3, R7, 0.5 ;  /* 0x3f00000007037820 */ /* 0x000fc60000410000 */
[----:B------:R-:W-:-:S04]  /*0d90*/  FFMA R4, -R19, R19, R8 ;  /* 0x0000001313047223 */ /* 0x000fc80000000108 */
[----:B------:R-:W-:-:S07]  /*0da0*/  FFMA R19, R4, R3, R19 ;  /* 0x0000000304137223 */ /* 0x000fce0000000013 */
.L_x_45:
[----:B------:R-:W-:Y:S05]  /*0db0*/  BSYNC.RECONVERGENT B0 ;  /* 0x0000000000007941 */ /* 0x000fea0003800200 */
.L_x_43:
        /* <DEDUP_REMOVED lines=14> */
.L_x_47:
[----:B------:R-:W-:Y:S05]  /*0ea0*/  BSYNC.RECONVERGENT B2 ;  /* 0x0000000000027941 */ /* 0x000fea0003800200 */
.L_x_46:
        /* <DEDUP_REMOVED lines=14> */
.L_x_49:
[----:B------:R-:W-:Y:S05]  /*0f90*/  BSYNC.RECONVERGENT B2 ;  /* 0x0000000000027941 */ /* 0x000fea0003800200 */
.L_x_48:
        /* <DEDUP_REMOVED lines=13> */
.L_x_51:
[----:B------:R-:W-:Y:S05]  /*1070*/  BSYNC.RECONVERGENT B2 ;  /* 0x0000000000027941 */ /* 0x000fea0003800200 */
.L_x_50:
[----:B------:R-:W-:-:S04]  /*1080*/  IMAD.WIDE R24, R5, 0xc, R24 ;  /* 0x0000000c05187825 */ /* 0x000fc800078e0218 */
        /* <DEDUP_REMOVED lines=11> */
[----:B------:R-:W-:Y:S01]  /*1140*/  VIADD R4, R8, 0xf3000000 ;  /* 0xf300000008047836 */ /* 0x000fe20000000000 */
[----:B------:R0:W1:Y:S04]  /*1150*/  MUFU.RSQ R7, R8 ;  /* 0x0000000800077308 */ /* 0x0000680000001400 */
[----:B------:R-:W-:-:S13]  /*1160*/  ISETP.GT.U32.AND P0, PT, R4, 0x727fffff, PT ;  /* 0x727fffff0400780c */ /* 0x000fda0003f04070 */
[----:B01----:R-:W-:Y:S05]  /*1170*/  @!P0 BRA `(.L_x_53) ;  /* 0x0000000000148947 */ /* 0x003fea0003800000 */
[----:B------:R-:W-:Y:S02]  /*1180*/  MOV R3, R8 ;  /* 0x0000000800037202 */ /* 0x000fe40000000f00 */
[----:B------:R-:W-:-:S07]  /*1190*/  MOV R4, 0x11b0 ;  /* 0x000011b000047802 */ /* 0x000fce0000000f00 */
[----:B------:R-:W-:Y:S05]  /*11a0*/  CALL.REL.NOINC `($__internal_0_$__cuda_sm20_sqrt_rn_f32_slowpath) ;  /* 0x0000000800047944 */ /* 0x000fea0003c00000 */
[----:B------:R-:W-:Y:S01]  /*11b0*/  MOV R19, R11 ;  /* 0x0000000b00137202 */ /* 0x000fe20000000f00 */
[----:B------:R-:W-:Y:S06]  /*11c0*/  BRA `(.L_x_54) ;  /* 0x0000000000107947 */ /* 0x000fec0003800000 */
.L_x_53:
[----:B------:R-:W-:Y:S01]  /*11d0*/  FMUL.FTZ R19, R8, R7 ;  /* 0x0000000708137220 */ /* 0x000fe20000410000 */
[----:B------:R-:W-:-:S03]  /*11e0*/  FMUL.FTZ R3, R7, 0.5 ;  /* 0x3f00000007037820 */ /* 0x000fc60000410000 */
[----:B------:R-:W-:-:S04]  /*11f0*/  FFMA R4, -R19, R19, R8 ;  /* 0x0000001313047223 */ /* 0x000fc80000000108 */
[----:B------:R-:W-:-:S07]  /*1200*/  FFMA R19, R4, R3, R19 ;  /* 0x0000000304137223 */ /* 0x000fce0000000013 */
.L_x_54:
[----:B------:R-:W-:Y:S05]  /*1210*/  BSYNC.RECONVERGENT B0 ;  /* 0x0000000000007941 */ /* 0x000fea0003800200 */
.L_x_52:
        /* <DEDUP_REMOVED lines=13> */
[----:B------:R-:W-:-:S07]  /*12f0*/  IMAD.MOV.U32 R17, RZ, RZ, R3 ;  /* 0x000000ffff117224 */ /* 0x000fce00078e0003 */
.L_x_56:
[----:B------:R-:W-:Y:S05]  /*1300*/  BSYNC.RECONVERGENT B2 ;  /* 0x0000000000027941 */ /* 0x000fea0003800200 */
.L_x_55:
        /* <DEDUP_REMOVED lines=14> */
.L_x_58:
[----:B------:R-:W-:Y:S05]  /*13f0*/  BSYNC.RECONVERGENT B2 ;  /* 0x0000000000027941 */ /* 0x000fea0003800200 */
.L_x_57:
        /* <DEDUP_REMOVED lines=13> */
.L_x_60:
[----:B------:R-:W-:Y:S05]  /*14d0*/  BSYNC.RECONVERGENT B2 ;  /* 0x0000000000027941 */ /* 0x000fea0003800200 */
.L_x_59:
        /* <DEDUP_REMOVED lines=19> */
[----:B------:R-:W-:Y:S01]  /*1610*/  MOV R15, R11 ;  /* 0x0000000b000f7202 */ /* 0x000fe20000000f00 */
[----:B------:R-:W-:Y:S06]  /*1620*/  BRA `(.L_x_63) ;  /* 0x0000000000107947 */ /* 0x000fec0003800000 */
.L_x_62:
[----:B------:R-:W-:Y:S01]  /*1630*/  FMUL.FTZ R15, R8, R7 ;  /* 0x00000007080f7220 */ /* 0x000fe20000410000 */
[----:B------:R-:W-:-:S03]  /*1640*/  FMUL.FTZ R3, R7, 0.5 ;  /* 0x3f00000007037820 */ /* 0x000fc60000410000 */
[----:B------:R-:W-:-:S04]  /*1650*/  FFMA R4, -R15, R15, R8 ;  /* 0x0000000f0f047223 */ /* 0x000fc80000000108 */
[----:B------:R-:W-:-:S07]  /*1660*/  FFMA R15, R4, R3, R15 ;  /* 0x00000003040f7223 */ /* 0x000fce000000000f */
.L_x_63:
[----:B------:R-:W-:Y:S05]  /*1670*/  BSYNC.RECONVERGENT B0 ;  /* 0x0000000000007941 */ /* 0x000fea0003800200 */
.L_x_61:
        /* <DEDUP_REMOVED lines=13> */
[----:B------:R-:W-:-:S07]  /*1750*/  MOV R14, R3 ;  /* 0x00000003000e7202 */ /* 0x000fce0000000f00 */
.L_x_65:
[----:B------:R-:W-:Y:S05]  /*1760*/  BSYNC.RECONVERGENT B2 ;  /* 0x0000000000027941 */ /* 0x000fea0003800200 */
.L_x_64:
        /* <DEDUP_REMOVED lines=14> */
.L_x_67:
[----:B------:R-:W-:Y:S05]  /*1850*/  BSYNC.RECONVERGENT B2 ;  /* 0x0000000000027941 */ /* 0x000fea0003800200 */
.L_x_66:
        /* <DEDUP_REMOVED lines=13> */
.L_x_69:
[----:B------:R-:W-:Y:S05]  /*1930*/  BSYNC.RECONVERGENT B2 ;  /* 0x0000000000027941 */ /* 0x000fea0003800200 */
.L_x_68:
[C---:B------:R-:W-:Y:S01]  /*1940*/  IMAD.WIDE R24, R5.reuse, 0xc, R24 ;  /* 0x0000000c05187825 */ /* 0x040fe200078e0218 */
[----:B------:R-:W-:-:S04]  /*1950*/  LEA R6, R5, R6, 0x2 ;  /* 0x0000000605067211 */ /* 0x000fc800078e10ff */
[----:B------:R1:W-:Y:S01]  /*1960*/  STG.E desc[UR4][R24.64], R14 ;  /* 0x0000000e18007986 */ /* 0x0003e2000c101904 */
[----:B------:R-:W-:-:S03]  /*1970*/  ISETP.GE.AND P0, PT, R6, UR6, PT ;  /* 0x0000000606007c0c */ /* 0x000fc6000bf06270 */
[----:B------:R1:W-:Y:S04]  /*1980*/  STG.E desc[UR4][R24.64+0x4], R16 ;  /* 0x0000041018007986 */ /* 0x0003e8000c101904 */
[----:B------:R1:W-:Y:S06]  /*1990*/  STG.E desc[UR4][R24.64+0x8], R3 ;  /* 0x0000080318007986 */ /* 0x0003ec000c101904 */
[----:B------:R-:W-:Y:S05]  /*19a0*/  @!P0 BRA `(.L_x_70) ;  /* 0xffffffec00948947 */ /* 0x000fea000383ffff */
[----:B------:R-:W-:Y:S05]  /*19b0*/  EXIT ;  /* 0x000000000000794d */ /* 0x000fea0003800000 */
        .weak           $__internal_0_$__cuda_sm20_sqrt_rn_f32_slowpath
        .type           $__internal_0_$__cuda_sm20_sqrt_rn_f32_slowpath,@function
        .size           $__internal_0_$__cuda_sm20_sqrt_rn_f32_slowpath,($__internal_1_$__cuda_sm3x_div_rn_noftz_f32_slowpath - $__internal_0_$__cuda_sm20_sqrt_rn_f32_slowpath)
$__internal_0_$__cuda_sm20_sqrt_rn_f32_slowpath:
[----:B------:R-:W-:-:S13]  /*19c0*/  LOP3.LUT P0, RZ, R3, 0x7fffffff, RZ, 0xc0, !PT ;  /* 0x7fffffff03ff7812 */ /* 0x000fda000780c0ff */
[----:B------:R-:W-:Y:S01]  /*19d0*/  @!P0 MOV R11, R3 ;  /* 0x00000003000b8202 */ /* 0x000fe20000000f00 */
[----:B------:R-:W-:Y:S06]  /*19e0*/  @!P0 BRA `(.L_x_71) ;  /* 0x0000000000408947 */ /* 0x000fec0003800000 */
[----:B------:R-:W-:-:S13]  /*19f0*/  FSETP.GEU.FTZ.AND P0, PT, R3, RZ, PT ;  /* 0x000000ff0300720b */ /* 0x000fda0003f1e000 */
[----:B------:R-:W-:Y:S01]  /*1a00*/  @!P0 MOV R11, 0x7fffffff ;  /* 0x7fffffff000b8802 */ /* 0x000fe20000000f00 */
[----:B------:R-:W-:Y:S06]  /*1a10*/  @!P0 BRA `(.L_x_71) ;  /* 0x0000000000348947 */ /* 0x000fec0003800000 */
[----:B------:R-:W-:-:S13]  /*1a20*/  FSETP.GTU.FTZ.AND P0, PT, |R3|, +INF , PT ;  /* 0x7f8000000300780b */ /* 0x000fda0003f1c200 */
[----:B------:R-:W-:Y:S01]  /*1a30*/  @P0 FADD.FTZ R11, R3, 1 ;  /* 0x3f800000030b0421 */ /* 0x000fe20000010000 */
[----:B------:R-:W-:Y:S06]  /*1a40*/  @P0 BRA `(.L_x_71) ;  /* 0x0000000000280947 */ /* 0x000fec0003800000 */
[----:B------:R-:W-:-:S13]  /*1a50*/  FSETP.NEU.FTZ.AND P0, PT, |R3|, +INF , PT ;  /* 0x7f8000000300780b */ /* 0x000fda0003f1d200 */
[----:B------:R-:W-:Y:S01]  /*1a60*/  @P0 FFMA R10, R3, 1.84467440737095516160e+19, RZ ;  /* 0x5f800000030a0823 */ /* 0x000fe200000000ff */
[----:B------:R-:W-:-:S03]  /*1a70*/  @!P0 IMAD.MOV.U32 R11, RZ, RZ, R3 ;  /* 0x000000ffff0b8224 */ /* 0x000fc600078e0003 */
[----:B------:R-:W0:Y:S02]  /*1a80*/  @P0 MUFU.RSQ R7, R10 ;  /* 0x0000000a00070308 */ /* 0x000e240000001400 */
[----:B0-----:R-:W-:Y:S01]  /*1a90*/  @P0 FMUL.FTZ R9, R10, R7 ;  /* 0x000000070a090220 */ /* 0x001fe20000410000 */
[----:B------:R-:W-:-:S03]  /*1aa0*/  @P0 FMUL.FTZ R7, R7, 0.5 ;  /* 0x3f00000007070820 */ /* 0x000fc60000410000 */
[----:B------:R-:W-:-:S04]  /*1ab0*/  @P0 FADD.FTZ R8, -R9, -RZ ;  /* 0x800000ff09080221 */ /* 0x000fc80000010100 */
[----:B------:R-:W-:-:S04]  /*1ac0*/  @P0 FFMA R8, R9, R8, R10 ;  /* 0x0000000809080223 */ /* 0x000fc8000000000a */
[----:B------:R-:W-:-:S04]  /*1ad0*/  @P0 FFMA R7, R8, R7, R9 ;  /* 0x0000000708070223 */ /* 0x000fc80000000009 */
[----:B------:R-:W-:-:S07]  /*1ae0*/  @P0 FMUL.FTZ R11, R7, 2.3283064365386962891e-10 ;  /* 0x2f800000070b0820 */ /* 0x000fce0000410000 */
.L_x_71:
[----:B------:R-:W-:Y:S01]  /*1af0*/  HFMA2 R9, -RZ, RZ, 0, 0 ;  /* 0x00000000ff097431 */ /* 0x000fe200000001ff */
[----:B------:R-:W-:-:S04]  /*1b00*/  MOV R8, R4 ;  /* 0x0000000400087202 */ /* 0x000fc80000000f00 */
[----:B------:R-:W-:Y:S05]  /*1b10*/  RET.REL.NODEC R8 `(vec3_normalize) ;  /* 0xffffffe408387950 */ /* 0x000fea0003c3ffff */
        .weak           $__internal_1_$__cuda_sm3x_div_rn_noftz_f32_slowpath
        .type           $__internal_1_$__cuda_sm3x_div_rn_noftz_f32_slowpath,@function
        .size           $__internal_1_$__cuda_sm3x_div_rn_noftz_f32_slowpath,(.L_x_330 - $__internal_1_$__cuda_sm3x_div_rn_noftz_f32_slowpath)
$__internal_1_$__cuda_sm3x_div_rn_noftz_f32_slowpath:
[----:B------:R-:W-:Y:S01]  /*1b20*/  SHF.R.U32.HI R7, RZ, 0x17, R18 ;  /* 0x00000017ff077819 */ /* 0x000fe20000011612 */
[----:B------:R-:W-:Y:S01]  /*1b30*/  BSSY.RECONVERGENT B0, `(.L_x_72) ;  /* 0x0000062000007945 */ /* 0x000fe20003800200 */
[----:B------:R-:W-:Y:S02]  /*1b40*/  SHF.R.U32.HI R9, RZ, 0x17, R3 ;  /* 0x00000017ff097819 */ /* 0x000fe40000011603 */
[----:B------:R-:W-:Y:S02]  /*1b50*/  LOP3.LUT R7, R7, 0xff, RZ, 0xc0, !PT ;  /* 0x000000ff07077812 */ /* 0x000fe400078ec0ff */
[----:B------:R-:W-:Y:S02]  /*1b60*/  LOP3.LUT R9, R9, 0xff, RZ, 0xc0, !PT ;  /* 0x000000ff09097812 */ /* 0x000fe400078ec0ff */
[----:B------:R-:W-:Y:S02]  /*1b70*/  IADD3 R10, PT, PT, R7, -0x1, RZ ;  /* 0xffffffff070a7810 */ /* 0x000fe40007ffe0ff */
[----:B------:R-:W-:-:S02]  /*1b80*/  IADD3 R11, PT, PT, R9, -0x1, RZ ;  /* 0xffffffff090b7810 */ /* 0x000fc40007ffe0ff */
[----:B------:R-:W-:-:S04]  /*1b90*/  ISETP.GT.U32.AND P0, PT, R10, 0xfd, PT ;  /* 0x000000fd0a00780c */ /* 0x000fc80003f04070 */
[----:B------:R-:W-:-:S13]  /*1ba0*/  ISETP.GT.U32.OR P0, PT, R11, 0xfd, P0 ;  /* 0x000000fd0b00780c */ /* 0x000fda0000704470 */
[----:B------:R-:W-:Y:S01]  /*1bb0*/  @!P0 IMAD.MOV.U32 R8, RZ, RZ, RZ ;  /* 0x000000ffff088224 */ /* 0x000fe200078e00ff */
[----:B------:R-:W-:Y:S06]  /*1bc0*/  @!P0 BRA `(.L_x_73) ;  /* 0x00000000005c8947 */ /* 0x000fec0003800000 */
[----:B------:R-:W-:Y:S02]  /*1bd0*/  FSETP.GTU.FTZ.AND P0, PT, |R3|, +INF , PT ;  /* 0x7f8000000300780b */ /* 0x000fe40003f1c200 */
[----:B------:R-:W-:-:S04]  /*1be0*/  FSETP.GTU.FTZ.AND P1, PT, |R18|, +INF , PT ;  /* 0x7f8000001200780b */ /* 0x000fc80003f3c200 */
[----:B------:R-:W-:-:S13]  /*1bf0*/  PLOP3.LUT P0, PT, P0, P1, PT, 0xf8, 0x8f ;  /* 0x00000000008f781c */ /* 0x000fda0000703f70 */
[----:B------:R-:W-:Y:S05]  /*1c00*/  @P0 BRA `(.L_x_74) ;  /* 0x00000004004c0947 */ /* 0x000fea0003800000 */
[----:B------:R-:W-:-:S13]  /*1c10*/  LOP3.LUT P0, RZ, R18, 0x7fffffff, R3, 0xc8, !PT ;  /* 0x7fffffff12ff7812 */ /* 0x000fda000780c803 */
[----:B------:R-:W-:Y:S05]  /*1c20*/  @!P0 BRA `(.L_x_75) ;  /* 0x00000004003c8947 */ /* 0x000fea0003800000 */
[C---:B------:R-:W-:Y:S02]  /*1c30*/  FSETP.NEU.FTZ.AND P2, PT, |R3|.reuse, +INF , PT ;  /* 0x7f8000000300780b */ /* 0x040fe40003f5d200 */
[----:B------:R-:W-:Y:S02]  /*1c40*/  FSETP.NEU.FTZ.AND P1, PT, |R18|, +INF , PT ;  /* 0x7f8000001200780b */ /* 0x000fe40003f3d200 */
[----:B------:R-:W-:-:S11]  /*1c50*/  FSETP.NEU.FTZ.AND P0, PT, |R3|, +INF , PT ;  /* 0x7f8000000300780b */ /* 0x000fd60003f1d200 */
[----:B------:R-:W-:Y:S05]  /*1c60*/  @!P1 BRA !P2, `(.L_x_75) ;  /* 0x00000004002c9947 */ /* 0x000fea0005000000 */
[----:B------:R-:W-:-:S04]  /*1c70*/  LOP3.LUT P2, RZ, R3, 0x7fffffff, RZ, 0xc0, !PT ;  /* 0x7fffffff03ff7812 */ /* 0x000fc8000784c0ff */
[----:B------:R-:W-:-:S13]  /*1c80*/  PLOP3.LUT P1, PT, P1, P2, PT, 0x2f, 0xf2 ;  /* 0x0000000000f2781c */ /* 0x000fda0000f24577 */
[----:B------:R-:W-:Y:S05]  /*1c90*/  @P1 BRA `(.L_x_76) ;  /* 0x0000000400181947 */ /* 0x000fea0003800000 */
[----:B------:R-:W-:-:S04]  /*1ca0*/  LOP3.LUT P1, RZ, R18, 0x7fffffff, RZ, 0xc0, !PT ;  /* 0x7fffffff12ff7812 */ /* 0x000fc8000782c0ff */
[----:B------:R-:W-:-:S13]  /*1cb0*/  PLOP3.LUT P0, PT, P0, P1, PT, 0x2f, 0xf2 ;  /* 0x0000000000f2781c */ /* 0x000fda0000702577 */
[----:B------:R-:W-:Y:S05]  /*1cc0*/  @P0 BRA `(.L_x_77) ;  /* 0x0000000400000947 */ /* 0x000fea0003800000 */
[----:B------:R-:W-:Y:S02]  /*1cd0*/  ISETP.GE.AND P0, PT, R11, RZ, PT ;  /* 0x000000ff0b00720c */ /* 0x000fe40003f06270 */
[----:B------:R-:W-:-:S11]  /*1ce0*/  ISETP.GE.AND P1, PT, R10, RZ, PT ;  /* 0x000000ff0a00720c */ /* 0x000fd60003f26270 */
[----:B------:R-:W-:Y:S01]  /*1cf0*/  @P0 MOV R8, RZ ;  /* 0x000000ff00080202 */ /* 0x000fe20000000f00 */
[----:B------:R-:W-:Y:S01]  /*1d00*/  @!P0 FFMA R3, R3, 1.84467440737095516160e+19, RZ ;  /* 0x5f80000003038823 */ /* 0x000fe200000000ff */
[----:B------:R-:W-:Y:S01]  /*1d10*/  @!P0 MOV R8, 0xffffffc0 ;  /* 0xffffffc000088802 */ /* 0x000fe20000000f00 */
[----:B------:R-:W-:-:S03]  /*1d20*/  @!P1 FFMA R18, R18, 1.84467440737095516160e+19, RZ ;  /* 0x5f80000012129823 */ /* 0x000fc600000000ff */
[----:B------:R-:W-:-:S07]  /*1d30*/  @!P1 IADD3 R8, PT, PT, R8, 0x40, RZ ;  /* 0x0000004008089810 */ /* 0x000fce0007ffe0ff */
.L_x_73:
[----:B------:R-:W-:Y:S01]  /*1d40*/  LEA R11, R7, 0xc0800000, 0x17 ;  /* 0xc0800000070b7811 */ /* 0x000fe200078eb8ff */
[----:B------:R-:W-:Y:S03]  /*1d50*/  BSSY.RECONVERGENT B1, `(.L_x_78) ;  /* 0x0000036000017945 */ /* 0x000fe60003800200 */
[----:B------:R-:W-:Y:S01]  /*1d60*/  IADD3 R28, PT, PT, -R11, R18, RZ ;  /* 0x000000120b1c7210 */ /* 0x000fe20007ffe1ff */
[----:B------:R-:W-:-:S03]  /*1d70*/  VIADD R18, R9, 0xffffff81 ;  /* 0xffffff8109127836 */ /* 0x000fc60000000000 */
[----:B------:R-:W0:Y:S01]  /*1d80*/  MUFU.RCP R11, R28 ;  /* 0x0000001c000b7308 */ /* 0x000e220000001000 */
[----:B------:R-:W-:Y:S01]  /*1d90*/  FADD.FTZ R10, -R28, -RZ ;  /* 0x800000ff1c0a7221 */ /* 0x000fe20000010100 */
[----:B------:R-:W-:-:S03]  /*1da0*/  IMAD R3, R18, -0x800000, R3 ;  /* 0xff80000012037824 */ /* 0x000fc600078e0203 */
[----:B0-----:R-:W-:-:S04]  /*1db0*/  FFMA R22, R11, R10, 1 ;  /* 0x3f8000000b167423 */ /* 0x001fc8000000000a */
[----:B------:R-:W-:-:S04]  /*1dc0*/  FFMA R22, R11, R22, R11 ;  /* 0x000000160b167223 */ /* 0x000fc8000000000b */
[----:B------:R-:W-:-:S04]  /*1dd0*/  FFMA R9, R3, R22, RZ ;  /* 0x0000001603097223 */ /* 0x000fc800000000ff */
[----:B------:R-:W-:-:S04]  /*1de0*/  FFMA R11, R10, R9, R3 ;  /* 0x000000090a0b7223 */ /* 0x000fc80000000003 */
[----:B------:R-:W-:Y:S01]  /*1df0*/  FFMA R11, R22, R11, R9 ;  /* 0x0000000b160b7223 */ /* 0x000fe20000000009 */
[----:B------:R-:W-:-:S03]  /*1e00*/  IADD3 R9, PT, PT, R18, 0x7f, -R7 ;  /* 0x0000007f12097810 */ /* 0x000fc60007ffe807 */
[----:B------:R-:W-:Y:S01]  /*1e10*/  FFMA R10, R10, R11, R3 ;  /* 0x0000000b0a0a7223 */ /* 0x000fe20000000003 */
[----:B------:R-:W-:-:S03]  /*1e20*/  IADD3 R8, PT, PT, R9, R8, RZ ;  /* 0x0000000809087210 */ /* 0x000fc60007ffe0ff */
[----:B------:R-:W-:-:S05]  /*1e30*/  FFMA R3, R22, R10, R11 ;  /* 0x0000000a16037223 */ /* 0x000fca000000000b */
[----:B------:R-:W-:-:S04]  /*1e40*/  SHF.R.U32.HI R7, RZ, 0x17, R3 ;  /* 0x00000017ff077819 */ /* 0x000fc80000011603 */
[----:B------:R-:W-:-:S04]  /*1e50*/  LOP3.LUT R7, R7, 0xff, RZ, 0xc0, !PT ;  /* 0x000000ff07077812 */ /* 0x000fc800078ec0ff */
[----:B------:R-:W-:-:S04]  /*1e60*/  IADD3 R7, PT, PT, R7, R8, RZ ;  /* 0x0000000807077210 */ /* 0x000fc80007ffe0ff */
[----:B------:R-:W-:-:S04]  /*1e70*/  IADD3 R9, PT, PT, R7, -0x1, RZ ;  /* 0xffffffff07097810 */ /* 0x000fc80007ffe0ff */
[----:B------:R-:W-:-:S13]  /*1e80*/  ISETP.GE.U32.AND P0, PT, R9, 0xfe, PT ;  /* 0x000000fe0900780c */ /* 0x000fda0003f06070 */
[----:B------:R-:W-:Y:S05]  /*1e90*/  @!P0 BRA `(.L_x_79) ;  /* 0x0000000000808947 */ /* 0x000fea0003800000 */
[----:B------:R-:W-:-:S13]  /*1ea0*/  ISETP.GT.AND P0, PT, R7, 0xfe, PT ;  /* 0x000000fe0700780c */ /* 0x000fda0003f04270 */
[----:B------:R-:W-:Y:S05]  /*1eb0*/  @P0 BRA `(.L_x_80) ;  /* 0x00000000006c0947 */ /* 0x000fea0003800000 */
[----:B------:R-:W-:-:S13]  /*1ec0*/  ISETP.GE.AND P0, PT, R7, 0x1, PT ;  /* 0x000000010700780c */ /* 0x000fda0003f06270 */
[----:B------:R-:W-:Y:S05]  /*1ed0*/  @P0 BRA `(.L_x_81) ;  /* 0x0000000000740947 */ /* 0x000fea0003800000 */
[----:B------:R-:W-:Y:S02]  /*1ee0*/  ISETP.GE.AND P0, PT, R7, -0x18, PT ;  /* 0xffffffe80700780c */ /* 0x000fe40003f06270 */
[----:B------:R-:W-:-:S11]  /*1ef0*/  LOP3.LUT R3, R3, 0x80000000, RZ, 0xc0, !PT ;  /* 0x8000000003037812 */ /* 0x000fd600078ec0ff */
[----:B------:R-:W-:Y:S05]  /*1f00*/  @!P0 BRA `(.L_x_81) ;  /* 0x0000000000688947 */ /* 0x000fea0003800000 */
[CCC-:B------:R-:W-:Y:S01]  /*1f10*/  FFMA.RZ R8, R22.reuse, R10.reuse, R11.reuse ;  /* 0x0000000a16087223 */ /* 0x1c0fe2000000c00b */
[CCC-:B------:R-:W-:Y:S01]  /*1f20*/  FFMA.RP R9, R22.reuse, R10.reuse, R11.reuse ;  /* 0x0000000a16097223 */ /* 0x1c0fe2000000800b */
[----:B------:R-:W-:Y:S01]  /*1f30*/  FFMA.RM R22, R22, R10, R11 ;  /* 0x0000000a16167223 */ /* 0x000fe2000000400b */
[C---:B------:R-:W-:Y:S02]  /*1f40*/  IADD3 R10, PT, PT, R7.reuse, 0x20, RZ ;  /* 0x00000020070a7810 */ /* 0x040fe40007ffe0ff */
[----:B------:R-:W-:Y:S02]  /*1f50*/  LOP3.LUT R8, R8, 0x7fffff, RZ, 0xc0, !PT ;  /* 0x007fffff08087812 */ /* 0x000fe400078ec0ff */
[C---:B------:R-:W-:Y:S02]  /*1f60*/  ISETP.NE.AND P2, PT, R7.reuse, RZ, PT ;  /* 0x000000ff0700720c */ /* 0x040fe40003f45270 */
[----:B------:R-:W-:Y:S02]  /*1f70*/  LOP3.LUT R11, R8, 0x800000, RZ, 0xfc, !PT ;  /* 0x00800000080b7812 */ /* 0x000fe400078efcff */
[----:B------:R-:W-:Y:S01]  /*1f80*/  ISETP.NE.AND P1, PT, R7, RZ, PT ;  /* 0x000000ff0700720c */ /* 0x000fe20003f25270 */
[----:B------:R-:W-:Y:S01]  /*1f90*/  IMAD.MOV R7, RZ, RZ, -R7 ;  /* 0x000000ffff077224 */ /* 0x000fe200078e0a07 */
[----:B------:R-:W-:-:S02]  /*1fa0*/  SHF.L.U32 R10, R11, R10, RZ ;  /* 0x0000000a0b0a7219 */ /* 0x000fc400000006ff */
[----:B------:R-:W-:Y:S02]  /*1fb0*/  FSETP.NEU.FTZ.AND P0, PT, R9, R22, PT ;  /* 0x000000160900720b */ /* 0x000fe40003f1d000 */
[----:B------:R-:W-:Y:S02]  /*1fc0*/  SEL R8, R7, RZ, P2 ;  /* 0x000000ff07087207 */ /* 0x000fe40001000000 */
[----:B------:R-:W-:Y:S02]  /*1fd0*/  ISETP.NE.AND P1, PT, R10, RZ, P1 ;  /* 0x000000ff0a00720c */ /* 0x000fe40000f25270 */
[----:B------:R-:W-:Y:S02]  /*1fe0*/  SHF.R.U32.HI R10, RZ, R8, R11 ;  /* 0x00000008ff0a7219 */ /* 0x000fe4000001160b */
[----:B------:R-:W-:Y:S02]  /*1ff0*/  PLOP3.LUT P0, PT, P0, P1, PT, 0xf8, 0x8f ;  /* 0x00000000008f781c */ /* 0x000fe40000703f70 */
[----:B------:R-:W-:-:S02]  /*2000*/  SHF.R.U32.HI R8, RZ, 0x1, R10 ;  /* 0x00000001ff087819 */ /* 0x000fc4000001160a */
[----:B------:R-:W-:-:S04]  /*2010*/  SEL R7, RZ, 0x1, !P0 ;  /* 0x00000001ff077807 */ /* 0x000fc80004000000 */
[----:B------:R-:W-:-:S04]  /*2020*/  LOP3.LUT R7, R7, 0x1, R8, 0xf8, !PT ;  /* 0x0000000107077812 */ /* 0x000fc800078ef808 */
[----:B------:R-:W-:-:S04]  /*2030*/  LOP3.LUT R7, R7, R10, RZ, 0xc0, !PT ;  /* 0x0000000a07077212 */ /* 0x000fc800078ec0ff */
[----:B------:R-:W-:-:S04]  /*2040*/  IADD3 R8, PT, PT, R8, R7, RZ ;  /* 0x0000000708087210 */ /* 0x000fc80007ffe0ff */
[----:B------:R-:W-:Y:S01]  /*2050*/  LOP3.LUT R3, R8, R3, RZ, 0xfc, !PT ;  /* 0x0000000308037212 */ /* 0x000fe200078efcff */
[----:B------:R-:W-:Y:S06]  /*2060*/  BRA `(.L_x_81) ;  /* 0x0000000000107947 */ /* 0x000fec0003800000 */
.L_x_80:
[----:B------:R-:W-:-:S04]  /*2070*/  LOP3.LUT R3, R3, 0x80000000, RZ, 0xc0, !PT ;  /* 0x8000000003037812 */ /* 0x000fc800078ec0ff */
[----:B------:R-:W-:Y:S01]  /*2080*/  LOP3.LUT R3, R3, 0x7f800000, RZ, 0xfc, !PT ;  /* 0x7f80000003037812 */ /* 0x000fe200078efcff */
[----:B------:R-:W-:Y:S06]  /*2090*/  BRA `(.L_x_81) ;  /* 0x0000000000047947 */ /* 0x000fec0003800000 */
.L_x_79:
[----:B------:R-:W-:-:S07]  /*20a0*/  LEA R3, R8, R3, 0x17 ;  /* 0x0000000308037211 */ /* 0x000fce00078eb8ff */
.L_x_81:
[----:B------:R-:W-:Y:S05]  /*20b0*/  BSYNC.RECONVERGENT B1 ;  /* 0x0000000000017941 */ /* 0x000fea0003800200 */
.L_x_78:
[----:B------:R-:W-:Y:S05]  /*20c0*/  BRA `(.L_x_82) ;  /* 0x0000000000207947 */ /* 0x000fea0003800000 */
.L_x_77:
[----:B------:R-:W-:-:S04]  /*20d0*/  LOP3.LUT R3, R18, 0x80000000, R3, 0x48, !PT ;  /* 0x8000000012037812 */ /* 0x000fc800078e4803 */
[----:B------:R-:W-:Y:S01]  /*20e0*/  LOP3.LUT R3, R3, 0x7f800000, RZ, 0xfc, !PT ;  /* 0x7f80000003037812 */ /* 0x000fe200078efcff */
[----:B------:R-:W-:Y:S06]  /*20f0*/  BRA `(.L_x_82) ;  /* 0x0000000000147947 */ /* 0x000fec0003800000 */
.L_x_76:
[----:B------:R-:W-:Y:S01]  /*2100*/  LOP3.LUT R3, R18, 0x80000000, R3, 0x48, !PT ;  /* 0x8000000012037812 */ /* 0x000fe200078e4803 */
[----:B------:R-:W-:Y:S06]  /*2110*/  BRA `(.L_x_82) ;  /* 0x00000000000c7947 */ /* 0x000fec0003800000 */
.L_x_75:
[----:B------:R-:W0:Y:S01]  /*2120*/  MUFU.RSQ R3, -QNAN ;  /* 0xffc0000000037908 */ /* 0x000e220000001400 */
[----:B------:R-:W-:Y:S05]  /*2130*/  BRA `(.L_x_82) ;  /* 0x0000000000047947 */ /* 0x000fea0003800000 */
.L_x_74:
[----:B------:R-:W-:-:S07]  /*2140*/  FADD.FTZ R3, R3, R18 ;  /* 0x0000001203037221 */ /* 0x000fce0000010000 */
.L_x_82:
[----:B------:R-:W-:Y:S05]  /*2150*/  BSYNC.RECONVERGENT B0 ;  /* 0x0000000000007941 */ /* 0x000fea0003800200 */
.L_x_72:
[----:B------:R-:W-:Y:S01]  /*2160*/  HFMA2 R9, -RZ, RZ, 0, 0 ;  /* 0x00000000ff097431 */ /* 0x000fe200000001ff */
[----:B------:R-:W-:-:S04]  /*2170*/  MOV R8, R4 ;  /* 0x0000000400087202 */ /* 0x000fc80000000f00 */
[----:B0-----:R-:W-:Y:S05]  /*2180*/  RET.REL.NODEC R8 `(vec3_normalize) ;  /* 0xffffffdc089c7950 */ /* 0x001fea0003c3ffff */
.L_x_83:
        /* <DEDUP_REMOVED lines=15> */
.L_x_330:


//--------------------- .text.vec3_len_squared    --------------------------
	.section	.text.vec3_len_squared,"ax",@progbits
	.align	128
        .global         vec3_len_squared
        .type           vec3_len_squared,@function
        .size           vec3_len_squared,(.L_x_343 - vec3_len_squared)
        .other          vec3_len_squared,@"STO_CUDA_ENTRY STV_DEFAULT"
vec3_len_squared:
.text.vec3_len_squared:
        /* <DEDUP_REMOVED lines=46> */
[----:B------:R-:W-:-:S09]  /*02e0*/  IADD3.X R7, PT, PT, RZ, R7, RZ, P1, !PT ;  /* 0x00000007ff077210 */ /* 0x000fd20000ffe4ff */
.L_x_86:
[----:B------:R-:W-:-:S05]  /*02f0*/  IMAD.WIDE R10, R3, 0xc, R6 ;  /* 0x0000000c030a7825 */ /* 0x000fca00078e0206 */
[----:B0-----:R-:W2:Y:S04]  /*0300*/  LDG.E R9, desc[UR4][R10.64] ;  /* 0x000000040a097981 */ /* 0x001ea8000c1e1900 */
[----:B------:R-:W3:Y:S04]  /*0310*/  LDG.E R8, desc[UR4][R10.64+-0x4] ;  /* 0xfffffc040a087981 */ /* 0x000ee8000c1e1900 */
[----:B------:R-:W4:Y:S01]  /*0320*/  LDG.E R13, desc[UR4][R10.64+0x4] ;  /* 0x000004040a0d7981 */ /* 0x000f22000c1e1900 */
[----:B------:R-:W-:-:S04]  /*0330*/  IADD3 R2, PT, PT, R2, 0x1, RZ ;  /* 0x0000000102027810 */ /* 0x000fc80007ffe0ff */
[----:B------:R-:W-:Y:S01]  /*0340*/  ISETP.NE.AND P1, PT, R2, RZ, PT ;  /* 0x000000ff0200720c */ /* 0x000fe20003f25270 */
[----:B--2---:R-:W-:-:S04]  /*0350*/  FMUL R9, R9, R9 ;  /* 0x0000000909097220 */ /* 0x004fc80000400000 */
[----:B---3--:R-:W-:Y:S01]  /*0360*/  FFMA R12, R8, R8, R9 ;  /* 0x00000008080c7223 */ /* 0x008fe20000000009 */
[----:B-1----:R-:W-:Y:S01]  /*0370*/  IMAD.WIDE R8, R3, 0x4, R4 ;  /* 0x0000000403087825 */ /* 0x002fe200078e0204 */
[----:B------:R-:W-:-:S03]  /*0380*/  IADD3 R3, PT, PT, R0, R3, RZ ;  /* 0x0000000300037210 */ /* 0x000fc60007ffe0ff */
[----:B----4-:R-:W-:-:S05]  /*0390*/  FFMA R13, R13, R13, R12 ;  /* 0x0000000d0d0d7223 */ /* 0x010fca000000000c */
[----:B------:R0:W-:Y:S01]  /*03a0*/  STG.E desc[UR4][R8.64], R13 ;  /* 0x0000000d08007986 */ /* 0x0001e2000c101904 */
[----:B------:R-:W-:Y:S05]  /*03b0*/  @P1 BRA `(.L_x_86) ;  /* 0xfffffffc00cc1947 */ /* 0x000fea000383ffff */
.L_x_85:
[----:B------:R-:W-:Y:S05]  /*03c0*/  BSYNC.RECONVERGENT B0 ;  /* 0x0000000000007941 */ /* 0x000fea0003800200 */
.L_x_84:
[----:B------:R-:W-:Y:S05]  /*03d0*/  @!P0 EXIT ;  /* 0x000000000000894d */ /* 0x000fea0003800000 */
.L_x_87:
[----:B--2---:R-:W1:Y:S08]  /*03e0*/  LDC.64 R4, c[0x0][0x380] ;  /* 0x0000e000ff047b82 */ /* 0x004e700000000a00 */
[----:B------:R-:W2:Y:S01]  /*03f0*/  LDC.64 R6, c[0x0][0x388] ;  /* 0x0000e200ff067b82 */ /* 0x000ea20000000a00 */
[----:B-1----:R-:W-:-:S05]  /*0400*/  IMAD.WIDE R4, R3, 0xc, R4 ;  /* 0x0000000c03047825 */ /* 0x002fca00078e0204 */
[----:B0-----:R-:W3:Y:S04]  /*0410*/  LDG.E R8, desc[UR4][R4.64+0x4] ;  /* 0x0000040404087981 */ /* 0x001ee8000c1e1900 */
[----:B------:R-:W4:Y:S04]  /*0420*/  LDG.E R2, desc[UR4][R4.64] ;  /* 0x0000000404027981 */ /* 0x000f28000c1e1900 */
[----:B------:R-:W5:Y:S01]  /*0430*/  LDG.E R12, desc[UR4][R4.64+0x8] ;  /* 0x00000804040c7981 */ /* 0x000f62000c1e1900 */
[----:B--2---:R-:W-:-:S04]  /*0440*/  IMAD.WIDE R10, R3, 0x4, R6 ;  /* 0x00000004030a7825 */ /* 0x004fc800078e0206 */
[----:B------:R-:W-:-:S04]  /*0450*/  IMAD.WIDE R6, R0, 0xc, R4 ;  /* 0x0000000c00067825 */ /* 0x000fc800078e0204 */
[----:B---3--:R-:W-:-:S04]  /*0460*/  FMUL R9, R8, R8 ;  /* 0x0000000808097220 */ /* 0x008fc80000400000 */
[----:B----4-:R-:W-:-:S04]  /*0470*/  FFMA R9, R2, R2, R9 ;  /* 0x0000000202097223 */ /* 0x010fc80000000009 */
[----:B-----5:R-:W-:-:S05]  /*0480*/  FFMA R13, R12, R12, R9 ;  /* 0x0000000c0c0d7223 */ /* 0x020fca0000000009 */
[----:B------:R0:W-:Y:S04]  /*0490*/  STG.E desc[UR4][R10.64], R13 ;  /* 0x0000000d0a007986 */ /* 0x0001e8000c101904 */
[----:B------:R-:W2:Y:S04]  /*04a0*/  LDG.E R8, desc[UR4][R6.64+0x4] ;  /* 0x0000040406087981 */ /* 0x000ea8000c1e1900 */
[----:B------:R-:W3:Y:S04]  /*04b0*/  LDG.E R2, desc[UR4][R6.64] ;  /* 0x0000000406027981 */ /* 0x000ee8000c1e1900 */
[----:B------:R-:W4:Y:S01]  /*04c0*/  LDG.E R9, desc[UR4][R6.64+0x8] ;  /* 0x0000080406097981 */ /* 0x000f22000c1e1900 */
[----:B--2---:R-:W-:-:S04]  /*04d0*/  FMUL R5, R8, R8 ;  /* 0x0000000808057220 */ /* 0x004fc80000400000 */
[----:B---3--:R-:W-:Y:S01]  /*04e0*/  FFMA R2, R2, R2, R5 ;  /* 0x0000000202027223 */ /* 0x008fe20000000005 */
[----:B------:R-:W-:-:S04]  /*04f0*/  IMAD.WIDE R4, R0, 0x4, R10 ;  /* 0x0000000400047825 */ /* 0x000fc800078e020a */
[----:B----4-:R-:W-:Y:S01]  /*0500*/  FFMA R15, R9, R9, R2 ;  /* 0x00000009090f7223 */ /* 0x010fe20000000002 */
[----:B------:R-:W-:-:S04]  /*0510*/  IMAD.WIDE R8, R0, 0xc, R6 ;  /* 0x0000000c00087825 */ /* 0x000fc800078e0206 */
[----:B------:R1:W-:Y:S04]  /*0520*/  STG.E desc[UR4][R4.64], R15 ;  /* 0x0000000f04007986 */ /* 0x0003e8000c101904 */
[----:B------:R-:W2:Y:S04]  /*0530*/  LDG.E R12, desc[UR4][R8.64+0x4] ;  /* 0x00000404080c7981 */ /* 0x000ea8000c1e1900 */
[----:B------:R-:W3:Y:S04]  /*0540*/  LDG.E R2, desc[UR4][R8.64] ;  /* 0x0000000408027981 */ /* 0x000ee8000c1e1900 */
[----:B0-----:R-:W4:Y:S01]  /*0550*/  LDG.E R10, desc[UR4][R8.64+0x8] ;  /* 0x00000804080a7981 */ /* 0x001f22000c1e1900 */
[----:B------:R-:W-:-:S04]  /*0560*/  IMAD.WIDE R6, R0, 0x4, R4 ;  /* 0x0000000400067825 */ /* 0x000fc800078e0204 */
[----:B--2---:R-:W-:-:S04]  /*0570*/  FMUL R11, R12, R12 ;  /* 0x0000000c0c0b7220 */ /* 0x004fc80000400000 */
[----:B---3--:R-:W-:-:S04]  /*0580*/  FFMA R11, R2, R2, R11 ;  /* 0x00000002020b7223 */ /* 0x008fc8000000000b */
[----:B----4-:R-:W-:Y:S01]  /*0590*/  FFMA R13, R10, R10, R11 ;  /* 0x0000000a0a0d7223 */ /* 0x010fe2000000000b */
[----:B------:R-:W-:-:S04]  /*05a0*/  IMAD.WIDE R10, R0, 0xc, R8 ;  /* 0x0000000c000a7825 */ /* 0x000fc800078e0208 */
[----:B------:R2:W-:Y:S04]  /*05b0*/  STG.E desc[UR4][R6.64], R13 ;  /* 0x0000000d06007986 */ /* 0x0005e8000c101904 */
[----:B------:R-:W3:Y:S04]  /*05c0*/  LDG.E R12, desc[UR4][R10.64+0x4] ;  /* 0x000004040a0c7981 */ /* 0x000ee8000c1e1900 */
[----:B------:R-:W4:Y:S04]  /*05d0*/  LDG.E R2, desc[UR4][R10.64] ;  /* 0x000000040a027981 */ /* 0x000f28000c1e1900 */
[----:B-1----:R-:W5:Y:S01]  /*05e0*/  LDG.E R15, desc[UR4][R10.64+0x8] ;  /* 0x000008040a0f7981 */ /* 0x002f62000c1e1900 */
[----:B------:R-:W-:-:S04]  /*05f0*/  LEA R3, R0, R3, 0x2 ;  /* 0x0000000300037211 */ /* 0x000fc800078e10ff */
[----:B------:R-:W-:Y:S01]  /*0600*/  ISETP.GE.AND P0, PT, R3, UR6, PT ;  /* 0x0000000603007c0c */ /* 0x000fe2000bf06270 */
[----:B---3--:R-:W-:-:S04]  /*0610*/  FMUL R5, R12, R12 ;  /* 0x0000000c0c057220 */ /* 0x008fc80000400000 */
[----:B----4-:R-:W-:Y:S01]  /*0620*/  FFMA R2, R2, R2, R5 ;  /* 0x0000000202027223 */ /* 0x010fe20000000005 */
[----:B------:R-:W-:-:S04]  /*0630*/  IMAD.WIDE R4, R0, 0x4, R6 ;  /* 0x0000000400047825 */ /* 0x000fc800078e0206 */
[----:B-----5:R-:W-:-:S05]  /*0640*/  FFMA R15, R15, R15, R2 ;  /* 0x0000000f0f0f7223 */ /* 0x020fca0000000002 */
[----:B------:R2:W-:Y:S01]  /*0650*/  STG.E desc[UR4][R4.64], R15 ;  /* 0x0000000f04007986 */ /* 0x0005e2000c101904 */
[----:B------:R-:W-:Y:S05]  /*0660*/  @!P0 BRA `(.L_x_87) ;  /* 0xfffffffc005c8947 */ /* 0x000fea000383ffff */
[----:B------:R-:W-:Y:S05]  /*0670*/  EXIT ;  /* 0x000000000000794d */ /* 0x000fea0003800000 */
.L_x_88:
        /* <DEDUP_REMOVED lines=16> */
.L_x_343:


//--------------------- .text.vec3_len            --------------------------
	.section	.text.vec3_len,"ax",@progbits
	.align	128
        .global         vec3_len
        .type           vec3_len,@function
        .size           vec3_len,(.L_x_331 - vec3_len)
        .other          vec3_len,@"STO_CUDA_ENTRY STV_DEFAULT"
vec3_len:
.text.vec3_len:
        /* <DEDUP_REMOVED lines=46> */
.L_x_94:
[----:B------:R-:W-:-:S05]  /*02e0*/  IMAD.WIDE R14, R11, 0xc, R4 ;  /* 0x0000000c0b0e7825 */ /* 0x000fca00078e0204 */
[----:B0-----:R-:W2:Y:S04]  /*02f0*/  LDG.E R6, desc[UR4][R14.64] ;  /* 0x000000040e067981 */ /* 0x001ea8000c1e1900 */
[----:B------:R-:W3:Y:S04]  /*0300*/  LDG.E R0, desc[UR4][R14.64+-0x4] ;  /* 0xfffffc040e007981 */ /* 0x000ee8000c1e1900 */
[----:B------:R-:W4:Y:S01]  /*0310*/  LDG.E R10, desc[UR4][R14.64+0x4] ;  /* 0x000004040e0a7981 */ /* 0x000f22000c1e1900 */
[----:B------:R-:W-:Y:S01]  /*0320*/  IADD3 R9, PT, PT, R9, 0x1, RZ ;  /* 0x0000000109097810 */ /* 0x000fe20007ffe0ff */
[----:B------:R-:W-:Y:S03]  /*0330*/  BSSY.RECONVERGENT B1, `(.L_x_91) ;  /* 0x0000012000017945 */ /* 0x000fe60003800200 */
[----:B------:R-:W-:Y:S01]  /*0340*/  ISETP.NE.AND P0, PT, R9, RZ, PT ;  /* 0x000000ff0900720c */ /* 0x000fe20003f05270 */
[----:B--2---:R-:W-:-:S04]  /*0350*/  FMUL R7, R6, R6 ;  /* 0x0000000606077220 */ /* 0x004fc80000400000 */
[----:B---3--:R-:W-:-:S04]  /*0360*/  FFMA R7, R0, R0, R7 ;  /* 0x0000000000077223 */ /* 0x008fc80000000007 */
[----:B----4-:R-:W-:Y:S01]  /*0370*/  FFMA R17, R10, R10, R7 ;  /* 0x0000000a0a117223 */ /* 0x010fe20000000007 */
[----:B-1----:R-:W-:-:S03]  /*0380*/  IMAD.WIDE R6, R11, 0x4, R2 ;  /* 0x000000040b067825 */ /* 0x002fc600078e0202 */
[----:B------:R0:W1:Y:S01]  /*0390*/  MUFU.RSQ R10, R17 ;  /* 0x00000011000a7308 */ /* 0x0000620000001400 */
[----:B------:R-:W-:-:S04]  /*03a0*/  IADD3 R0, PT, PT, R17, -0xd000000, RZ ;  /* 0xf300000011007810 */ /* 0x000fc80007ffe0ff */
[----:B------:R-:W-:-:S13]  /*03b0*/  ISETP.GT.U32.AND P1, PT, R0, 0x727fffff, PT ;  /* 0x727fffff0000780c */ /* 0x000fda0003f24070 */
[----:B01----:R-:W-:Y:S05]  /*03c0*/  @!P1 BRA `(.L_x_92) ;  /* 0x0000000000109947 */ /* 0x003fea0003800000 */
[----:B------:R-:W-:Y:S02]  /*03d0*/  MOV R0, R17 ;  /* 0x0000001100007202 */ /* 0x000fe40000000f00 */
[----:B------:R-:W-:-:S07]  /*03e0*/  MOV R10, 0x400 ;  /* 0x00000400000a7802 */ /* 0x000fce0000000f00 */
[----:B------:R-:W-:Y:S05]  /*03f0*/  CALL.REL.NOINC `($__internal_2_$__cuda_sm20_sqrt_rn_f32_slowpath) ;  /* 0x0000000400bc7944 */ /* 0x000fea0003c00000 */
[----:B------:R-:W-:Y:S05]  /*0400*/  BRA `(.L_x_93) ;  /* 0x0000000000107947 */ /* 0x000fea0003800000 */
.L_x_92:
[----:B------:R-:W-:Y:S01]  /*0410*/  FMUL.FTZ R0, R17, R10 ;  /* 0x0000000a11007220 */ /* 0x000fe20000410000 */
[----:B------:R-:W-:-:S03]  /*0420*/  FMUL.FTZ R10, R10, 0.5 ;  /* 0x3f0000000a0a7820 */ /* 0x000fc60000410000 */
[----:B------:R-:W-:-:S04]  /*0430*/  FFMA R15, -R0, R0, R17 ;  /* 0x00000000000f7223 */ /* 0x000fc80000000111 */
[----:B------:R-:W-:-:S07]  /*0440*/  FFMA R0, R15, R10, R0 ;  /* 0x0000000a0f007223 */ /* 0x000fce0000000000 */
.L_x_93:
[----:B------:R-:W-:Y:S05]  /*0450*/  BSYNC.RECONVERGENT B1 ;  /* 0x0000000000017941 */ /* 0x000fea0003800200 */
.L_x_91:
[----:B------:R0:W-:Y:S01]  /*0460*/  STG.E desc[UR4][R6.64], R0 ;  /* 0x0000000006007986 */ /* 0x0001e2000c101904 */
[----:B------:R-:W-:Y:S01]  /*0470*/  IADD3 R11, PT, PT, R13, R11, RZ ;  /* 0x0000000b0d0b7210 */ /* 0x000fe20007ffe0ff */
[----:B------:R-:W-:Y:S06]  /*0480*/  @P0 BRA `(.L_x_94) ;  /* 0xfffffffc00940947 */ /* 0x000fec000383ffff */
.L_x_90:
[----:B------:R-:W-:Y:S05]  /*0490*/  BSYNC.RECONVERGENT B0 ;  /* 0x0000000000007941 */ /* 0x000fea0003800200 */
.L_x_89:
[----:B------:R-:W1:Y:S01]  /*04a0*/  LDC.64 R4, c[0x0][0x388] ;  /* 0x0000e200ff047b82 */ /* 0x000e620000000a00 */
[----:B------:R-:W-:Y:S01]  /*04b0*/  ISETP.GE.U32.AND P0, PT, R8, 0x3, PT ;  /* 0x000000030800780c */ /* 0x000fe20003f06070 */
[----:B------:R-:W2:Y:S06]  /*04c0*/  LDCU UR6, c[0x0][0x390] ;  /* 0x00007200ff0677ac */ /* 0x000eac0008000800 */
[----:B------:R-:W3:Y:S06]  /*04d0*/  LDC.64 R2, c[0x0][0x380] ;  /* 0x0000e000ff027b82 */ /* 0x000eec0000000a00 */
[----:B--2---:R-:W-:Y:S05]  /*04e0*/  @!P0 EXIT ;  /* 0x000000000000894d */ /* 0x004fea0003800000 */
.L_x_107:
[----:B---3--:R-:W-:-:S05]  /*04f0*/  IMAD.WIDE R8, R11, 0xc, R2 ;  /* 0x0000000c0b087825 */ /* 0x008fca00078e0202 */
[----:B0-----:R-:W2:Y:S04]  /*0500*/  LDG.E R6, desc[UR4][R8.64+0x4] ;  /* 0x0000040408067981 */ /* 0x001ea8000c1e1900 */
[----:B------:R-:W3:Y:S04]  /*0510*/  LDG.E R0, desc[UR4][R8.64] ;  /* 0x0000000408007981 */ /* 0x000ee8000c1e1900 */
[----:B------:R-:W4:Y:S01]  /*0520*/  LDG.E R10, desc[UR4][R8.64+0x8] ;  /* 0x00000804080a7981 */ /* 0x000f22000c1e1900 */
[----:B------:R-:W-:Y:S01]  /*0530*/  BSSY.RECONVERGENT B0, `(.L_x_95) ;  /* 0x0000010000007945 */ /* 0x000fe20003800200 */
[----:B--2---:R-:W-:-:S04]  /*0540*/  FMUL R7, R6, R6 ;  /* 0x0000000606077220 */ /* 0x004fc80000400000 */
[----:B---3--:R-:W-:-:S04]  /*0550*/  FFMA R7, R0, R0, R7 ;  /* 0x0000000000077223 */ /* 0x008fc80000000007 */
[----:B----4-:R-:W-:-:S04]  /*0560*/  FFMA R7, R10, R10, R7 ;  /* 0x0000000a0a077223 */ /* 0x010fc80000000007 */
[----:B------:R0:W2:Y:S01]  /*0570*/  MUFU.RSQ R6, R7 ;  /* 0x0000000700067308 */ /* 0x0000a20000001400 */
[----:B------:R-:W-:-:S04]  /*0580*/  IADD3 R0, PT, PT, R7, -0xd000000, RZ ;  /* 0xf300000007007810 */ /* 0x000fc80007ffe0ff */
[----:B------:R-:W-:-:S13]  /*0590*/  ISETP.GT.U32.AND P0, PT, R0, 0x727fffff, PT ;  /* 0x727fffff0000780c */ /* 0x000fda0003f04070 */
[----:B0-2---:R-:W-:Y:S05]  /*05a0*/  @!P0 BRA `(.L_x_96) ;  /* 0x0000000000108947 */ /* 0x005fea0003800000 */
[----:B------:R-:W-:Y:S02]  /*05b0*/  MOV R0, R7 ;  /* 0x0000000700007202 */ /* 0x000fe40000000f00 */
[----:B------:R-:W-:-:S07]  /*05c0*/  MOV R10, 0x5e0 ;  /* 0x000005e0000a7802 */ /* 0x000fce0000000f00 */
[----:B-1----:R-:W-:Y:S05]  /*05d0*/  CALL.REL.NOINC `($__internal_2_$__cuda_sm20_sqrt_rn_f32_slowpath) ;  /* 0x0000000400447944 */ /* 0x002fea0003c00000 */
[----:B------:R-:W-:Y:S05]  /*05e0*/  BRA `(.L_x_97) ;  /* 0x0000000000107947 */ /* 0x000fea0003800000 */
.L_x_96:
[----:B------:R-:W-:Y:S01]  /*05f0*/  FMUL.FTZ R0, R7, R6 ;  /* 0x0000000607007220 */ /* 0x000fe20000410000 */
[----:B------:R-:W-:-:S03]  /*0600*/  FMUL.FTZ R6, R6, 0.5 ;  /* 0x3f00000006067820 */ /* 0x000fc60000410000 */
[----:B------:R-:W-:-:S04]  /*0610*/  FFMA R7, -R0, R0, R7 ;  /* 0x0000000000077223 */ /* 0x000fc80000000107 */
[----:B------:R-:W-:-:S07]  /*0620*/  FFMA R0, R7, R6, R0 ;  /* 0x0000000607007223 */ /* 0x000fce0000000000 */
.L_x_97:
[----:B------:R-:W-:Y:S05]  /*0630*/  BSYNC.RECONVERGENT B0 ;  /* 0x0000000000007941 */ /* 0x000fea0003800200 */
.L_x_95:
[----:B-1----:R-:W-:-:S04]  /*0640*/  IMAD.WIDE R6, R11, 0x4, R4 ;  /* 0x000000040b067825 */ /* 0x002fc800078e0204 */
[----:B------:R-:W-:Y:S01]  /*0650*/  IMAD.WIDE R8, R13, 0xc, R8 ;  /* 0x0000000c0d087825 */ /* 0x000fe200078e0208 */
        /* <DEDUP_REMOVED lines=16> */
.L_x_99:
[----:B------:R-:W-:Y:S01]  /*0760*/  FMUL.FTZ R0, R15, R12 ;  /* 0x0000000c0f007220 */ /* 0x000fe20000410000 */
[----:B------:R-:W-:-:S03]  /*0770*/  FMUL.FTZ R10, R12, 0.5 ;  /* 0x3f0000000c0a7820 */ /* 0x000fc60000410000 */
[----:B------:R-:W-:-:S04]  /*0780*/  FFMA R15, -R0, R0, R15 ;  /* 0x00000000000f7223 */ /* 0x000fc8000000010f */
[----:B------:R-:W-:-:S07]  /*0790*/  FFMA R0, R15, R10, R0 ;  /* 0x0000000a0f007223 */ /* 0x000fce0000000000 */
.L_x_100:
[----:B------:R-:W-:Y:S05]  /*07a0*/  BSYNC.RECONVERGENT B0 ;  /* 0x0000000000007941 */ /* 0x000fea0003800200 */
.L_x_98:
[----:B------:R-:W-:-:S04]  /*07b0*/  IMAD.WIDE R6, R13, 0x4, R6 ;  /* 0x000000040d067825 */ /* 0x000fc800078e0206 */
        /* <DEDUP_REMOVED lines=17> */
.L_x_102:
[----:B------:R-:W-:Y:S01]  /*08d0*/  FMUL.FTZ R0, R15, R12 ;  /* 0x0000000c0f007220 */ /* 0x000fe20000410000 */
[----:B------:R-:W-:-:S03]  /*08e0*/  FMUL.FTZ R10, R12, 0.5 ;  /* 0x3f0000000c0a7820 */ /* 0x000fc60000410000 */
[----:B------:R-:W-:-:S04]  /*08f0*/  FFMA R15, -R0, R0, R15 ;  /* 0x00000000000f7223 */ /* 0x000fc8000000010f */
[----:B------:R-:W-:-:S07]  /*0900*/  FFMA R0, R15, R10, R0 ;  /* 0x0000000a0f007223 */ /* 0x000fce0000000000 */
.L_x_103:
[----:B------:R-:W-:Y:S05]  /*0910*/  BSYNC.RECONVERGENT B0 ;  /* 0x0000000000007941 */ /* 0x000fea0003800200 */
.L_x_101:
        /* <DEDUP_REMOVED lines=18> */
.L_x_105:
[----:B------:R-:W-:Y:S01]  /*0a40*/  FMUL.FTZ R0, R15, R12 ;  /* 0x0000000c0f007220 */ /* 0x000fe20000410000 */
[----:B------:R-:W-:-:S03]  /*0a50*/  FMUL.FTZ R8, R12, 0.5 ;  /* 0x3f0000000c087820 */ /* 0x000fc60000410000 */
[----:B------:R-:W-:-:S04]  /*0a60*/  FFMA R9, -R0, R0, R15 ;  /* 0x0000000000097223 */ /* 0x000fc8000000010f */
[----:B------:R-:W-:-:S07]  /*0a70*/  FFMA R0, R9, R8, R0 ;  /* 0x0000000809007223 */ /* 0x000fce0000000000 */
.L_x_106:
[----:B------:R-:W-:Y:S05]  /*0a80*/  BSYNC.RECONVERGENT B0 ;  /* 0x0000000000007941 */ /* 0x000fea0003800200 */
.L_x_104:
[C---:B------:R-:W-:Y:S01]  /*0a90*/  IMAD.WIDE R6, R13.reuse, 0x4, R6 ;  /* 0x000000040d067825 */ /* 0x040fe200078e0206 */
[----:B------:R-:W-:-:S04]  /*0aa0*/  LEA R11, R13, R11, 0x2 ;  /* 0x0000000b0d0b7211 */ /* 0x000fc800078e10ff */
[----:B------:R2:W-:Y:S01]  /*0ab0*/  STG.E desc[UR4][R6.64], R0 ;  /* 0x0000000006007986 */ /* 0x0005e2000c101904 */
[----:B------:R-:W-:-:S13]  /*0ac0*/  ISETP.GE.AND P0, PT, R11, UR6, PT ;  /* 0x000000060b007c0c */ /* 0x000fda000bf06270 */
[----:B--2---:R-:W-:Y:S05]  /*0ad0*/  @!P0 BRA `(.L_x_107) ;  /* 0xfffffff800848947 */ /* 0x004fea000383ffff */
[----:B------:R-:W-:Y:S05]  /*0ae0*/  EXIT ;  /* 0x000000000000794d */ /* 0x000fea0003800000 */
        .weak           $__internal_2_$__cuda_sm20_sqrt_rn_f32_slowpath
        .type           $__internal_2_$__cuda_sm20_sqrt_rn_f32_slowpath,@function
        .size           $__internal_2_$__cuda_sm20_sqrt_rn_f32_slowpath,(.L_x_331 - $__internal_2_$__cuda_sm20_sqrt_rn_f32_slowpath)
$__internal_2_$__cuda_sm20_sqrt_rn_f32_slowpath:
        /* <DEDUP_REMOVED lines=10> */
[----:B------:R-:W-:-:S04]  /*0b90*/  @P1 FFMA R17, R0, 1.84467440737095516160e+19, RZ ;  /* 0x5f80000000111823 */ /* 0x000fc800000000ff */
[----:B------:R-:W0:Y:S02]  /*0ba0*/  @P1 MUFU.RSQ R14, R17 ;  /* 0x00000011000e1308 */ /* 0x000e240000001400 */
[----:B0-----:R-:W-:Y:S01]  /*0bb0*/  @P1 FMUL.FTZ R12, R17, R14 ;  /* 0x0000000e110c1220 */ /* 0x001fe20000410000 */
[----:B------:R-:W-:Y:S01]  /*0bc0*/  @P1 FMUL.FTZ R15, R14, 0.5 ;  /* 0x3f0000000e0f1820 */ /* 0x000fe20000410000 */
[----:B------:R-:W-:Y:S02]  /*0bd0*/  @!P1 MOV R14, R0 ;  /* 0x00000000000e9202 */ /* 0x000fe40000000f00 */
[----:B------:R-:W-:-:S04]  /*0be0*/  @P1 FADD.FTZ R16, -R12, -RZ ;  /* 0x800000ff0c101221 */ /* 0x000fc80000010100 */
[----:B------:R-:W-:-:S04]  /*0bf0*/  @P1 FFMA R19, R12, R16, R17 ;  /* 0x000000100c131223 */ /* 0x000fc80000000011 */
[----:B------:R-:W-:-:S04]  /*0c00*/  @P1 FFMA R15, R19, R15, R12 ;  /* 0x0000000f130f1223 */ /* 0x000fc8000000000c */
[----:B------:R-:W-:-:S07]  /*0c10*/  @P1 FMUL.FTZ R14, R15, 2.3283064365386962891e-10 ;  /* 0x2f8000000f0e1820 */ /* 0x000fce0000410000 */
.L_x_108:
[----:B------:R-:W-:Y:S01]  /*0c20*/  HFMA2 R15, -RZ, RZ, 0, 0 ;  /* 0x00000000ff0f7431 */ /* 0x000fe200000001ff */
[----:B------:R-:W-:Y:S02]  /*0c30*/  MOV R0, R14 ;  /* 0x0000000e00007202 */ /* 0x000fe40000000f00 */
[----:B------:R-:W-:-:S04]  /*0c40*/  MOV R14, R10 ;  /* 0x0000000a000e7202 */ /* 0x000fc80000000f00 */
[----:B------:R-:W-:Y:S05]  /*0c50*/  RET.REL.NODEC R14 `(vec3_len) ;  /* 0xfffffff00ee87950 */ /* 0x000fea0003c3ffff */
.L_x_109:
        /* <DEDUP_REMOVED lines=10> */
.L_x_331:


//--------------------- .text.vec3_div_scalar     --------------------------
	.section	.text.vec3_div_scalar,"ax",@progbits
	.align	128
        .global         vec3_div_scalar
        .type           vec3_div_scalar,@function
        .size           vec3_div_scalar,(.L_x_332 - vec3_div_scalar)
        .other          vec3_div_scalar,@"STO_CUDA_ENTRY STV_DEFAULT"
vec3_div_scalar:
.text.vec3_div_scalar:
        /* <DEDUP_REMOVED lines=43> */
[----:B------:R-:W-:-:S07]  /*02b0*/  IADD3 R24, PT, PT, -R0, RZ, RZ ;  /* 0x000000ff00187210 */ /* 0x000fce0007ffe1ff */
[----:B------:R-:W2:Y:S01]  /*02c0*/  LDC.64 R20, c[0x0][0x388] ;  /* 0x0000e200ff147b82 */ /* 0x000ea20000000a00 */
[----:B0-----:R-:W-:-:S05]  /*02d0*/  IADD3 R16, P1, PT, R16, 0x4, RZ ;  /* 0x0000000410107810 */ /* 0x001fca0007f3e0ff */
[----:B------:R-:W-:Y:S01]  /*02e0*/  IMAD.X R17, RZ, RZ, R17, P1 ;  /* 0x000000ffff117224 */ /* 0x000fe200008e0611 */
[----:B-1----:R-:W-:-:S04]  /*02f0*/  IADD3 R18, P0, PT, R18, 0x4, RZ ;  /* 0x0000000412127810 */ /* 0x002fc80007f1e0ff */
[----:B------:R-:W-:-:S09]  /*0300*/  IADD3.X R19, PT, PT, RZ, R19, RZ, P0, !PT ;  /* 0x00000013ff137210 */ /* 0x000fd200007fe4ff */
.L_x_118:
[----:B--2---:R-:W-:-:S05]  /*0310*/  IMAD.WIDE R14, R5, 0x4, R20 ;  /* 0x00000004050e7825 */ /* 0x004fca00078e0214 */
[----:B------:R-:W2:Y:S01]  /*0320*/  LDG.E R8, desc[UR4][R14.64] ;  /* 0x000000040e087981 */ /* 0x000ea2000c1e1900 */
[----:B------:R-:W-:-:S05]  /*0330*/  IMAD.WIDE R12, R5, 0xc, R16 ;  /* 0x0000000c050c7825 */ /* 0x000fca00078e0210 */
[----:B------:R-:W3:Y:S01]  /*0340*/  LDG.E R3, desc[UR4][R12.64+-0x4] ;  /* 0xfffffc040c037981 */ /* 0x000ee2000c1e1900 */
[----:B------:R-:W-:Y:S01]  /*0350*/  IADD3 R24, PT, PT, R24, 0x1, RZ ;  /* 0x0000000118187810 */ /* 0x000fe20007ffe0ff */
[----:B------:R-:W-:Y:S01]  /*0360*/  BSSY.RECONVERGENT B3, `(.L_x_112) ;  /* 0x000000e000037945 */ /* 0x000fe20003800200 */
[----:B0-----:R-:W-:Y:S02]  /*0370*/  IMAD.WIDE R10, R5, 0xc, R18 ;  /* 0x0000000c050a7825 */ /* 0x001fe400078e0212 */
[----:B------:R-:W-:Y:S01]  /*0380*/  ISETP.NE.AND P2, PT, R24, RZ, PT ;  /* 0x000000ff1800720c */ /* 0x000fe20003f45270 */
[----:B--2---:R-:W0:Y:S08]  /*0390*/  MUFU.RCP R0, R8 ;  /* 0x0000000800007308 */ /* 0x004e300000001000 */
[----:B---3--:R-:W1:Y:S01]  /*03a0*/  FCHK P0, R3, R8 ;  /* 0x0000000803007302 */ /* 0x008e620000000000 */
[----:B0-----:R-:W-:-:S04]  /*03b0*/  FFMA R7, -R8, R0, 1 ;  /* 0x3f80000008077423 */ /* 0x001fc80000000100 */
[----:B------:R-:W-:-:S04]  /*03c0*/  FFMA R0, R0, R7, R0 ;  /* 0x0000000700007223 */ /* 0x000fc80000000000 */
[----:B------:R-:W-:-:S04]  /*03d0*/  FFMA R7, R3, R0, RZ ;  /* 0x0000000003077223 */ /* 0x000fc800000000ff */
[----:B------:R-:W-:-:S04]  /*03e0*/  FFMA R2, -R8, R7, R3 ;  /* 0x0000000708027223 */ /* 0x000fc80000000103 */
[----:B------:R-:W-:Y:S01]  /*03f0*/  FFMA R0, R0, R2, R7 ;  /* 0x0000000200007223 */ /* 0x000fe20000000007 */
[----:B-1----:R-:W-:Y:S06]  /*0400*/  @!P0 BRA `(.L_x_113) ;  /* 0x00000000000c8947 */ /* 0x002fec0003800000 */
[----:B------:R-:W-:Y:S02]  /*0410*/  MOV R0, R8 ;  /* 0x0000000800007202 */ /* 0x000fe40000000f00 */
[----:B------:R-:W-:-:S07]  /*0420*/  MOV R8, 0x440 ;  /* 0x0000044000087802 */ /* 0x000fce0000000f00 */
[----:B------:R-:W-:Y:S05]  /*0430*/  CALL.REL.NOINC `($__internal_3_$__cuda_sm3x_div_rn_noftz_f32_slowpath) ;  /* 0x0000001000087944 */ /* 0x000fea0003c00000 */
.L_x_113:
[----:B------:R-:W-:Y:S05]  /*0440*/  BSYNC.RECONVERGENT B3 ;  /* 0x0000000000037941 */ /* 0x000fea0003800200 */
.L_x_112:
[----:B------:R0:W-:Y:S04]  /*0450*/  STG.E desc[UR4][R10.64+-0x4], R0 ;  /* 0xfffffc000a007986 */ /* 0x0001e8000c101904 */
[----:B------:R-:W2:Y:S04]  /*0460*/  LDG.E R22, desc[UR4][R14.64] ;  /* 0x000000040e167981 */ /* 0x000ea8000c1e1900 */
[----:B------:R-:W3:Y:S01]  /*0470*/  LDG.E R3, desc[UR4][R12.64] ;  /* 0x000000040c037981 */ /* 0x000ee2000c1e1900 */
[----:B------:R-:W-:Y:S01]  /*0480*/  BSSY.RECONVERGENT B3, `(.L_x_114) ;  /* 0x000000d000037945 */ /* 0x000fe20003800200 */
[----:B--2---:R-:W1:Y:S08]  /*0490*/  MUFU.RCP R2, R22 ;  /* 0x0000001600027308 */ /* 0x004e700000001000 */
[----:B---3--:R-:W2:Y:S01]  /*04a0*/  FCHK P0, R3, R22 ;  /* 0x0000001603007302 */ /* 0x008ea20000000000 */
[----:B-1----:R-:W-:-:S04]  /*04b0*/  FFMA R7, -R22, R2, 1 ;  /* 0x3f80000016077423 */ /* 0x002fc80000000102 */
[----:B------:R-:W-:-:S04]  /*04c0*/  FFMA R2, R2, R7, R2 ;  /* 0x0000000702027223 */ /* 0x000fc80000000002 */
[----:B------:R-:W-:-:S04]  /*04d0*/  FFMA R7, R3, R2, RZ ;  /* 0x0000000203077223 */ /* 0x000fc800000000ff */
[----:B------:R-:W-:-:S04]  /*04e0*/  FFMA R8, -R22, R7, R3 ;  /* 0x0000000716087223 */ /* 0x000fc80000000103 */
[----:B------:R-:W-:Y:S01]  /*04f0*/  FFMA R7, R2, R8, R7 ;  /* 0x0000000802077223 */ /* 0x000fe20000000007 */
[----:B0-2---:R-:W-:Y:S06]  /*0500*/  @!P0 BRA `(.L_x_115) ;  /* 0x0000000000108947 */ /* 0x005fec0003800000 */
[----:B------:R-:W-:Y:S01]  /*0510*/  IMAD.MOV.U32 R0, RZ, RZ, R22 ;  /* 0x000000ffff007224 */ /* 0x000fe200078e0016 */
[----:B------:R-:W-:-:S07]  /*0520*/  MOV R8, 0x540 ;  /* 0x0000054000087802 */ /* 0x000fce0000000f00 */
[----:B------:R-:W-:Y:S05]  /*0530*/  CALL.REL.NOINC `($__internal_3_$__cuda_sm3x_div_rn_noftz_f32_slowpath) ;  /* 0x0000000c00c87944 */ /* 0x000fea0003c00000 */
[----:B------:R-:W-:-:S07]  /*0540*/  MOV R7, R0 ;  /* 0x0000000000077202 */ /* 0x000fce0000000f00 */
.L_x_115:
[----:B------:R-:W-:Y:S05]  /*0550*/  BSYNC.RECONVERGENT B3 ;  /* 0x0000000000037941 */ /* 0x000fea0003800200 */
.L_x_114:
        /* <DEDUP_REMOVED lines=12> */
[----:B------:R-:W-:Y:S02]  /*0620*/  MOV R0, R14 ;  /* 0x0000000e00007202 */ /* 0x000fe40000000f00 */
[----:B------:R-:W-:-:S07]  /*0630*/  MOV R8, 0x650 ;  /* 0x0000065000087802 */ /* 0x000fce0000000f00 */
[----:B------:R-:W-:Y:S05]  /*0640*/  CALL.REL.NOINC `($__internal_3_$__cuda_sm3x_div_rn_noftz_f32_slowpath) ;  /* 0x0000000c00847944 */ /* 0x000fea0003c00000 */
.L_x_117:
[----:B------:R-:W-:Y:S05]  /*0650*/  BSYNC.RECONVERGENT B3 ;  /* 0x0000000000037941 */ /* 0x000fea0003800200 */
.L_x_116:
[----:B------:R0:W-:Y:S01]  /*0660*/  STG.E desc[UR4][R10.64+0x4], R0 ;  /* 0x000004000a007986 */ /* 0x0001e2000c101904 */
[----:B------:R-:W-:Y:S01]  /*0670*/  IADD3 R5, PT, PT, R6, R5, RZ ;  /* 0x0000000506057210 */ /* 0x000fe20007ffe0ff */
[----:B------:R-:W-:Y:S06]  /*0680*/  @P2 BRA `(.L_x_118) ;  /* 0xfffffffc00202947 */ /* 0x000fec000383ffff */
.L_x_111:
[----:B------:R-:W-:Y:S05]  /*0690*/  BSYNC.RECONVERGENT B2 ;  /* 0x0000000000027941 */ /* 0x000fea0003800200 */
.L_x_110:
[----:B------:R-:W1:Y:S01]  /*06a0*/  LDC.64 R12, c[0x0][0x390] ;  /* 0x0000e400ff0c7b82 */ /* 0x000e620000000a00 */
[----:B------:R-:W-:Y:S01]  /*06b0*/  ISETP.GE.U32.AND P0, PT, R4, 0x3, PT ;  /* 0x000000030400780c */ /* 0x000fe20003f06070 */
[----:B------:R-:W2:Y:S06]  /*06c0*/  LDCU UR6, c[0x0][0x398] ;  /* 0x00007300ff0677ac */ /* 0x000eac0008000800 */
[----:B------:R-:W3:Y:S08]  /*06d0*/  LDC.64 R14, c[0x0][0x380] ;  /* 0x0000e000ff0e7b82 */ /* 0x000ef00000000a00 */
[----:B0-----:R-:W0:Y:S01]  /*06e0*/  LDC.64 R10, c[0x0][0x388] ;  /* 0x0000e200ff0a7b82 */ /* 0x001e220000000a00 */
[----:B--2---:R-:W-:Y:S05]  /*06f0*/  @!P0 EXIT ;  /* 0x000000000000894d */ /* 0x004fea0003800000 */
.L_x_143:
[----:B0-----:R-:W-:-:S05]  /*0700*/  IMAD.WIDE R18, R5, 0x4, R10 ;  /* 0x0000000405127825 */ /* 0x001fca00078e020a */
[----:B------:R-:W2:Y:S01]  /*0710*/  LDG.E R4, desc[UR4][R18.64] ;  /* 0x0000000412047981 */ /* 0x000ea2000c1e1900 */
[----:B---3--:R-:W-:-:S05]  /*0720*/  IMAD.WIDE R20, R5, 0xc, R14 ;  /* 0x0000000c05147825 */ /* 0x008fca00078e020e */
[----:B------:R-:W3:Y:S01]  /*0730*/  LDG.E R3, desc[UR4][R20.64] ;  /* 0x0000000414037981 */ /* 0x000ee2000c1e1900 */
[----:B------:R-:W-:Y:S01]  /*0740*/  BSSY.RECONVERGENT B2, `(.L_x_119) ;  /* 0x000000c000027945 */ /* 0x000fe20003800200 */
[----:B--2---:R-:W0:Y:S08]  /*0750*/  MUFU.RCP R0, R4 ;  /* 0x0000000400007308 */ /* 0x004e300000001000 */
[----:B---3--:R-:W2:Y:S01]  /*0760*/  FCHK P0, R3, R4 ;  /* 0x0000000403007302 */ /* 0x008ea20000000000 */
[----:B0-----:R-:W-:-:S04]  /*0770*/  FFMA R7, -R4, R0, 1 ;  /* 0x3f80000004077423 */ /* 0x001fc80000000100 */
[----:B------:R-:W-:-:S04]  /*0780*/  FFMA R0, R0, R7, R0 ;  /* 0x0000000700007223 */ /* 0x000fc80000000000 */
[----:B------:R-:W-:-:S04]  /*0790*/  FFMA R7, R3, R0, RZ ;  /* 0x0000000003077223 */ /* 0x000fc800000000ff */
[----:B------:R-:W-:-:S04]  /*07a0*/  FFMA R2, -R4, R7, R3 ;  /* 0x0000000704027223 */ /* 0x000fc80000000103 */
[----:B------:R-:W-:Y:S01]  /*07b0*/  FFMA R0, R0, R2, R7 ;  /* 0x0000000200007223 */ /* 0x000fe20000000007 */
[----:B--2---:R-:W-:Y:S06]  /*07c0*/  @!P0 BRA `(.L_x_120) ;  /* 0x00000000000c8947 */ /* 0x004fec0003800000 */
[----:B------:R-:W-:Y:S01]  /*07d0*/  IMAD.MOV.U32 R0, RZ, RZ, R4 ;  /* 0x000000ffff007224 */ /* 0x000fe200078e0004 */
[----:B------:R-:W-:-:S07]  /*07e0*/  MOV R8, 0x800 ;  /* 0x0000080000087802 */ /* 0x000fce0000000f00 */
[----:B-1----:R-:W-:Y:S05]  /*07f0*/  CALL.REL.NOINC `($__internal_3_$__cuda_sm3x_div_rn_noftz_f32_slowpath) ;  /* 0x0000000c00187944 */ /* 0x002fea0003c00000 */
.L_x_120:
[----:B------:R-:W-:Y:S05]  /*0800*/  BSYNC.RECONVERGENT B2 ;  /* 0x0000000000027941 */ /* 0x000fea0003800200 */
.L_x_119:
[----:B-1----:R-:W-:-:S05]  /*0810*/  IMAD.WIDE R16, R5, 0xc, R12 ;  /* 0x0000000c05107825 */ /* 0x002fca00078e020c */
        /* <DEDUP_REMOVED lines=15> */
[----:B------:R-:W-:-:S07]  /*0910*/  MOV R7, R0 ;  /* 0x0000000000077202 */ /* 0x000fce0000000f00 */
.L_x_122:
[----:B------:R-:W-:Y:S05]  /*0920*/  BSYNC.RECONVERGENT B2 ;  /* 0x0000000000027941 */ /* 0x000fea0003800200 */
.L_x_121:
        /* <DEDUP_REMOVED lines=15> */
.L_x_124:
[----:B------:R-:W-:Y:S05]  /*0a20*/  BSYNC.RECONVERGENT B2 ;  /* 0x0000000000027941 */ /* 0x000fea0003800200 */
.L_x_123:
[C---:B------:R-:W-:Y:S01]  /*0a30*/  IMAD.WIDE R18, R6.reuse, 0x4, R18 ;  /* 0x0000000406127825 */ /* 0x040fe200078e0212 */
[----:B------:R0:W-:Y:S04]  /*0a40*/  STG.E desc[UR4][R16.64+0x8], R0 ;  /* 0x0000080010007986 */ /* 0x0001e8000c101904 */
[----:B------:R-:W2:Y:S01]  /*0a50*/  LDG.E R8, desc[UR4][R18.64] ;  /* 0x0000000412087981 */ /* 0x000ea2000c1e1900 */
[----:B------:R-:W-:-:S05]  /*0a60*/  IMAD.WIDE R20, R6, 0xc, R20 ;  /* 0x0000000c06147825 */ /* 0x000fca00078e0214 */
        /* <DEDUP_REMOVED lines=13> */
[----:B------:R-:W-:-:S07]  /*0b40*/  IMAD.MOV.U32 R7, RZ, RZ, R0 ;  /* 0x000000ffff077224 */ /* 0x000fce00078e0000 */
.L_x_126:
[----:B------:R-:W-:Y:S05]  /*0b50*/  BSYNC.RECONVERGENT B2 ;  /* 0x0000000000027941 */ /* 0x000fea0003800200 */
.L_x_125:
[----:B------:R-:W-:-:S05]  /*0b60*/  IMAD.WIDE R16, R6, 0xc, R16 ;  /* 0x0000000c06107825 */ /* 0x000fca00078e0210 */
        /* <DEDUP_REMOVED lines=15> */
.L_x_128:
[----:B------:R-:W-:Y:S05]  /*0c60*/  BSYNC.RECONVERGENT B2 ;  /* 0x0000000000027941 */ /* 0x000fea0003800200 */
.L_x_127:
        /* <DEDUP_REMOVED lines=16> */
.L_x_130:
[----:B------:R-:W-:Y:S05]  /*0d70*/  BSYNC.RECONVERGENT B2 ;  /* 0x0000000000027941 */ /* 0x000fea0003800200 */
.L_x_129:
        /* <DEDUP_REMOVED lines=17> */
.L_x_132:
[----:B------:R-:W-:Y:S05]  /*0e90*/  BSYNC.RECONVERGENT B2 ;  /* 0x0000000000027941 */ /* 0x000fea0003800200 */
.L_x_131:
        /* <DEDUP_REMOVED lines=17> */
.L_x_134:
[----:B------:R-:W-:Y:S05]  /*0fb0*/  BSYNC.RECONVERGENT B2 ;  /* 0x0000000000027941 */ /* 0x000fea0003800200 */
.L_x_133:
        /* <DEDUP_REMOVED lines=15> */
.L_x_136:
[----:B------:R-:W-:Y:S05]  /*10b0*/  BSYNC.RECONVERGENT B2 ;  /* 0x0000000000027941 */ /* 0x000fea0003800200 */
.L_x_135:
        /* <DEDUP_REMOVED lines=18> */
.L_x_138:
[----:B------:R-:W-:Y:S05]  /*11e0*/  BSYNC.RECONVERGENT B2 ;  /* 0x0000000000027941 */ /* 0x000fea0003800200 */
.L_x_137:
        /* <DEDUP_REMOVED lines=16> */
.L_x_140:
[----:B------:R-:W-:Y:S05]  /*12f0*/  BSYNC.RECONVERGENT B2 ;  /* 0x0000000000027941 */ /* 0x000fea0003800200 */
.L_x_139:
        /* <DEDUP_REMOVED lines=16> */
.L_x_142:
[----:B------:R-:W-:Y:S05]  /*1400*/  BSYNC.RECONVERGENT B2 ;  /* 0x0000000000027941 */ /* 0x000fea0003800200 */
.L_x_141:
[----:B------:R2:W-:Y:S01]  /*1410*/  STG.E desc[UR4][R16.64+0x8], R7 ;  /* 0x0000080710007986 */ /* 0x0005e2000c101904 */
[----:B------:R-:W-:-:S04]  /*1420*/  LEA R5, R6, R5, 0x2 ;  /* 0x0000000506057211 */ /* 0x000fc800078e10ff */
[----:B------:R-:W-:-:S13]  /*1430*/  ISETP.GE.AND P0, PT, R5, UR6, PT ;  /* 0x0000000605007c0c */ /* 0x000fda000bf06270 */
[----:B--2---:R-:W-:Y:S05]  /*1440*/  @!P0 BRA `(.L_x_143) ;  /* 0xfffffff000ac8947 */ /* 0x004fea000383ffff */
[----:B------:R-:W-:Y:S05]  /*1450*/  EXIT ;  /* 0x000000000000794d */ /* 0x000fea0003800000 */
        .weak           $__internal_3_$__cuda_sm3x_div_rn_noftz_f32_slowpath
        .type           $__internal_3_$__cuda_sm3x_div_rn_noftz_f32_slowpath,@function
        .size           $__internal_3_$__cuda_sm3x_div_rn_noftz_f32_slowpath,(.L_x_332 - $__internal_3_$__cuda_sm3x_div_rn_noftz_f32_slowpath)
$__internal_3_$__cuda_sm3x_div_rn_noftz_f32_slowpath:
[----:B------:R-:W-:Y:S01]  /*1460*/  SHF.R.U32.HI R2, RZ, 0x17, R0 ;  /* 0x00000017ff027819 */ /* 0x000fe20000011600 */
[----:B------:R-:W-:Y:S01]  /*1470*/  BSSY.RECONVERGENT B0, `(.L_x_144) ;  /* 0x0000062000007945 */ /* 0x000fe20003800200 */
[----:B------:R-:W-:Y:S02]  /*1480*/  SHF.R.U32.HI R9, RZ, 0x17, R3 ;  /* 0x00000017ff097819 */ /* 0x000fe40000011603 */
[----:B------:R-:W-:Y:S02]  /*1490*/  LOP3.LUT R2, R2, 0xff, RZ, 0xc0, !PT ;  /* 0x000000ff02027812 */ /* 0x000fe400078ec0ff */
[----:B------:R-:W-:Y:S02]  /*14a0*/  LOP3.LUT R9, R9, 0xff, RZ, 0xc0, !PT ;  /* 0x000000ff09097812 */ /* 0x000fe400078ec0ff */
[----:B------:R-:W-:-:S03]  /*14b0*/  IADD3 R22, PT, PT, R2, -0x1, RZ ;  /* 0xffffffff02167810 */ /* 0x000fc60007ffe0ff */
[----:B------:R-:W-:Y:S01]  /*14c0*/  VIADD R23, R9, 0xffffffff ;  /* 0xffffffff09177836 */ /* 0x000fe20000000000 */
[----:B------:R-:W-:-:S04]  /*14d0*/  ISETP.GT.U32.AND P0, PT, R22, 0xfd, PT ;  /* 0x000000fd1600780c */ /* 0x000fc80003f04070 */
[----:B------:R-:W-:-:S13]  /*14e0*/  ISETP.GT.U32.OR P0, PT, R23, 0xfd, P0 ;  /* 0x000000fd1700780c */ /* 0x000fda0000704470 */
[----:B------:R-:W-:Y:S01]  /*14f0*/  @!P0 MOV R7, RZ ;  /* 0x000000ff00078202 */ /* 0x000fe20000000f00 */
        /* <DEDUP_REMOVED lines=24> */
.L_x_145:
[----:B------:R-:W-:Y:S01]  /*1680*/  LEA R23, R2, 0xc0800000, 0x17 ;  /* 0xc080000002177811 */ /* 0x000fe200078eb8ff */
[----:B------:R-:W-:Y:S01]  /*1690*/  BSSY.RECONVERGENT B1, `(.L_x_150) ;  /* 0x0000036000017945 */ /* 0x000fe20003800200 */
[----:B------:R-:W-:-:S03]  /*16a0*/  IADD3 R9, PT, PT, R9, -0x7f, RZ ;  /* 0xffffff8109097810 */ /* 0x000fc60007ffe0ff */
[----:B------:R-:W-:Y:S02]  /*16b0*/  IMAD.IADD R26, R0, 0x1, -R23 ;  /* 0x00000001001a7824 */ /* 0x000fe400078e0a17 */
[C---:B------:R-:W-:Y:S02]  /*16c0*/  IMAD R0, R9.reuse, -0x800000, R3 ;  /* 0xff80000009007824 */ /* 0x040fe400078e0203 */
[----:B------:R0:W1:Y:S01]  /*16d0*/  MUFU.RCP R22, R26 ;  /* 0x0000001a00167308 */ /* 0x0000620000001000 */
[----:B------:R-:W-:Y:S01]  /*16e0*/  FADD.FTZ R23, -R26, -RZ ;  /* 0x800000ff1a177221 */ /* 0x000fe20000010100 */
[----:B0-----:R-:W-:-:S04]  /*16f0*/  IADD3 R26, PT, PT, R9, 0x7f, -R2 ;  /* 0x0000007f091a7810 */ /* 0x001fc80007ffe802 */
[----:B------:R-:W-:Y:S01]  /*1700*/  IADD3 R7, PT, PT, R26, R7, RZ ;  /* 0x000000071a077210 */ /* 0x000fe20007ffe0ff */
[----:B-1----:R-:W-:-:S04]  /*1710*/  FFMA R25, R22, R23, 1 ;  /* 0x3f80000016197423 */ /* 0x002fc80000000017 */
[----:B------:R-:W-:-:S04]  /*1720*/  FFMA R25, R22, R25, R22 ;  /* 0x0000001916197223 */ /* 0x000fc80000000016 */
[----:B------:R-:W-:-:S04]  /*1730*/  FFMA R22, R0, R25, RZ ;  /* 0x0000001900167223 */ /* 0x000fc800000000ff */
[----:B------:R-:W-:-:S04]  /*1740*/  FFMA R3, R23, R22, R0 ;  /* 0x0000001617037223 */ /* 0x000fc80000000000 */
[----:B------:R-:W-:-:S04]  /*1750*/  FFMA R22, R25, R3, R22 ;  /* 0x0000000319167223 */ /* 0x000fc80000000016 */
[----:B------:R-:W-:-:S04]  /*1760*/  FFMA R23, R23, R22, R0 ;  /* 0x0000001617177223 */ /* 0x000fc80000000000 */
        /* <DEDUP_REMOVED lines=15> */
[C---:B------:R-:W-:Y:S02]  /*1860*/  VIADD R9, R2.reuse, 0x20 ;  /* 0x0000002002097836 */ /* 0x040fe40000000000 */
[CCC-:B------:R-:W-:Y:S01]  /*1870*/  FFMA.RP R7, R25.reuse, R23.reuse, R22.reuse ;  /* 0x0000001719077223 */ /* 0x1c0fe20000008016 */
[----:B------:R-:W-:Y:S01]  /*1880*/  FFMA.RM R22, R25, R23, R22 ;  /* 0x0000001719167223 */ /* 0x000fe20000004016 */
[C---:B------:R-:W-:Y:S02]  /*1890*/  ISETP.NE.AND P3, PT, R2.reuse, RZ, PT ;  /* 0x000000ff0200720c */ /* 0x040fe40003f65270 */
[----:B------:R-:W-:Y:S02]  /*18a0*/  LOP3.LUT R3, R3, 0x7fffff, RZ, 0xc0, !PT ;  /* 0x007fffff03037812 */ /* 0x000fe400078ec0ff */
[----:B------:R-:W-:Y:S02]  /*18b0*/  ISETP.NE.AND P1, PT, R2, RZ, PT ;  /* 0x000000ff0200720c */ /* 0x000fe40003f25270 */
[----:B------:R-:W-:-:S02]  /*18c0*/  LOP3.LUT R26, R3, 0x800000, RZ, 0xfc, !PT ;  /* 0x00800000031a7812 */ /* 0x000fc400078efcff */
[----:B------:R-:W-:Y:S02]  /*18d0*/  IADD3 R2, PT, PT, -R2, RZ, RZ ;  /* 0x000000ff02027210 */ /* 0x000fe40007ffe1ff */
[----:B------:R-:W-:Y:S02]  /*18e0*/  SHF.L.U32 R9, R26, R9, RZ ;  /* 0x000000091a097219 */ /* 0x000fe400000006ff */
[----:B------:R-:W-:Y:S02]  /*18f0*/  FSETP.NEU.FTZ.AND P0, PT, R7, R22, PT ;  /* 0x000000160700720b */ /* 0x000fe40003f1d000 */
[----:B------:R-:W-:Y:S02]  /*1900*/  SEL R7, R2, RZ, P3 ;  /* 0x000000ff02077207 */ /* 0x000fe40001800000 */
[----:B------:R-:W-:Y:S02]  /*1910*/  ISETP.NE.AND P1, PT, R9, RZ, P1 ;  /* 0x000000ff0900720c */ /* 0x000fe40000f25270 */
[----:B------:R-:W-:-:S02]  /*1920*/  SHF.R.U32.HI R7, RZ, R7, R26 ;  /* 0x00000007ff077219 */ /* 0x000fc4000001161a */
[----:B------:R-:W-:Y:S02]  /*1930*/  PLOP3.LUT P0, PT, P0, P1, PT, 0xf8, 0x8f ;  /* 0x00000000008f781c */ /* 0x000fe40000703f70 */
[----:B------:R-:W-:Y:S02]  /*1940*/  SHF.R.U32.HI R3, RZ, 0x1, R7 ;  /* 0x00000001ff037819 */ /* 0x000fe40000011607 */
[----:B------:R-:W-:-:S04]  /*1950*/  SEL R2, RZ, 0x1, !P0 ;  /* 0x00000001ff027807 */ /* 0x000fc80004000000 */
[----:B------:R-:W-:-:S04]  /*1960*/  LOP3.LUT R2, R2, 0x1, R3, 0xf8, !PT ;  /* 0x0000000102027812 */ /* 0x000fc800078ef803 */
[----:B------:R-:W-:-:S04]  /*1970*/  LOP3.LUT R2, R2, R7, RZ, 0xc0, !PT ;  /* 0x0000000702027212 */ /* 0x000fc800078ec0ff */
[----:B------:R-:W-:-:S04]  /*1980*/  IADD3 R3, PT, PT, R3, R2, RZ ;  /* 0x0000000203037210 */ /* 0x000fc80007ffe0ff */
[----:B------:R-:W-:Y:S01]  /*1990*/  LOP3.LUT R0, R3, R0, RZ, 0xfc, !PT ;  /* 0x0000000003007212 */ /* 0x000fe200078efcff */
[----:B------:R-:W-:Y:S06]  /*19a0*/  BRA `(.L_x_153) ;  /* 0x0000000000107947 */ /* 0x000fec0003800000 */
.L_x_152:
[----:B------:R-:W-:-:S04]  /*19b0*/  LOP3.LUT R0, R0, 0x80000000, RZ, 0xc0, !PT ;  /* 0x8000000000007812 */ /* 0x000fc800078ec0ff */
[----:B------:R-:W-:Y:S01]  /*19c0*/  LOP3.LUT R0, R0, 0x7f800000, RZ, 0xfc, !PT ;  /* 0x7f80000000007812 */ /* 0x000fe200078efcff */
[----:B------:R-:W-:Y:S06]  /*19d0*/  BRA `(.L_x_153) ;  /* 0x0000000000047947 */ /* 0x000fec0003800000 */
.L_x_151:
[----:B------:R-:W-:-:S07]  /*19e0*/  LEA R0, R7, R0, 0x17 ;  /* 0x0000000007007211 */ /* 0x000fce00078eb8ff */
.L_x_153:
[----:B------:R-:W-:Y:S05]  /*19f0*/  BSYNC.RECONVERGENT B1 ;  /* 0x0000000000017941 */ /* 0x000fea0003800200 */
.L_x_150:
[----:B------:R-:W-:Y:S05]  /*1a00*/  BRA `(.L_x_154) ;  /* 0x0000000000207947 */ /* 0x000fea0003800000 */
.L_x_149:
[----:B------:R-:W-:-:S04]  /*1a10*/  LOP3.LUT R0, R0, 0x80000000, R3, 0x48, !PT ;  /* 0x8000000000007812 */ /* 0x000fc800078e4803 */
[----:B------:R-:W-:Y:S01]  /*1a20*/  LOP3.LUT R0, R0, 0x7f800000, RZ, 0xfc, !PT ;  /* 0x7f80000000007812 */ /* 0x000fe200078efcff */
[----:B------:R-:W-:Y:S06]  /*1a30*/  BRA `(.L_x_154) ;  /* 0x0000000000147947 */ /* 0x000fec0003800000 */
.L_x_148:
[----:B------:R-:W-:Y:S01]  /*1a40*/  LOP3.LUT R0, R0, 0x80000000, R3, 0x48, !PT ;  /* 0x8000000000007812 */ /* 0x000fe200078e4803 */
[----:B------:R-:W-:Y:S06]  /*1a50*/  BRA `(.L_x_154) ;  /* 0x00000000000c7947 */ /* 0x000fec0003800000 */
.L_x_147:
[----:B------:R-:W0:Y:S01]  /*1a60*/  MUFU.RSQ R0, -QNAN ;  /* 0xffc0000000007908 */ /* 0x000e220000001400 */
[----:B------:R-:W-:Y:S05]  /*1a70*/  BRA `(.L_x_154) ;  /* 0x0000000000047947 */ /* 0x000fea0003800000 */
.L_x_146:
[----:B------:R-:W-:-:S07]  /*1a80*/  FADD.FTZ R0, R3, R0 ;  /* 0x0000000003007221 */ /* 0x000fce0000010000 */
.L_x_154:
[----:B------:R-:W-:Y:S05]  /*1a90*/  BSYNC.RECONVERGENT B0 ;  /* 0x0000000000007941 */ /* 0x000fea0003800200 */
.L_x_144:
[----:B------:R-:W-:-:S04]  /*1aa0*/  HFMA2 R9, -RZ, RZ, 0, 0 ;  /* 0x00000000ff097431 */ /* 0x000fc800000001ff */
[----:B0-----:R-:W-:Y:S05]  /*1ab0*/  RET.REL.NODEC R8 `(vec3_div_scalar) ;  /* 0xffffffe408507950 */ /* 0x001fea0003c3ffff */
.L_x_155:
        /* <DEDUP_REMOVED lines=12> */
.L_x_332:


//--------------------- .text.vec3_mul_scalar     --------------------------
	.section	.text.vec3_mul_scalar,"ax",@progbits
	.align	128
        .global         vec3_mul_scalar
        .type           vec3_mul_scalar,@function
        .size           vec3_mul_scalar,(.L_x_346 - vec3_mul_scalar)
        .other          vec3_mul_scalar,@"STO_CUDA_ENTRY STV_DEFAULT"
vec3_mul_scalar:
.text.vec3_mul_scalar:
        /* <DEDUP_REMOVED lines=49> */
.L_x_158:
[----:B0-----:R-:W0:Y:S01]  /*0310*/  LDC.64 R12, c[0x0][0x388] ;  /* 0x0000e200ff0c7b82 */ /* 0x001e220000000a00 */
[----:B------:R-:W-:-:S05]  /*0320*/  IMAD.WIDE R8, R3, 0xc, R6 ;  /* 0x0000000c03087825 */ /* 0x000fca00078e0206 */
[----:B------:R-:W2:Y:S01]  /*0330*/  LDG.E R14, desc[UR4][R8.64+-0x4] ;  /* 0xfffffc04080e7981 */ /* 0x000ea2000c1e1900 */
[----:B0-----:R-:W-:-:S05]  /*0340*/  IMAD.WIDE R12, R3, 0x4, R12 ;  /* 0x00000004030c7825 */ /* 0x001fca00078e020c */
[----:B------:R-:W2:Y:S01]  /*0350*/  LDG.E R15, desc[UR4][R12.64] ;  /* 0x000000040c0f7981 */ /* 0x000ea2000c1e1900 */
[----:B------:R-:W-:-:S04]  /*0360*/  IMAD.WIDE R10, R3, 0xc, R4 ;  /* 0x0000000c030a7825 */ /* 0x000fc800078e0204 */
[----:B--2---:R-:W-:-:S05]  /*0370*/  FMUL R15, R14, R15 ;  /* 0x0000000f0e0f7220 */ /* 0x004fca0000400000 */
[----:B------:R0:W-:Y:S04]  /*0380*/  STG.E desc[UR4][R10.64+-0x4], R15 ;  /* 0xfffffc0f0a007986 */ /* 0x0001e8000c101904 */
[----:B------:R-:W2:Y:S04]  /*0390*/  LDG.E R14, desc[UR4][R8.64] ;  /* 0x00000004080e7981 */ /* 0x000ea8000c1e1900 */
[----:B------:R-:W2:Y:S02]  /*03a0*/  LDG.E R17, desc[UR4][R12.64] ;  /* 0x000000040c117981 */ /* 0x000ea4000c1e1900 */
[----:B--2---:R-:W-:-:S05]  /*03b0*/  FMUL R17, R14, R17 ;  /* 0x000000110e117220 */ /* 0x004fca0000400000 */
[----:B------:R0:W-:Y:S04]  /*03c0*/  STG.E desc[UR4][R10.64], R17 ;  /* 0x000000110a007986 */ /* 0x0001e8000c101904 */
[----:B------:R-:W2:Y:S04]  /*03d0*/  LDG.E R14, desc[UR4][R8.64+0x4] ;  /* 0x00000404080e7981 */ /* 0x000ea8000c1e1900 */
[----:B------:R-:W2:Y:S01]  /*03e0*/  LDG.E R19, desc[UR4][R12.64] ;  /* 0x000000040c137981 */ /* 0x000ea2000c1e1900 */
[----:B------:R-:W-:-:S04]  /*03f0*/  IADD3 R2, PT, PT, R2, 0x1, RZ ;  /* 0x0000000102027810 */ /* 0x000fc80007ffe0ff */
[----:B------:R-:W-:Y:S02]  /*0400*/  ISETP.NE.AND P1, PT, R2, RZ, PT ;  /* 0x000000ff0200720c */ /* 0x000fe40003f25270 */
[----:B------:R-:W-:Y:S01]  /*0410*/  IADD3 R3, PT, PT, R0, R3, RZ ;  /* 0x0000000300037210 */ /* 0x000fe20007ffe0ff */
[----:B--2---:R-:W-:-:S05]  /*0420*/  FMUL R19, R14, R19 ;  /* 0x000000130e137220 */ /* 0x004fca0000400000 */
[----:B------:R0:W-:Y:S05]  /*0430*/  STG.E desc[UR4][R10.64+0x4], R19 ;  /* 0x000004130a007986 */ /* 0x0001ea000c101904 */
[----:B------:R-:W-:Y:S05]  /*0440*/  @P1 BRA `(.L_x_158) ;  /* 0xfffffffc00b01947 */ /* 0x000fea000383ffff */
.L_x_157:
[----:B------:R-:W-:Y:S05]  /*0450*/  BSYNC.RECONVERGENT B0 ;  /* 0x0000000000007941 */ /* 0x000fea0003800200 */
.L_x_156:
[----:B------:R-:W-:Y:S05]  /*0460*/  @!P0 EXIT ;  /* 0x000000000000894d */ /* 0x000fea0003800000 */
.L_x_159:
[----:B-1----:R-:W1:Y:S08]  /*0470*/  LDC.64 R6, c[0x0][0x380] ;  /* 0x0000e000ff067b82 */ /* 0x002e700000000a00 */
[----:B------:R-:W2:Y:S08]  /*0480*/  LDC.64 R8, c[0x0][0x388] ;  /* 0x0000e200ff087b82 */ /* 0x000eb00000000a00 */
[----:B------:R-:W3:Y:S01]  /*0490*/  LDC.64 R4, c[0x0][0x390] ;  /* 0x0000e400ff047b82 */ /* 0x000ee20000000a00 */
[----:B-1----:R-:W-:-:S05]  /*04a0*/  IMAD.WIDE R6, R3, 0xc, R6 ;  /* 0x0000000c03067825 */ /* 0x002fca00078e0206 */
[----:B------:R-:W4:Y:S01]  /*04b0*/  LDG.E R2, desc[UR4][R6.64] ;  /* 0x0000000406027981 */ /* 0x000f22000c1e1900 */
[----:B--2---:R-:W-:-:S05]  /*04c0*/  IMAD.WIDE R8, R3, 0x4, R8 ;  /* 0x0000000403087825 */ /* 0x004fca00078e0208 */
[----:B0-----:R-:W4:Y:S01]  /*04d0*/  LDG.E R11, desc[UR4][R8.64] ;  /* 0x00000004080b7981 */ /* 0x001f22000c1e1900 */
[----:B---3--:R-:W-:-:S04]  /*04e0*/  IMAD.WIDE R4, R3, 0xc, R4 ;  /* 0x0000000c03047825 */ /* 0x008fc800078e0204 */
[----:B----4-:R-:W-:-:S05]  /*04f0*/  FMUL R15, R2, R11 ;  /* 0x0000000b020f7220 */ /* 0x010fca0000400000 */
[----:B------:R0:W-:Y:S04]  /*0500*/  STG.E desc[UR4][R4.64], R15 ;  /* 0x0000000f04007986 */ /* 0x0001e8000c101904 */
[----:B------:R-:W2:Y:S04]  /*0510*/  LDG.E R2, desc[UR4][R6.64+0x4] ;  /* 0x0000040406027981 */ /* 0x000ea8000c1e1900 */
[----:B------:R-:W2:Y:S02]  /*0520*/  LDG.E R11, desc[UR4][R8.64] ;  /* 0x00000004080b7981 */ /* 0x000ea4000c1e1900 */
[----:B--2---:R-:W-:-:S05]  /*0530*/  FMUL R17, R2, R11 ;  /* 0x0000000b02117220 */ /* 0x004fca0000400000 */
[----:B------:R1:W-:Y:S04]  /*0540*/  STG.E desc[UR4][R4.64+0x4], R17 ;  /* 0x0000041104007986 */ /* 0x0003e8000c101904 */
[----:B------:R-:W2:Y:S04]  /*0550*/  LDG.E R2, desc[UR4][R6.64+0x8] ;  /* 0x0000080406027981 */ /* 0x000ea8000c1e1900 */
[----:B------:R-:W2:Y:S01]  /*0560*/  LDG.E R11, desc[UR4][R8.64] ;  /* 0x00000004080b7981 */ /* 0x000ea2000c1e1900 */
[----:B------:R-:W-:-:S04]  /*0570*/  IMAD.WIDE R12, R0, 0xc, R6 ;  /* 0x0000000c000c7825 */ /* 0x000fc800078e0206 */
[----:B--2---:R-:W-:Y:S01]  /*0580*/  FMUL R19, R2, R11 ;  /* 0x0000000b02137220 */ /* 0x004fe20000400000 */
[----:B------:R-:W-:-:S04]  /*0590*/  IMAD.WIDE R10, R0, 0x4, R8 ;  /* 0x00000004000a7825 */ /* 0x000fc800078e0208 */
[----:B------:R2:W-:Y:S04]  /*05a0*/  STG.E desc[UR4][R4.64+0x8], R19 ;  /* 0x0000081304007986 */ /* 0x0005e8000c101904 */
[----:B------:R-:W3:Y:S04]  /*05b0*/  LDG.E R2, desc[UR4][R12.64] ;  /* 0x000000040c027981 */ /* 0x000ee8000c1e1900 */
[----:B------:R-:W3:Y:S01]  /*05c0*/  LDG.E R21, desc[UR4][R10.64] ;  /* 0x000000040a157981 */ /* 0x000ee2000c1e1900 */
[----:B0-----:R-:W-:-:S04]  /*05d0*/  IMAD.WIDE R14, R0, 0xc, R4 ;  /* 0x0000000c000e7825 */ /* 0x001fc800078e0204 */
[----:B---3--:R-:W-:-:S05]  /*05e0*/  FMUL R21, R2, R21 ;  /* 0x0000001502157220 */ /* 0x008fca0000400000 */
[----:B------:R0:W-:Y:S04]  /*05f0*/  STG.E desc[UR4][R14.64], R21 ;  /* 0x000000150e007986 */ /* 0x0001e8000c101904 */
[----:B------:R-:W1:Y:S04]  /*0600*/  LDG.E R2, desc[UR4][R12.64+0x4] ;  /* 0x000004040c027981 */ /* 0x000e68000c1e1900 */
[----:B------:R-:W1:Y:S02]  /*0610*/  LDG.E R7, desc[UR4][R10.64] ;  /* 0x000000040a077981 */ /* 0x000e64000c1e1900 */
[----:B-1----:R-:W-:-:S05]  /*0620*/  FMUL R17, R2, R7 ;  /* 0x0000000702117220 */ /* 0x002fca0000400000 */
[----:B------:R1:W-:Y:S04]  /*0630*/  STG.E desc[UR4][R14.64+0x4], R17 ;  /* 0x000004110e007986 */ /* 0x0003e8000c101904 */
[----:B------:R-:W3:Y:S04]  /*0640*/  LDG.E R2, desc[UR4][R12.64+0x8] ;  /* 0x000008040c027981 */ /* 0x000ee8000c1e1900 */
[----:B--2---:R-:W3:Y:S01]  /*0650*/  LDG.E R5, desc[UR4][R10.64] ;  /* 0x000000040a057981 */ /* 0x004ee2000c1e1900 */
[----:B------:R-:W-:-:S04]  /*0660*/  IMAD.WIDE R6, R0, 0x4, R10 ;  /* 0x0000000400067825 */ /* 0x000fc800078e020a */
[----:B---3--:R-:W-:Y:S01]  /*0670*/  FMUL R19, R2, R5 ;  /* 0x0000000502137220 */ /* 0x008fe20000400000 */
[----:B------:R-:W-:-:S04]  /*0680*/  IMAD.WIDE R4, R0, 0xc, R12 ;  /* 0x0000000c00047825 */ /* 0x000fc800078e020c */
[----:B------:R2:W-:Y:S04]  /*0690*/  STG.E desc[UR4][R14.64+0x8], R19 ;  /* 0x000008130e007986 */ /* 0x0005e8000c101904 */
[----:B------:R-:W3:Y:S04]  /*06a0*/  LDG.E R2, desc[UR4][R4.64] ;  /* 0x0000000404027981 */ /* 0x000ee8000c1e1900 */
[----:B0-----:R-:W3:Y:S01]  /*06b0*/  LDG.E R21, desc[UR4][R6.64] ;  /* 0x0000000406157981 */ /* 0x001ee2000c1e1900 */
[----:B------:R-:W-:-:S04]  /*06c0*/  IMAD.WIDE R8, R0, 0xc, R14 ;  /* 0x0000000c00087825 */ /* 0x000fc800078e020e */
[----:B---3--:R-:W-:-:S05]  /*06d0*/  FMUL R21, R2, R21 ;  /* 0x0000001502157220 */ /* 0x008fca0000400000 */
[----:B------:R0:W-:Y:S04]  /*06e0*/  STG.E desc[UR4][R8.64], R21 ;  /* 0x0000001508007986 */ /* 0x0001e8000c101904 */
[----:B------:R-:W1:Y:S04]  /*06f0*/  LDG.E R2, desc[UR4][R4.64+0x4] ;  /* 0x0000040404027981 */ /* 0x000e68000c1e1900 */
[----:B------:R-:W1:Y:S02]  /*0700*/  LDG.E R11, desc[UR4][R6.64] ;  /* 0x00000004060b7981 */ /* 0x000e64000c1e1900 */
[----:B-1----:R-:W-:-:S05]  /*0710*/  FMUL R17, R2, R11 ;  /* 0x0000000b02117220 */ /* 0x002fca0000400000 */
[----:B------:R1:W-:Y:S04]  /*0720*/  STG.E desc[UR4][R8.64+0x4], R17 ;  /* 0x0000041108007986 */ /* 0x0003e8000c101904 */
[----:B------:R-:W2:Y:S04]  /*0730*/  LDG.E R2, desc[UR4][R4.64+0x8] ;  /* 0x0000080404027981 */ /* 0x000ea8000c1e1900 */
[----:B------:R-:W2:Y:S01]  /*0740*/  LDG.E R11, desc[UR4][R6.64] ;  /* 0x00000004060b7981 */ /* 0x000ea2000c1e1900 */
[----:B------:R-:W-:-:S04]  /*0750*/  IMAD.WIDE R12, R0, 0x4, R6 ;  /* 0x00000004000c7825 */ /* 0x000fc800078e0206 */
[----:B--2---:R-:W-:Y:S01]  /*0760*/  FMUL R19, R2, R11 ;  /* 0x0000000b02137220 */ /* 0x004fe20000400000 */
[----:B------:R-:W-:-:S04]  /*0770*/  IMAD.WIDE R10, R0, 0xc, R4 ;  /* 0x0000000c000a7825 */ /* 0x000fc800078e0204 */
[----:B------:R1:W-:Y:S04]  /*0780*/  STG.E desc[UR4][R8.64+0x8], R19 ;  /* 0x0000081308007986 */ /* 0x0003e8000c101904 */
[----:B------:R-:W2:Y:S04]  /*0790*/  LDG.E R2, desc[UR4][R10.64] ;  /* 0x000000040a027981 */ /* 0x000ea8000c1e1900 */
[----:B0-----:R-:W2:Y:S01]  /*07a0*/  LDG.E R21, desc[UR4][R12.64] ;  /* 0x000000040c157981 */ /* 0x001ea2000c1e1900 */
        /* <DEDUP_REMOVED lines=9> */
[----:B------:R-:W-:-:S04]  /*0840*/  LEA R3, R0, R3, 0x2 ;  /* 0x0000000300037211 */ /* 0x000fc800078e10ff */
[----:B------:R-:W-:Y:S01]  /*0850*/  ISETP.GE.AND P0, PT, R3, UR6, PT ;  /* 0x0000000603007c0c */ /* 0x000fe2000bf06270 */
[----:B--2---:R-:W-:-:S05]  /*0860*/  FMUL R7, R2, R7 ;  /* 0x0000000702077220 */ /* 0x004fca0000400000 */
[----:B------:R1:W-:Y:S07]  /*0870*/  STG.E desc[UR4][R14.64+0x8], R7 ;  /* 0x000008070e007986 */ /* 0x0003ee000c101904 */
[----:B------:R-:W-:Y:S05]  /*0880*/  @!P0 BRA `(.L_x_159) ;  /* 0xfffffff800f88947 */ /* 0x000fea000383ffff */
[----:B------:R-:W-:Y:S05]  /*0890*/  EXIT ;  /* 0x000000000000794d */ /* 0x000fea0003800000 */
.L_x_160:
        /* <DEDUP_REMOVED lines=14> */
.L_x_346:


//--------------------- .text.vec3_dot            --------------------------
	.section	.text.vec3_dot,"ax",@progbits
	.align	128
        .global         vec3_dot
        .type           vec3_dot,@function
        .size           vec3_dot,(.L_x_347 - vec3_dot)
        .other          vec3_dot,@"STO_CUDA_ENTRY STV_DEFAULT"
vec3_dot:
.text.vec3_dot:
        /* <DEDUP_REMOVED lines=49> */
.L_x_163:
[C---:B------:R-:W-:Y:S01]  /*0310*/  IMAD.WIDE R10, R3.reuse, 0xc, R6 ;  /* 0x0000000c030a7825 */ /* 0x040fe200078e0206 */
[----:B0-----:R-:W0:Y:S03]  /*0320*/  LDC.64 R8, c[0x0][0x390] ;  /* 0x0000e400ff087b82 */ /* 0x001e260000000a00 */
[C---:B------:R-:W-:Y:S01]  /*0330*/  IMAD.WIDE R12, R3.reuse, 0xc, R4 ;  /* 0x0000000c030c7825 */ /* 0x040fe200078e0204 */
[----:B------:R-:W2:Y:S04]  /*0340*/  LDG.E R17, desc[UR4][R10.64] ;  /* 0x000000040a117981 */ /* 0x000ea8000c1e1900 */
[----:B------:R-:W2:Y:S04]  /*0350*/  LDG.E R16, desc[UR4][R12.64] ;  /* 0x000000040c107981 */ /* 0x000ea8000c1e1900 */
[----:B------:R-:W3:Y:S04]  /*0360*/  LDG.E R15, desc[UR4][R10.64+-0x4] ;  /* 0xfffffc040a0f7981 */ /* 0x000ee8000c1e1900 */
[----:B------:R-:W3:Y:S04]  /*0370*/  LDG.E R14, desc[UR4][R12.64+-0x4] ;  /* 0xfffffc040c0e7981 */ /* 0x000ee8000c1e1900 */
[----:B------:R-:W4:Y:S04]  /*0380*/  LDG.E R18, desc[UR4][R10.64+0x4] ;  /* 0x000004040a127981 */ /* 0x000f28000c1e1900 */
[----:B------:R-:W4:Y:S01]  /*0390*/  LDG.E R19, desc[UR4][R12.64+0x4] ;  /* 0x000004040c137981 */ /* 0x000f22000c1e1900 */
[----:B0-----:R-:W-:Y:S01]  /*03a0*/  IMAD.WIDE R8, R3, 0x4, R8 ;  /* 0x0000000403087825 */ /* 0x001fe200078e0208 */
[----:B------:R-:W-:-:S02]  /*03b0*/  IADD3 R2, PT, PT, R2, 0x1, RZ ;  /* 0x0000000102027810 */ /* 0x000fc40007ffe0ff */
[----:B------:R-:W-:Y:S02]  /*03c0*/  IADD3 R3, PT, PT, R0, R3, RZ ;  /* 0x0000000300037210 */ /* 0x000fe40007ffe0ff */
[----:B------:R-:W-:Y:S01]  /*03d0*/  ISETP.NE.AND P1, PT, R2, RZ, PT ;  /* 0x000000ff0200720c */ /* 0x000fe20003f25270 */
[----:B--2---:R-:W-:-:S04]  /*03e0*/  FMUL R17, R16, R17 ;  /* 0x0000001110117220 */ /* 0x004fc80000400000 */
[----:B---3--:R-:W-:-:S04]  /*03f0*/  FFMA R14, R14, R15, R17 ;  /* 0x0000000f0e0e7223 */ /* 0x008fc80000000011 */
[----:B----4-:R-:W-:-:S05]  /*0400*/  FFMA R19, R19, R18, R14 ;  /* 0x0000001213137223 */ /* 0x010fca000000000e */
[----:B------:R0:W-:Y:S01]  /*0410*/  STG.E desc[UR4][R8.64], R19 ;  /* 0x0000001308007986 */ /* 0x0001e2000c101904 */
[----:B------:R-:W-:Y:S05]  /*0420*/  @P1 BRA `(.L_x_163) ;  /* 0xfffffffc00b81947 */ /* 0x000fea000383ffff */
.L_x_162:
[----:B------:R-:W-:Y:S05]  /*0430*/  BSYNC.RECONVERGENT B0 ;  /* 0x0000000000007941 */ /* 0x000fea0003800200 */
.L_x_161:
[----:B------:R-:W-:Y:S05]  /*0440*/  @!P0 EXIT ;  /* 0x000000000000894d */ /* 0x000fea0003800000 */
.L_x_164:
[----:B-1----:R-:W1:Y:S08]  /*0450*/  LDC.64 R4, c[0x0][0x380] ;  /* 0x0000e000ff047b82 */ /* 0x002e700000000a00 */
[----:B------:R-:W2:Y:S08]  /*0460*/  LDC.64 R6, c[0x0][0x388] ;  /* 0x0000e200ff067b82 */ /* 0x000eb00000000a00 */
[----:B0-----:R-:W0:Y:S01]  /*0470*/  LDC.64 R8, c[0x0][0x390] ;  /* 0x0000e400ff087b82 */ /* 0x001e220000000a00 */
[----:B-1----:R-:W-:-:S05]  /*0480*/  IMAD.WIDE R4, R3, 0xc, R4 ;  /* 0x0000000c03047825 */ /* 0x002fca00078e0204 */
[----:B------:R-:W3:Y:S01]  /*0490*/  LDG.E R10, desc[UR4][R4.64+0x4] ;  /* 0x00000404040a7981 */ /* 0x000ee2000c1e1900 */
[----:B--2---:R-:W-:-:S03]  /*04a0*/  IMAD.WIDE R6, R3, 0xc, R6 ;  /* 0x0000000c03067825 */ /* 0x004fc600078e0206 */
[----:B------:R-:W2:Y:S04]  /*04b0*/  LDG.E R2, desc[UR4][R4.64] ;  /* 0x0000000404027981 */ /* 0x000ea8000c1e1900 */
[----:B------:R-:W3:Y:S04]  /*04c0*/  LDG.E R13, desc[UR4][R6.64+0x4] ;  /* 0x00000404060d7981 */ /* 0x000ee8000c1e1900 */
[----:B------:R-:W2:Y:S04]  /*04d0*/  LDG.E R11, desc[UR4][R6.64] ;  /* 0x00000004060b7981 */ /* 0x000ea8000c1e1900 */
[----:B------:R-:W4:Y:S04]  /*04e0*/  LDG.E R15, desc[UR4][R4.64+0x8] ;  /* 0x00000804040f7981 */ /* 0x000f28000c1e1900 */
[----:B------:R-:W4:Y:S01]  /*04f0*/  LDG.E R12, desc[UR4][R6.64+0x8] ;  /* 0x00000804060c7981 */ /* 0x000f22000c1e1900 */
[----:B0-----:R-:W-:-:S04]  /*0500*/  IMAD.WIDE R8, R3, 0x4, R8 ;  /* 0x0000000403087825 */ /* 0x001fc800078e0208 */
[----:B---3--:R-:W-:-:S04]  /*0510*/  FMUL R13, R10, R13 ;  /* 0x0000000d0a0d7220 */ /* 0x008fc80000400000 */
[----:B--2---:R-:W-:Y:S01]  /*0520*/  FFMA R2, R2, R11, R13 ;  /* 0x0000000b02027223 */ /* 0x004fe2000000000d */
[----:B------:R-:W-:-:S04]  /*0530*/  IMAD.WIDE R10, R0, 0xc, R6 ;  /* 0x0000000c000a7825 */ /* 0x000fc800078e0206 */
[----:B----4-:R-:W-:Y:S01]  /*0540*/  FFMA R15, R15, R12, R2 ;  /* 0x0000000c0f0f7223 */ /* 0x010fe20000000002 */
[----:B------:R-:W-:-:S04]  /*0550*/  IMAD.WIDE R12, R0, 0xc, R4 ;  /* 0x0000000c000c7825 */ /* 0x000fc800078e0204 */
[----:B------:R0:W-:Y:S04]  /*0560*/  STG.E desc[UR4][R8.64], R15 ;  /* 0x0000000f08007986 */ /* 0x0001e8000c101904 */
[----:B------:R-:W2:Y:S04]  /*0570*/  LDG.E R14, desc[UR4][R12.64+0x4] ;  /* 0x000004040c0e7981 */ /* 0x000ea8000c1e1900 */
[----:B------:R-:W2:Y:S04]  /*0580*/  LDG.E R17, desc[UR4][R10.64+0x4] ;  /* 0x000004040a117981 */ /* 0x000ea8000c1e1900 */
[----:B------:R-:W3:Y:S04]  /*0590*/  LDG.E R2, desc[UR4][R12.64] ;  /* 0x000000040c027981 */ /* 0x000ee8000c1e1900 */
[----:B------:R-:W3:Y:S04]  /*05a0*/  LDG.E R5, desc[UR4][R10.64] ;  /* 0x000000040a057981 */ /* 0x000ee8000c1e1900 */
[----:B------:R-:W4:Y:S04]  /*05b0*/  LDG.E R7, desc[UR4][R12.64+0x8] ;  /* 0x000008040c077981 */ /* 0x000f28000c1e1900 */
[----:B------:R-:W4:Y:S01]  /*05c0*/  LDG.E R6, desc[UR4][R10.64+0x8] ;  /* 0x000008040a067981 */ /* 0x000f22000c1e1900 */
[----:B--2---:R-:W-:-:S04]  /*05d0*/  FMUL R17, R14, R17 ;  /* 0x000000110e117220 */ /* 0x004fc80000400000 */
[----:B---3--:R-:W-:Y:S01]  /*05e0*/  FFMA R2, R2, R5, R17 ;  /* 0x0000000502027223 */ /* 0x008fe20000000011 */
[----:B------:R-:W-:-:S04]  /*05f0*/  IMAD.WIDE R4, R0, 0x4, R8 ;  /* 0x0000000400047825 */ /* 0x000fc800078e0208 */
[----:B0-----:R-:W-:-:S04]  /*0600*/  IMAD.WIDE R8, R0, 0xc, R10 ;  /* 0x0000000c00087825 */ /* 0x001fc800078e020a */
        /* <DEDUP_REMOVED lines=22> */
[----:B------:R-:W-:-:S04]  /*0770*/  LEA R3, R0, R3, 0x2 ;  /* 0x0000000300037211 */ /* 0x000fc800078e10ff */
[----:B------:R-:W-:Y:S01]  /*0780*/  ISETP.GE.AND P0, PT, R3, UR6, PT ;  /* 0x0000000603007c0c */ /* 0x000fe2000bf06270 */
[----:B--2---:R-:W-:-:S04]  /*0790*/  FMUL R17, R14, R17 ;  /* 0x000000110e117220 */ /* 0x004fc80000400000 */
[----:B---3--:R-:W-:Y:S01]  /*07a0*/  FFMA R2, R2, R7, R17 ;  /* 0x0000000702027223 */ /* 0x008fe20000000011 */
[----:B------:R-:W-:-:S04]  /*07b0*/  IMAD.WIDE R6, R0, 0x4, R10 ;  /* 0x0000000400067825 */ /* 0x000fc800078e020a */
[----:B----4-:R-:W-:-:S05]  /*07c0*/  FFMA R9, R9, R8, R2 ;  /* 0x0000000809097223 */ /* 0x010fca0000000002 */
[----:B------:R1:W-:Y:S01]  /*07d0*/  STG.E desc[UR4][R6.64], R9 ;  /* 0x0000000906007986 */ /* 0x0003e2000c101904 */
[----:B------:R-:W-:Y:S05]  /*07e0*/  @!P0 BRA `(.L_x_164) ;  /* 0xfffffffc00188947 */ /* 0x000fea000383ffff */
[----:B------:R-:W-:Y:S05]  /*07f0*/  EXIT ;  /* 0x000000000000794d */ /* 0x000fea0003800000 */
.L_x_165:
        /* <DEDUP_REMOVED lines=16> */
.L_x_347:


//--------------------- .text.vec3_sub            --------------------------
	.section	.text.vec3_sub,"ax",@progbits
	.align	128
        .global         vec3_sub
        .type           vec3_sub,@function
        .size           vec3_sub,(.L_x_348 - vec3_sub)
        .other          vec3_sub,@"STO_CUDA_ENTRY STV_DEFAULT"
vec3_sub:
.text.vec3_sub:
        /* <DEDUP_REMOVED lines=46> */
[----:B0-----:R-:W-:-:S04]  /*02e0*/  IADD3 R4, P1, PT, R4, 0x4, RZ ;  /* 0x0000000404047810 */ /* 0x001fc80007f3e0ff */
[----:B------:R-:W-:Y:S02]  /*02f0*/  IADD3.X R5, PT, PT, RZ, R5, RZ, P1, !PT ;  /* 0x00000005ff057210 */ /* 0x000fe40000ffe4ff */
[----:B-1----:R-:W-:-:S04]  /*0300*/  IADD3 R6, P3, PT, R6, 0x8, RZ ;  /* 0x0000000806067810 */ /* 0x002fc80007f7e0ff */
[----:B------:R-:W-:Y:S02]  /*0310*/  IADD3.X R7, PT, PT, RZ, R7, RZ, P3, !PT ;  /* 0x00000007ff077210 */ /* 0x000fe40001ffe4ff */
[----:B--2---:R-:W-:-:S04]  /*0320*/  IADD3 R8, P2, PT, R8, 0x8, RZ ;  /* 0x0000000808087810 */ /* 0x004fc80007f5e0ff */
[----:B------:R-:W-:-:S09]  /*0330*/  IADD3.X R9, PT, PT, RZ, R9, RZ, P2, !PT ;  /* 0x00000009ff097210 */ /* 0x000fd200017fe4ff */
.L_x_168:
[----:B------:R-:W-:-:S04]  /*0340*/  IMAD.WIDE R14, R3, 0xc, R4 ;  /* 0x0000000c030e7825 */ /* 0x000fc800078e0204 */
[C---:B------:R-:W-:Y:S01]  /*0350*/  IMAD.WIDE R12, R3.reuse, 0xc, R6 ;  /* 0x0000000c030c7825 */ /* 0x040fe200078e0206 */
[----:B------:R-:W2:Y:S04]  /*0360*/  LDG.E R16, desc[UR4][R14.64+-0x4] ;  /* 0xfffffc040e107981 */ /* 0x000ea8000c1e1900 */
[----:B0-----:R-:W2:Y:S01]  /*0370*/  LDG.E R17, desc[UR4][R12.64+-0x8] ;  /* 0xfffff8040c117981 */ /* 0x001ea2000c1e1900 */
[----:B------:R-:W-:-:S04]  /*0380*/  IMAD.WIDE R10, R3, 0xc, R8 ;  /* 0x0000000c030a7825 */ /* 0x000fc800078e0208 */
[----:B--2---:R-:W-:-:S05]  /*0390*/  FADD R17, R16, -R17 ;  /* 0x8000001110117221 */ /* 0x004fca0000000000 */
[----:B------:R0:W-:Y:S04]  /*03a0*/  STG.E desc[UR4][R10.64+-0x8], R17 ;  /* 0xfffff8110a007986 */ /* 0x0001e8000c101904 */
[----:B------:R-:W2:Y:S04]  /*03b0*/  LDG.E R16, desc[UR4][R14.64] ;  /* 0x000000040e107981 */ /* 0x000ea8000c1e1900 */
[----:B------:R-:W2:Y:S02]  /*03c0*/  LDG.E R19, desc[UR4][R12.64+-0x4] ;  /* 0xfffffc040c137981 */ /* 0x000ea4000c1e1900 */
[----:B--2---:R-:W-:-:S05]  /*03d0*/  FADD R19, R16, -R19 ;  /* 0x8000001310137221 */ /* 0x004fca0000000000 */
[----:B------:R0:W-:Y:S04]  /*03e0*/  STG.E desc[UR4][R10.64+-0x4], R19 ;  /* 0xfffffc130a007986 */ /* 0x0001e8000c101904 */
[----:B------:R-:W2:Y:S04]  /*03f0*/  LDG.E R16, desc[UR4][R14.64+0x4] ;  /* 0x000004040e107981 */ /* 0x000ea8000c1e1900 */
[----:B------:R-:W2:Y:S01]  /*0400*/  LDG.E R21, desc[UR4][R12.64] ;  /* 0x000000040c157981 */ /* 0x000ea2000c1e1900 */
[----:B------:R-:W-:Y:S02]  /*0410*/  IADD3 R2, PT, PT, R2, 0x1, RZ ;  /* 0x0000000102027810 */ /* 0x000fe40007ffe0ff */
[----:B------:R-:W-:-:S02]  /*0420*/  IADD3 R3, PT, PT, R0, R3, RZ ;  /* 0x0000000300037210 */ /* 0x000fc40007ffe0ff */
[----:B------:R-:W-:Y:S01]  /*0430*/  ISETP.NE.AND P1, PT, R2, RZ, PT ;  /* 0x000000ff0200720c */ /* 0x000fe20003f25270 */
[----:B--2---:R-:W-:-:S05]  /*0440*/  FADD R21, R16, -R21 ;  /* 0x8000001510157221 */ /* 0x004fca0000000000 */
[----:B------:R0:W-:Y:S07]  /*0450*/  STG.E desc[UR4][R10.64], R21 ;  /* 0x000000150a007986 */ /* 0x0001ee000c101904 */
[----:B------:R-:W-:Y:S05]  /*0460*/  @P1 BRA `(.L_x_168) ;  /* 0xfffffffc00b41947 */ /* 0x000fea000383ffff */
.L_x_167:
[----:B------:R-:W-:Y:S05]  /*0470*/  BSYNC.RECONVERGENT B0 ;  /* 0x0000000000007941 */ /* 0x000fea0003800200 */
.L_x_166:
[----:B------:R-:W-:Y:S05]  /*0480*/  @!P0 EXIT ;  /* 0x000000000000894d */ /* 0x000fea0003800000 */
.L_x_169:
        /* <DEDUP_REMOVED lines=8> */
[----:B----4-:R-:W-:-:S05]  /*0510*/  FADD R15, R2, -R11 ;  /* 0x8000000b020f7221 */ /* 0x010fca0000000000 */
[----:B------:R0:W-:Y:S04]  /*0520*/  STG.E desc[UR4][R4.64], R15 ;  /* 0x0000000f04007986 */ /* 0x0001e8000c101904 */
[----:B------:R-:W2:Y:S04]  /*0530*/  LDG.E R2, desc[UR4][R6.64+0x4] ;  /* 0x0000040406027981 */ /* 0x000ea8000c1e1900 */
[----:B------:R-:W2:Y:S02]  /*0540*/  LDG.E R11, desc[UR4][R8.64+0x4] ;  /* 0x00000404080b7981 */ /* 0x000ea4000c1e1900 */
[----:B--2---:R-:W-:-:S05]  /*0550*/  FADD R17, R2, -R11 ;  /* 0x8000000b02117221 */ /* 0x004fca0000000000 */
[----:B------:R1:W-:Y:S04]  /*0560*/  STG.E desc[UR4][R4.64+0x4], R17 ;  /* 0x0000041104007986 */ /* 0x0003e8000c101904 */
[----:B------:R-:W2:Y:S04]  /*0570*/  LDG.E R2, desc[UR4][R6.64+0x8] ;  /* 0x0000080406027981 */ /* 0x000ea8000c1e1900 */
[----:B------:R-:W2:Y:S01]  /*0580*/  LDG.E R11, desc[UR4][R8.64+0x8] ;  /* 0x00000804080b7981 */ /* 0x000ea2000c1e1900 */
[----:B------:R-:W-:-:S04]  /*0590*/  IMAD.WIDE R12, R0, 0xc, R6 ;  /* 0x0000000c000c7825 */ /* 0x000fc800078e0206 */
[----:B--2---:R-:W-:Y:S01]  /*05a0*/  FADD R19, R2, -R11 ;  /* 0x8000000b02137221 */ /* 0x004fe20000000000 */
[----:B------:R-:W-:-:S04]  /*05b0*/  IMAD.WIDE R10, R0, 0xc, R8 ;  /* 0x0000000c000a7825 */ /* 0x000fc800078e0208 */
[----:B------:R2:W-:Y:S04]  /*05c0*/  STG.E desc[UR4][R4.64+0x8], R19 ;  /* 0x0000081304007986 */ /* 0x0005e8000c101904 */
[----:B------:R-:W3:Y:S04]  /*05d0*/  LDG.E R2, desc[UR4][R12.64] ;  /* 0x000000040c027981 */ /* 0x000ee8000c1e1900 */
[----:B------:R-:W3:Y:S01]  /*05e0*/  LDG.E R21, desc[UR4][R10.64] ;  /* 0x000000040a157981 */ /* 0x000ee2000c1e1900 */
[----:B0-----:R-:W-:-:S04]  /*05f0*/  IMAD.WIDE R14, R0, 0xc, R4 ;  /* 0x0000000c000e7825 */ /* 0x001fc800078e0204 */
[----:B---3--:R-:W-:-:S05]  /*0600*/  FADD R21, R2, -R21 ;  /* 0x8000001502157221 */ /* 0x008fca0000000000 */
[----:B------:R0:W-:Y:S04]  /*0610*/  STG.E desc[UR4][R14.64], R21 ;  /* 0x000000150e007986 */ /* 0x0001e8000c101904 */
[----:B------:R-:W1:Y:S04]  /*0620*/  LDG.E R2, desc[UR4][R12.64+0x4] ;  /* 0x000004040c027981 */ /* 0x000e68000c1e1900 */
[----:B------:R-:W1:Y:S02]  /*0630*/  LDG.E R7, desc[UR4][R10.64+0x4] ;  /* 0x000004040a077981 */ /* 0x000e64000c1e1900 */
[----:B-1----:R-:W-:-:S05]  /*0640*/  FADD R17, R2, -R7 ;  /* 0x8000000702117221 */ /* 0x002fca0000000000 */
[----:B------:R1:W-:Y:S04]  /*0650*/  STG.E desc[UR4][R14.64+0x4], R17 ;  /* 0x000004110e007986 */ /* 0x0003e8000c101904 */
[----:B------:R-:W3:Y:S04]  /*0660*/  LDG.E R2, desc[UR4][R12.64+0x8] ;  /* 0x000008040c027981 */ /* 0x000ee8000c1e1900 */
[----:B--2---:R-:W3:Y:S01]  /*0670*/  LDG.E R5, desc[UR4][R10.64+0x8] ;  /* 0x000008040a057981 */ /* 0x004ee2000c1e1900 */
[----:B------:R-:W-:-:S04]  /*0680*/  IMAD.WIDE R6, R0, 0xc, R10 ;  /* 0x0000000c00067825 */ /* 0x000fc800078e020a */
[----:B---3--:R-:W-:Y:S01]  /*0690*/  FADD R19, R2, -R5 ;  /* 0x8000000502137221 */ /* 0x008fe20000000000 */
[----:B------:R-:W-:-:S04]  /*06a0*/  IMAD.WIDE R4, R0, 0xc, R12 ;  /* 0x0000000c00047825 */ /* 0x000fc800078e020c */
[----:B------:R2:W-:Y:S04]  /*06b0*/  STG.E desc[UR4][R14.64+0x8], R19 ;  /* 0x000008130e007986 */ /* 0x0005e8000c101904 */
[----:B------:R-:W3:Y:S04]  /*06c0*/  LDG.E R2, desc[UR4][R4.64] ;  /* 0x0000000404027981 */ /* 0x000ee8000c1e1900 */
[----:B0-----:R-:W3:Y:S01]  /*06d0*/  LDG.E R21, desc[UR4][R6.64] ;  /* 0x0000000406157981 */ /* 0x001ee2000c1e1900 */
[----:B------:R-:W-:-:S04]  /*06e0*/  IMAD.WIDE R8, R0, 0xc, R14 ;  /* 0x0000000c00087825 */ /* 0x000fc800078e020e */
[----:B---3--:R-:W-:-:S05]  /*06f0*/  FADD R21, R2, -R21 ;  /* 0x8000001502157221 */ /* 0x008fca0000000000 */
[----:B------:R0:W-:Y:S04]  /*0700*/  STG.E desc[UR4][R8.64], R21 ;  /* 0x0000001508007986 */ /* 0x0001e8000c101904 */
[----:B------:R-:W1:Y:S04]  /*0710*/  LDG.E R2, desc[UR4][R4.64+0x4] ;  /* 0x0000040404027981 */ /* 0x000e68000c1e1900 */
[----:B------:R-:W1:Y:S02]  /*0720*/  LDG.E R11, desc[UR4][R6.64+0x4] ;  /* 0x00000404060b7981 */ /* 0x000e64000c1e1900 */
[----:B-1----:R-:W-:-:S05]  /*0730*/  FADD R17, R2, -R11 ;  /* 0x8000000b02117221 */ /* 0x002fca0000000000 */
[----:B------:R1:W-:Y:S04]  /*0740*/  STG.E desc[UR4][R8.64+0x4], R17 ;  /* 0x0000041108007986 */ /* 0x0003e8000c101904 */
[----:B------:R-:W2:Y:S04]  /*0750*/  LDG.E R2, desc[UR4][R4.64+0x8] ;  /* 0x0000080404027981 */ /* 0x000ea8000c1e1900 */
[----:B------:R-:W2:Y:S01]  /*0760*/  LDG.E R11, desc[UR4][R6.64+0x8] ;  /* 0x00000804060b7981 */ /* 0x000ea2000c1e1900 */
[----:B------:R-:W-:-:S04]  /*0770*/  IMAD.WIDE R12, R0, 0xc, R6 ;  /* 0x0000000c000c7825 */ /* 0x000fc800078e0206 */
[----:B--2---:R-:W-:Y:S01]  /*0780*/  FADD R19, R2, -R11 ;  /* 0x8000000b02137221 */ /* 0x004fe20000000000 */
[----:B------:R-:W-:-:S04]  /*0790*/  IMAD.WIDE R10, R0, 0xc, R4 ;  /* 0x0000000c000a7825 */ /* 0x000fc800078e0204 */
[----:B------:R1:W-:Y:S04]  /*07a0*/  STG.E desc[UR4][R8.64+0x8], R19 ;  /* 0x0000081308007986 */ /* 0x0003e8000c101904 */
        /* <DEDUP_REMOVED lines=11> */
[----:B------:R-:W-:-:S04]  /*0860*/  LEA R3, R0, R3, 0x2 ;  /* 0x0000000300037211 */ /* 0x000fc800078e10ff */
[----:B------:R-:W-:Y:S01]  /*0870*/  ISETP.GE.AND P0, PT, R3, UR6, PT ;  /* 0x0000000603007c0c */ /* 0x000fe2000bf06270 */
[----:B--2---:R-:W-:-:S05]  /*0880*/  FADD R7, R2, -R7 ;  /* 0x8000000702077221 */ /* 0x004fca0000000000 */
[----:B------:R1:W-:Y:S07]  /*0890*/  STG.E desc[UR4][R14.64+0x8], R7 ;  /* 0x000008070e007986 */ /* 0x0003ee000c101904 */
[----:B------:R-:W-:Y:S05]  /*08a0*/  @!P0 BRA `(.L_x_169) ;  /* 0xfffffff800f88947 */ /* 0x000fea000383ffff */
[----:B------:R-:W-:Y:S05]  /*08b0*/  EXIT ;  /* 0x000000000000794d */ /* 0x000fea0003800000 */
.L_x_170:
        /* <DEDUP_REMOVED lines=12> */
.L_x_348:


//--------------------- .text.vec3_add            --------------------------
	.section	.text.vec3_add,"ax",@progbits
	.align	128
        .global         vec3_add
        .type           vec3_add,@function
        .size           vec3_add,(.L_x_349 - vec3_add)
        .other          vec3_add,@"STO_CUDA_ENTRY STV_DEFAULT"
vec3_add:
.text.vec3_add:
        /* <DEDUP_REMOVED lines=52> */
.L_x_173:
[----:B------:R-:W-:-:S04]  /*0340*/  IMAD.WIDE R14, R3, 0xc, R4 ;  /* 0x0000000c030e7825 */ /* 0x000fc800078e0204 */
[C---:B------:R-:W-:Y:S01]  /*0350*/  IMAD.WIDE R12, R3.reuse, 0xc, R6 ;  /* 0x0000000c030c7825 */ /* 0x040fe200078e0206 */
[----:B------:R-:W2:Y:S04]  /*0360*/  LDG.E R16, desc[UR4][R14.64+-0x4] ;  /* 0xfffffc040e107981 */ /* 0x000ea8000c1e1900 */
[----:B0-----:R-:W2:Y:S01]  /*0370*/  LDG.E R17, desc[UR4][R12.64+-0x8] ;  /* 0xfffff8040c117981 */ /* 0x001ea2000c1e1900 */
[----:B------:R-:W-:-:S04]  /*0380*/  IMAD.WIDE R10, R3, 0xc, R8 ;  /* 0x0000000c030a7825 */ /* 0x000fc800078e0208 */
[----:B--2---:R-:W-:-:S05]  /*0390*/  FADD R17, R16, R17 ;  /* 0x0000001110117221 */ /* 0x004fca0000000000 */
[----:B------:R0:W-:Y:S04]  /*03a0*/  STG.E desc[UR4][R10.64+-0x8], R17 ;  /* 0xfffff8110a007986 */ /* 0x0001e8000c101904 */
[----:B------:R-:W2:Y:S04]  /*03b0*/  LDG.E R16, desc[UR4][R14.64] ;  /* 0x000000040e107981 */ /* 0x000ea8000c1e1900 */
[----:B------:R-:W2:Y:S02]  /*03c0*/  LDG.E R19, desc[UR4][R12.64+-0x4] ;  /* 0xfffffc040c137981 */ /* 0x000ea4000c1e1900 */
[----:B--2---:R-:W-:-:S05]  /*03d0*/  FADD R19, R16, R19 ;  /* 0x0000001310137221 */ /* 0x004fca0000000000 */
[----:B------:R0:W-:Y:S04]  /*03e0*/  STG.E desc[UR4][R10.64+-0x4], R19 ;  /* 0xfffffc130a007986 */ /* 0x0001e8000c101904 */
[----:B------:R-:W2:Y:S04]  /*03f0*/  LDG.E R16, desc[UR4][R14.64+0x4] ;  /* 0x000004040e107981 */ /* 0x000ea8000c1e1900 */
[----:B------:R-:W2:Y:S01]  /*0400*/  LDG.E R21, desc[UR4][R12.64] ;  /* 0x000000040c157981 */ /* 0x000ea2000c1e1900 */
[----:B------:R-:W-:Y:S02]  /*0410*/  IADD3 R2, PT, PT, R2, 0x1, RZ ;  /* 0x0000000102027810 */ /* 0x000fe40007ffe0ff */
[----:B------:R-:W-:-:S02]  /*0420*/  IADD3 R3, PT, PT, R0, R3, RZ ;  /* 0x0000000300037210 */ /* 0x000fc40007ffe0ff */
[----:B------:R-:W-:Y:S01]  /*0430*/  ISETP.NE.AND P1, PT, R2, RZ, PT ;  /* 0x000000ff0200720c */ /* 0x000fe20003f25270 */
[----:B--2---:R-:W-:-:S05]  /*0440*/  FADD R21, R16, R21 ;  /* 0x0000001510157221 */ /* 0x004fca0000000000 */
[----:B------:R0:W-:Y:S07]  /*0450*/  STG.E desc[UR4][R10.64], R21 ;  /* 0x000000150a007986 */ /* 0x0001ee000c101904 */
[----:B------:R-:W-:Y:S05]  /*0460*/  @P1 BRA `(.L_x_173) ;  /* 0xfffffffc00b41947 */ /* 0x000fea000383ffff */
.L_x_172:
[----:B------:R-:W-:Y:S05]  /*0470*/  BSYNC.RECONVERGENT B0 ;  /* 0x0000000000007941 */ /* 0x000fea0003800200 */
.L_x_171:
[----:B------:R-:W-:Y:S05]  /*0480*/  @!P0 EXIT ;  /* 0x000000000000894d */ /* 0x000fea0003800000 */
.L_x_174:
        /* <DEDUP_REMOVED lines=8> */
[----:B----4-:R-:W-:-:S05]  /*0510*/  FADD R15, R2, R11 ;  /* 0x0000000b020f7221 */ /* 0x010fca0000000000 */
[----:B------:R0:W-:Y:S04]  /*0520*/  STG.E desc[UR4][R4.64], R15 ;  /* 0x0000000f04007986 */ /* 0x0001e8000c101904 */
[----:B------:R-:W2:Y:S04]  /*0530*/  LDG.E R2, desc[UR4][R6.64+0x4] ;  /* 0x0000040406027981 */ /* 0x000ea8000c1e1900 */
[----:B------:R-:W2:Y:S02]  /*0540*/  LDG.E R11, desc[UR4][R8.64+0x4] ;  /* 0x00000404080b7981 */ /* 0x000ea4000c1e1900 */
[----:B--2---:R-:W-:-:S05]  /*0550*/  FADD R17, R2, R11 ;  /* 0x0000000b02117221 */ /* 0x004fca0000000000 */
[----:B------:R1:W-:Y:S04]  /*0560*/  STG.E desc[UR4][R4.64+0x4], R17 ;  /* 0x0000041104007986 */ /* 0x0003e8000c101904 */
[----:B------:R-:W2:Y:S04]  /*0570*/  LDG.E R2, desc[UR4][R6.64+0x8] ;  /* 0x0000080406027981 */ /* 0x000ea8000c1e1900 */
[----:B------:R-:W2:Y:S01]  /*0580*/  LDG.E R11, desc[UR4][R8.64+0x8] ;  /* 0x00000804080b7981 */ /* 0x000ea2000c1e1900 */
[----:B------:R-:W-:-:S04]  /*0590*/  IMAD.WIDE R12, R0, 0xc, R6 ;  /* 0x0000000c000c7825 */ /* 0x000fc800078e0206 */
[----:B--2---:R-:W-:Y:S01]  /*05a0*/  FADD R19, R2, R11 ;  /* 0x0000000b02137221 */ /* 0x004fe20000000000 */
[----:B------:R-:W-:-:S04]  /*05b0*/  IMAD.WIDE R10, R0, 0xc, R8 ;  /* 0x0000000c000a7825 */ /* 0x000fc800078e0208 */
[----:B------:R2:W-:Y:S04]  /*05c0*/  STG.E desc[UR4][R4.64+0x8], R19 ;  /* 0x0000081304007986 */ /* 0x0005e8000c101904 */
[----:B------:R-:W3:Y:S04]  /*05d0*/  LDG.E R2, desc[UR4][R12.64] ;  /* 0x000000040c027981 */ /* 0x000ee8000c1e1900 */
[----:B------:R-:W3:Y:S01]  /*05e0*/  LDG.E R21, desc[UR4][R10.64] ;  /* 0x000000040a157981 */ /* 0x000ee2000c1e1900 */
[----:B0-----:R-:W-:-:S04]  /*05f0*/  IMAD.WIDE R14, R0, 0xc, R4 ;  /* 0x0000000c000e7825 */ /* 0x001fc800078e0204 */
[----:B---3--:R-:W-:-:S05]  /*0600*/  FADD R21, R2, R21 ;  /* 0x0000001502157221 */ /* 0x008fca0000000000 */
[----:B------:R0:W-:Y:S04]  /*0610*/  STG.E desc[UR4][R14.64], R21 ;  /* 0x000000150e007986 */ /* 0x0001e8000c101904 */
[----:B------:R-:W1:Y:S04]  /*0620*/  LDG.E R2, desc[UR4][R12.64+0x4] ;  /* 0x000004040c027981 */ /* 0x000e68000c1e1900 */
[----:B------:R-:W1:Y:S02]  /*0630*/  LDG.E R7, desc[UR4][R10.64+0x4] ;  /* 0x000004040a077981 */ /* 0x000e64000c1e1900 */
[----:B-1----:R-:W-:-:S05]  /*0640*/  FADD R17, R2, R7 ;  /* 0x0000000702117221 */ /* 0x002fca0000000000 */
[----:B------:R1:W-:Y:S04]  /*0650*/  STG.E desc[UR4][R14.64+0x4], R17 ;  /* 0x000004110e007986 */ /* 0x0003e8000c101904 */
[----:B------:R-:W3:Y:S04]  /*0660*/  LDG.E R2, desc[UR4][R12.64+0x8] ;  /* 0x000008040c027981 */ /* 0x000ee8000c1e1900 */
[----:B--2---:R-:W3:Y:S01]  /*0670*/  LDG.E R5, desc[UR4][R10.64+0x8] ;  /* 0x000008040a057981 */ /* 0x004ee2000c1e1900 */
[----:B------:R-:W-:-:S04]  /*0680*/  IMAD.WIDE R6, R0, 0xc, R10 ;  /* 0x0000000c00067825 */ /* 0x000fc800078e020a */
[----:B---3--:R-:W-:Y:S01]  /*0690*/  FADD R19, R2, R5 ;  /* 0x0000000502137221 */ /* 0x008fe20000000000 */
[----:B------:R-:W-:-:S04]  /*06a0*/  IMAD.WIDE R4, R0, 0xc, R12 ;  /* 0x0000000c00047825 */ /* 0x000fc800078e020c */
[----:B------:R2:W-:Y:S04]  /*06b0*/  STG.E desc[UR4][R14.64+0x8], R19 ;  /* 0x000008130e007986 */ /* 0x0005e8000c101904 */
[----:B------:R-:W3:Y:S04]  /*06c0*/  LDG.E R2, desc[UR4][R4.64] ;  /* 0x0000000404027981 */ /* 0x000ee8000c1e1900 */
[----:B0-----:R-:W3:Y:S01]  /*06d0*/  LDG.E R21, desc[UR4][R6.64] ;  /* 0x0000000406157981 */ /* 0x001ee2000c1e1900 */
[----:B------:R-:W-:-:S04]  /*06e0*/  IMAD.WIDE R8, R0, 0xc, R14 ;  /* 0x0000000c00087825 */ /* 0x000fc800078e020e */
[----:B---3--:R-:W-:-:S05]  /*06f0*/  FADD R21, R2, R21 ;  /* 0x0000001502157221 */ /* 0x008fca0000000000 */
[----:B------:R0:W-:Y:S04]  /*0700*/  STG.E desc[UR4][R8.64], R21 ;  /* 0x0000001508007986 */ /* 0x0001e8000c101904 */
[----:B------:R-:W1:Y:S04]  /*0710*/  LDG.E R2, desc[UR4][R4.64+0x4] ;  /* 0x0000040404027981 */ /* 0x000e68000c1e1900 */
[----:B------:R-:W1:Y:S02]  /*0720*/  LDG.E R11, desc[UR4][R6.64+0x4] ;  /* 0x00000404060b7981 */ /* 0x000e64000c1e1900 */
[----:B-1----:R-:W-:-:S05]  /*0730*/  FADD R17, R2, R11 ;  /* 0x0000000b02117221 */ /* 0x002fca0000000000 */
[----:B------:R1:W-:Y:S04]  /*0740*/  STG.E desc[UR4][R8.64+0x4], R17 ;  /* 0x0000041108007986 */ /* 0x0003e8000c101904 */
[----:B------:R-:W2:Y:S04]  /*0750*/  LDG.E R2, desc[UR4][R4.64+0x8] ;  /* 0x0000080404027981 */ /* 0x000ea8000c1e1900 */
[----:B------:R-:W2:Y:S01]  /*0760*/  LDG.E R11, desc[UR4][R6.64+0x8] ;  /* 0x00000804060b7981 */ /* 0x000ea2000c1e1900 */
[----:B------:R-:W-:-:S04]  /*0770*/  IMAD.WIDE R12, R0, 0xc, R6 ;  /* 0x0000000c000c7825 */ /* 0x000fc800078e0206 */
[----:B--2---:R-:W-:Y:S01]  /*0780*/  FADD R19, R2, R11 ;  /* 0x0000000b02137221 */ /* 0x004fe20000000000 */
[----:B------:R-:W-:-:S04]  /*0790*/  IMAD.WIDE R10, R0, 0xc, R4 ;  /* 0x0000000c000a7825 */ /* 0x000fc800078e0204 */
[----:B------:R1:W-:Y:S04]  /*07a0*/  STG.E desc[UR4][R8.64+0x8], R19 ;  /* 0x0000081308007986 */ /* 0x0003e8000c101904 */
        /* <DEDUP_REMOVED lines=11> */
[----:B------:R-:W-:-:S04]  /*0860*/  LEA R3, R0, R3, 0x2 ;  /* 0x0000000300037211 */ /* 0x000fc800078e10ff */
[----:B------:R-:W-:Y:S01]  /*0870*/  ISETP.GE.AND P0, PT, R3, UR6, PT ;  /* 0x0000000603007c0c */ /* 0x000fe2000bf06270 */
[----:B--2---:R-:W-:-:S05]  /*0880*/  FADD R7, R2, R7 ;  /* 0x0000000702077221 */ /* 0x004fca0000000000 */
[----:B------:R1:W-:Y:S07]  /*0890*/  STG.E desc[UR4][R14.64+0x8], R7 ;  /* 0x000008070e007986 */ /* 0x0003ee000c101904 */
[----:B------:R-:W-:Y:S05]  /*08a0*/  @!P0 BRA `(.L_x_174) ;  /* 0xfffffff800f88947 */ /* 0x000fea000383ffff */
[----:B------:R-:W-:Y:S05]  /*08b0*/  EXIT ;  /* 0x000000000000794d */ /* 0x000fea0003800000 */
.L_x_175:
        /* <DEDUP_REMOVED lines=12> */
.L_x_349:


//--------------------- .text.float_select        --------------------------
	.section	.text.float_select,"ax",@progbits
	.align	128
        .global         float_select
        .type           float_select,@function
        .size           float_select,(.L_x_350 - float_select)
        .other          float_select,@"STO_CUDA_ENTRY STV_DEFAULT"
float_select:
.text.float_select:
        /* <DEDUP_REMOVED lines=45> */
[----:B------:R-:W2:Y:S08]  /*02d0*/  LDC.64 R8, c[0x0][0x380] ;  /* 0x0000e000ff087b82 */ /* 0x000eb00000000a00 */
[----:B------:R-:W3:Y:S02]  /*02e0*/  LDC.64 R10, c[0x0][0x388] ;  /* 0x0000e200ff0a7b82 */ /* 0x000ee40000000a00 */
.L_x_178:
[----:B--2---:R-:W-:-:S04]  /*02f0*/  IMAD.WIDE R18, R3, 0x4, R8 ;  /* 0x0000000403127825 */ /* 0x004fc800078e0208 */
[C---:B0-----:R-:W-:Y:S02]  /*0300*/  IMAD.WIDE R14, R3.reuse, 0x4, R4 ;  /* 0x00000004030e7825 */ /* 0x041fe400078e0204 */
[----:B------:R-:W2:Y:S02]  /*0310*/  LDG.E R18, desc[UR4][R18.64] ;  /* 0x0000000412127981 */ /* 0x000ea4000c1e1900 */
[----:B---3--:R-:W-:Y:S02]  /*0320*/  IMAD.WIDE R16, R3, 0x4, R10 ;  /* 0x0000000403107825 */ /* 0x008fe400078e020a */
[----:B------:R-:W3:Y:S04]  /*0330*/  LDG.E R15, desc[UR4][R14.64] ;  /* 0x000000040e0f7981 */ /* 0x000ee8000c1e1900 */
[----:B----4-:R-:W4:Y:S01]  /*0340*/  LDG.E R17, desc[UR4][R16.64] ;  /* 0x0000000410117981 */ /* 0x010f22000c1e1900 */
[----:B------:R-:W-:-:S04]  /*0350*/  IADD3 R2, PT, PT, R2, 0x1, RZ ;  /* 0x0000000102027810 */ /* 0x000fc80007ffe0ff */
[----:B------:R-:W-:Y:S01]  /*0360*/  ISETP.NE.AND P0, PT, R2, RZ, PT ;  /* 0x000000ff0200720c */ /* 0x000fe20003f05270 */
[----:B--2---:R-:W-:-:S04]  /*0370*/  FADD R12, -R18, 1 ;  /* 0x3f800000120c7421 */ /* 0x004fc80000000100 */
[----:B---3--:R-:W-:Y:S01]  /*0380*/  FMUL R21, R12, R15 ;  /* 0x0000000f0c157220 */ /* 0x008fe20000400000 */
[----:B-1----:R-:W-:Y:S01]  /*0390*/  IMAD.WIDE R12, R3, 0x4, R6 ;  /* 0x00000004030c7825 */ /* 0x002fe200078e0206 */
[----:B------:R-:W-:-:S03]  /*03a0*/  IADD3 R3, PT, PT, R0, R3, RZ ;  /* 0x0000000300037210 */ /* 0x000fc60007ffe0ff */
[----:B----4-:R-:W-:-:S05]  /*03b0*/  FFMA R21, R18, R17, R21 ;  /* 0x0000001112157223 */ /* 0x010fca0000000015 */
[----:B------:R4:W-:Y:S01]  /*03c0*/  STG.E desc[UR4][R12.64], R21 ;  /* 0x000000150c007986 */ /* 0x0009e2000c101904 */
[----:B------:R-:W-:Y:S05]  /*03d0*/  @P0 BRA `(.L_x_178) ;  /* 0xfffffffc00c40947 */ /* 0x000fea000383ffff */
.L_x_177:
[----:B------:R-:W-:Y:S05]  /*03e0*/  BSYNC.RECONVERGENT B0 ;  /* 0x0000000000007941 */ /* 0x000fea0003800200 */
.L_x_176:
[----:B------:R-:W-:Y:S05]  /*03f0*/  @!P1 EXIT ;  /* 0x000000000000994d */ /* 0x000fea0003800000 */
.L_x_179:
[----:B0-----:R-:W0:Y:S08]  /*0400*/  LDC.64 R8, c[0x0][0x380] ;  /* 0x0000e000ff087b82 */ /* 0x001e300000000a00 */
[----:B------:R-:W1:Y:S08]  /*0410*/  LDC.64 R6, c[0x0][0x390] ;  /* 0x0000e400ff067b82 */ /* 0x000e700000000a00 */
[----:B------:R-:W2:Y:S01]  /*0420*/  LDC.64 R4, c[0x0][0x388] ;  /* 0x0000e200ff047b82 */ /* 0x000ea20000000a00 */
[----:B0-----:R-:W-:-:S07]  /*0430*/  IMAD.WIDE R8, R3, 0x4, R8 ;  /* 0x0000000403087825 */ /* 0x001fce00078e0208 */
[----:B------:R-:W0:Y:S01]  /*0440*/  LDC.64 R10, c[0x0][0x398] ;  /* 0x0000e600ff0a7b82 */ /* 0x000e220000000a00 */
[----:B------:R-:W3:Y:S01]  /*0450*/  LDG.E R2, desc[UR4][R8.64] ;  /* 0x0000000408027981 */ /* 0x000ee2000c1e1900 */
[----:B-1----:R-:W-:-:S05]  /*0460*/  IMAD.WIDE R6, R3, 0x4, R6 ;  /* 0x0000000403067825 */ /* 0x002fca00078e0206 */
[----:B------:R-:W5:Y:S01]  /*0470*/  LDG.E R15, desc[UR4][R6.64] ;  /* 0x00000004060f7981 */ /* 0x000f62000c1e1900 */
[----:B--2---:R-:W-:-:S05]  /*0480*/  IMAD.WIDE R4, R3, 0x4, R4 ;  /* 0x0000000403047825 */ /* 0x004fca00078e0204 */
[----:B----4-:R-:W2:Y:S01]  /*0490*/  LDG.E R13, desc[UR4][R4.64] ;  /* 0x00000004040d7981 */ /* 0x010ea2000c1e1900 */
[----:B0-----:R-:W-:-:S04]  /*04a0*/  IMAD.WIDE R10, R3, 0x4, R10 ;  /* 0x00000004030a7825 */ /* 0x001fc800078e020a */
[----:B---3--:R-:W-:-:S04]  /*04b0*/  FADD R12, -R2, 1 ;  /* 0x3f800000020c7421 */ /* 0x008fc80000000100 */
[----:B-----5:R-:W-:-:S04]  /*04c0*/  FMUL R15, R12, R15 ;  /* 0x0000000f0c0f7220 */ /* 0x020fc80000400000 */
[----:B--2---:R-:W-:Y:S01]  /*04d0*/  FFMA R19, R2, R13, R15 ;  /* 0x0000000d02137223 */ /* 0x004fe2000000000f */
[----:B------:R-:W-:-:S04]  /*04e0*/  IMAD.WIDE R14, R0, 0x4, R8 ;  /* 0x00000004000e7825 */ /* 0x000fc800078e0208 */
[C---:B------:R-:W-:Y:S01]  /*04f0*/  IMAD.WIDE R12, R0.reuse, 0x4, R6 ;  /* 0x00000004000c7825 */ /* 0x040fe200078e0206 */
[----:B------:R0:W-:Y:S04]  /*0500*/  STG.E desc[UR4][R10.64], R19 ;  /* 0x000000130a007986 */ /* 0x0001e8000c101904 */
[----:B------:R-:W2:Y:S01]  /*0510*/  LDG.E R2, desc[UR4][R14.64] ;  /* 0x000000040e027981 */ /* 0x000ea2000c1e1900 */
[----:B------:R-:W-:-:S03]  /*0520*/  IMAD.WIDE R6, R0, 0x4, R4 ;  /* 0x0000000400067825 */ /* 0x000fc600078e0204 */
[----:B------:R-:W3:Y:S04]  /*0530*/  LDG.E R5, desc[UR4][R12.64] ;  /* 0x000000040c057981 */ /* 0x000ee8000c1e1900 */
[----:B------:R-:W4:Y:S01]  /*0540*/  LDG.E R9, desc[UR4][R6.64] ;  /* 0x0000000406097981 */ /* 0x000f22000c1e1900 */
[----:B--2---:R-:W-:-:S04]  /*0550*/  FADD R4, -R2, 1 ;  /* 0x3f80000002047421 */ /* 0x004fc80000000100 */
[----:B---3--:R-:W-:Y:S01]  /*0560*/  FMUL R17, R4, R5 ;  /* 0x0000000504117220 */ /* 0x008fe20000400000 */
[----:B------:R-:W-:-:S04]  /*0570*/  IMAD.WIDE R4, R0, 0x4, R10 ;  /* 0x0000000400047825 */ /* 0x000fc800078e020a */
[----:B----4-:R-:W-:Y:S01]  /*0580*/  FFMA R21, R2, R9, R17 ;  /* 0x0000000902157223 */ /* 0x010fe20000000011 */
[----:B------:R-:W-:-:S04]  /*0590*/  IMAD.WIDE R8, R0, 0x4, R14 ;  /* 0x0000000400087825 */ /* 0x000fc800078e020e */
[C---:B------:R-:W-:Y:S01]  /*05a0*/  IMAD.WIDE R16, R0.reuse, 0x4, R12 ;  /* 0x0000000400107825 */ /* 0x040fe200078e020c */
[----:B------:R1:W-:Y:S04]  /*05b0*/  STG.E desc[UR4][R4.64], R21 ;  /* 0x0000001504007986 */ /* 0x0003e8000c101904 */
[----:B------:R-:W2:Y:S01]  /*05c0*/  LDG.E R2, desc[UR4][R8.64] ;  /* 0x0000000408027981 */ /* 0x000ea2000c1e1900 */
[----:B0-----:R-:W-:-:S03]  /*05d0*/  IMAD.WIDE R10, R0, 0x4, R6 ;  /* 0x00000004000a7825 */ /* 0x001fc600078e0206 */
        /* <DEDUP_REMOVED lines=10> */
[----:B-1----:R-:W-:-:S03]  /*0680*/  IMAD.WIDE R4, R0, 0x4, R10 ;  /* 0x0000000400047825 */ /* 0x002fc600078e020a */
[----:B------:R-:W3:Y:S04]  /*0690*/  LDG.E R15, desc[UR4][R14.64] ;  /* 0x000000040e0f7981 */ /* 0x000ee8000c1e1900 */
[----:B------:R-:W4:Y:S01]  /*06a0*/  LDG.E R5, desc[UR4][R4.64] ;  /* 0x0000000404057981 */ /* 0x000f22000c1e1900 */
[C---:B------:R-:W-:Y:S01]  /*06b0*/  IMAD.WIDE R8, R0.reuse, 0x4, R6 ;  /* 0x0000000400087825 */ /* 0x040fe200078e0206 */
[----:B------:R-:W-:-:S04]  /*06c0*/  LEA R3, R0, R3, 0x2 ;  /* 0x0000000300037211 */ /* 0x000fc800078e10ff */
[----:B------:R-:W-:Y:S01]  /*06d0*/  ISETP.GE.AND P0, PT, R3, UR6, PT ;  /* 0x0000000603007c0c */ /* 0x000fe2000bf06270 */
[----:B--2---:R-:W-:-:S04]  /*06e0*/  FADD R2, -R12, 1 ;  /* 0x3f8000000c027421 */ /* 0x004fc80000000100 */
[----:B---3--:R-:W-:-:S04]  /*06f0*/  FMUL R11, R2, R15 ;  /* 0x0000000f020b7220 */ /* 0x008fc80000400000 */
[----:B----4-:R-:W-:-:S05]  /*0700*/  FFMA R11, R12, R5, R11 ;  /* 0x000000050c0b7223 */ /* 0x010fca000000000b */
[----:B------:R0:W-:Y:S01]  /*0710*/  STG.E desc[UR4][R8.64], R11 ;  /* 0x0000000b08007986 */ /* 0x0001e2000c101904 */
[----:B------:R-:W-:Y:S05]  /*0720*/  @!P0 BRA `(.L_x_179) ;  /* 0xfffffffc00348947 */ /* 0x000fea000383ffff */
[----:B------:R-:W-:Y:S05]  /*0730*/  EXIT ;  /* 0x000000000000794d */ /* 0x000fea0003800000 */
.L_x_180:
        /* <DEDUP_REMOVED lines=12> */
.L_x_350:


//--------------------- .text.bool_not            --------------------------
	.section	.text.bool_not,"ax",@progbits
	.align	128
        .global         bool_not
        .type           bool_not,@function
        .size           bool_not,(.L_x_351 - bool_not)
        .other          bool_not,@"STO_CUDA_ENTRY STV_DEFAULT"
bool_not:
.text.bool_not:
        /* <DEDUP_REMOVED lines=46> */
[----:B------:R-:W-:-:S07]  /*02e0*/  IADD3 R6, PT, PT, -R6, RZ, RZ ;  /* 0x000000ff06067210 */ /* 0x000fce0007ffe1ff */
.L_x_183:
[----:B0-----:R-:W-:-:S06]  /*02f0*/  IMAD.WIDE R10, R7, 0x4, R14 ;  /* 0x00000004070a7825 */ /* 0x001fcc00078e020e */
[----:B---3--:R-:W3:Y:S01]  /*0300*/  LDG.E R10, desc[UR4][R10.64] ;  /* 0x000000040a0a7981 */ /* 0x008ee2000c1e1900 */
[----:B-1----:R-:W-:Y:S01]  /*0310*/  IMAD.WIDE R8, R7, 0x4, R12 ;  /* 0x0000000407087825 */ /* 0x002fe200078e020c */
[----:B------:R-:W-:-:S03]  /*0320*/  IADD3 R7, PT, PT, R0, R7, RZ ;  /* 0x0000000700077210 */ /* 0x000fc60007ffe0ff */
[----:B------:R-:W-:-:S05]  /*0330*/  VIADD R6, R6, 0x1 ;  /* 0x0000000106067836 */ /* 0x000fca0000000000 */
[----:B------:R-:W-:Y:S01]  /*0340*/  ISETP.NE.AND P0, PT, R6, RZ, PT ;  /* 0x000000ff0600720c */ /* 0x000fe20003f05270 */
[----:B---3--:R-:W-:-:S05]  /*0350*/  FADD R17, -R10, 1 ;  /* 0x3f8000000a117421 */ /* 0x008fca0000000100 */
[----:B------:R3:W-:Y:S07]  /*0360*/  STG.E desc[UR4][R8.64], R17 ;  /* 0x0000001108007986 */ /* 0x0007ee000c101904 */
[----:B------:R-:W-:Y:S05]  /*0370*/  @P0 BRA `(.L_x_183) ;  /* 0xfffffffc00dc0947 */ /* 0x000fea000383ffff */
.L_x_182:
[----:B------:R-:W-:Y:S05]  /*0380*/  BSYNC.RECONVERGENT B0 ;  /* 0x0000000000007941 */ /* 0x000fea0003800200 */
.L_x_181:
[----:B------:R-:W-:Y:S05]  /*0390*/  @!P1 EXIT ;  /* 0x000000000000994d */ /* 0x000fea0003800000 */
.L_x_184:
[----:B-12---:R-:W-:-:S05]  /*03a0*/  IMAD.WIDE R14, R7, 0x4, R4 ;  /* 0x00000004070e7825 */ /* 0x006fca00078e0204 */
[----:B------:R-:W2:Y:S01]  /*03b0*/  LDG.E R6, desc[UR4][R14.64] ;  /* 0x000000040e067981 */ /* 0x000ea2000c1e1900 */
[----:B------:R-:W-:-:S04]  /*03c0*/  IMAD.WIDE R18, R7, 0x4, R2 ;  /* 0x0000000407127825 */ /* 0x000fc800078e0202 */
[----:B---3--:R-:W-:-:S04]  /*03d0*/  IMAD.WIDE R8, R0, 0x4, R14 ;  /* 0x0000000400087825 */ /* 0x008fc800078e020e */
[----:B--2---:R-:W-:-:S05]  /*03e0*/  FADD R21, -R6, 1 ;  /* 0x3f80000006157421 */ /* 0x004fca0000000100 */
[----:B------:R0:W-:Y:S04]  /*03f0*/  STG.E desc[UR4][R18.64], R21 ;  /* 0x0000001512007986 */ /* 0x0001e8000c101904 */
[----:B------:R-:W2:Y:S01]  /*0400*/  LDG.E R6, desc[UR4][R8.64] ;  /* 0x0000000408067981 */ /* 0x000ea2000c1e1900 */
[----:B------:R-:W-:-:S04]  /*0410*/  IMAD.WIDE R10, R0, 0x4, R18 ;  /* 0x00000004000a7825 */ /* 0x000fc800078e0212 */
[----:B------:R-:W-:-:S04]  /*0420*/  IMAD.WIDE R12, R0, 0x4, R8 ;  /* 0x00000004000c7825 */ /* 0x000fc800078e0208 */
[----:B--2---:R-:W-:-:S05]  /*0430*/  FADD R23, -R6, 1 ;  /* 0x3f80000006177421 */ /* 0x004fca0000000100 */
[----:B------:R1:W-:Y:S04]  /*0440*/  STG.E desc[UR4][R10.64], R23 ;  /* 0x000000170a007986 */ /* 0x0003e8000c101904 */
[----:B------:R-:W2:Y:S01]  /*0450*/  LDG.E R6, desc[UR4][R12.64] ;  /* 0x000000040c067981 */ /* 0x000ea2000c1e1900 */
[----:B------:R-:W-:-:S04]  /*0460*/  IMAD.WIDE R14, R0, 0x4, R10 ;  /* 0x00000004000e7825 */ /* 0x000fc800078e020a */
[----:B------:R-:W-:-:S04]  /*0470*/  IMAD.WIDE R16, R0, 0x4, R12 ;  /* 0x0000000400107825 */ /* 0x000fc800078e020c */
[----:B--2---:R-:W-:-:S05]  /*0480*/  FADD R25, -R6, 1 ;  /* 0x3f80000006197421 */ /* 0x004fca0000000100 */
[----:B------:R1:W-:Y:S04]  /*0490*/  STG.E desc[UR4][R14.64], R25 ;  /* 0x000000190e007986 */ /* 0x0003e8000c101904 */
[----:B------:R-:W0:Y:S01]  /*04a0*/  LDG.E R16, desc[UR4][R16.64] ;  /* 0x0000000410107981 */ /* 0x000e22000c1e1900 */
[C---:B------:R-:W-:Y:S01]  /*04b0*/  IMAD.WIDE R8, R0.reuse, 0x4, R14 ;  /* 0x0000000400087825 */ /* 0x040fe200078e020e */
[----:B------:R-:W-:-:S04]  /*04c0*/  LEA R7, R0, R7, 0x2 ;  /* 0x0000000700077211 */ /* 0x000fc800078e10ff */
[----:B------:R-:W-:Y:S01]  /*04d0*/  ISETP.GE.AND P0, PT, R7, UR6, PT ;  /* 0x0000000607007c0c */ /* 0x000fe2000bf06270 */
[----:B0-----:R-:W-:-:S05]  /*04e0*/  FADD R19, -R16, 1 ;  /* 0x3f80000010137421 */ /* 0x001fca0000000100 */
[----:B------:R1:W-:Y:S07]  /*04f0*/  STG.E desc[UR4][R8.64], R19 ;  /* 0x0000001308007986 */ /* 0x0003ee000c101904 */
[----:B------:R-:W-:Y:S05]  /*0500*/  @!P0 BRA `(.L_x_184) ;  /* 0xfffffffc00a48947 */ /* 0x000fea000383ffff */
[----:B------:R-:W-:Y:S05]  /*0510*/  EXIT ;  /* 0x000000000000794d */ /* 0x000fea0003800000 */
.L_x_185:
        /* <DEDUP_REMOVED lines=14> */
.L_x_351:


//--------------------- .text.bool_or             --------------------------
	.section	.text.bool_or,"ax",@progbits
	.align	128
        .global         bool_or
        .type           bool_or,@function
        .size           bool_or,(.L_x_352 - bool_or)
        .other          bool_or,@"STO_CUDA_ENTRY STV_DEFAULT"
bool_or:
.text.bool_or:
        /* <DEDUP_REMOVED lines=30> */
[----:B------:R-:W-:Y:S01]  /*01e0*/  @P0 IMAD.IADD R7, R7, 0x1, -R0 ;  /* 0x0000000107070824 */ /* 0x000fe200078e0a00 */
[----:B------:R-:W-:-:S04]  /*01f0*/  @P0 IADD3 R5, PT, PT, R5, 0x1, RZ ;  /* 0x0000000105050810 */ /* 0x000fc80007ffe0ff */
[----:B------:R-:W-:-:S13]  /*0200*/  ISETP.GE.U32.AND P1, PT, R7, R0, PT ;  /* 0x000000000700720c */ /* 0x000fda0003f26070 */
[----:B------:R-:W-:Y:S01]  /*0210*/  @P1 VIADD R5, R5, 0x1 ;  /* 0x0000000105051836 */ /* 0x000fe20000000000 */
[----:B------:R-:W-:-:S04]  /*0220*/  @!P2 LOP3.LUT R5, RZ, R0, RZ, 0x33, !PT ;  /* 0x00000000ff05a212 */ /* 0x000fc800078e33ff */
[----:B------:R-:W-:-:S04]  /*0230*/  IADD3 R2, PT, PT, R6, R5, RZ ;  /* 0x0000000506027210 */ /* 0x000fc80007ffe0ff */
[C---:B------:R-:W-:Y:S02]  /*0240*/  LOP3.LUT R4, R2.reuse, 0x3, RZ, 0xc0, !PT ;  /* 0x0000000302047812 */ /* 0x040fe400078ec0ff */
[----:B------:R-:W-:Y:S02]  /*0250*/  ISETP.GE.U32.AND P1, PT, R2, 0x3, PT ;  /* 0x000000030200780c */ /* 0x000fe40003f26070 */
[----:B------:R-:W-:-:S13]  /*0260*/  ISETP.NE.AND P0, PT, R4, 0x3, PT ;  /* 0x000000030400780c */ /* 0x000fda0003f05270 */
[----:B-1----:R-:W-:Y:S05]  /*0270*/  @!P0 BRA `(.L_x_187) ;  /* 0x0000000000448947 */ /* 0x002fea0003800000 */
[----:B------:R-:W0:Y:S01]  /*0280*/  LDC.64 R4, c[0x0][0x390] ;  /* 0x0000e400ff047b82 */ /* 0x000e220000000a00 */
[----:B------:R-:W-:-:S05]  /*0290*/  VIADD R2, R2, 0x1 ;  /* 0x0000000102027836 */ /* 0x000fca0000000000 */
[----:B------:R-:W-:Y:S02]  /*02a0*/  LOP3.LUT R2, R2, 0x3, RZ, 0xc0, !PT ;  /* 0x0000000302027812 */ /* 0x000fe400078ec0ff */
[----:B------:R-:W1:Y:S02]  /*02b0*/  LDC.64 R6, c[0x0][0x380] ;  /* 0x0000e000ff067b82 */ /* 0x000e640000000a00 */
[----:B------:R-:W-:-:S06]  /*02c0*/  IADD3 R2, PT, PT, -R2, RZ, RZ ;  /* 0x000000ff02027210 */ /* 0x000fcc0007ffe1ff */
[----:B------:R-:W2:Y:S02]  /*02d0*/  LDC.64 R8, c[0x0][0x388] ;  /* 0x0000e200ff087b82 */ /* 0x000ea40000000a00 */
.L_x_188:
[----:B--2---:R-:W-:-:S04]  /*02e0*/  IMAD.WIDE R12, R3, 0x4, R8 ;  /* 0x00000004030c7825 */ /* 0x004fc800078e0208 */
[C---:B-1----:R-:W-:Y:S02]  /*02f0*/  IMAD.WIDE R14, R3.reuse, 0x4, R6 ;  /* 0x00000004030e7825 */ /* 0x042fe400078e0206 */
[----:B------:R-:W2:Y:S04]  /*0300*/  LDG.E R13, desc[UR4][R12.64] ;  /* 0x000000040c0d7981 */ /* 0x000ea8000c1e1900 */
[----:B------:R-:W2:Y:S01]  /*0310*/  LDG.E R14, desc[UR4][R14.64] ;  /* 0x000000040e0e7981 */ /* 0x000ea2000c1e1900 */
[----:B0--3--:R-:W-:Y:S01]  /*0320*/  IMAD.WIDE R10, R3, 0x4, R4 ;  /* 0x00000004030a7825 */ /* 0x009fe200078e0204 */
[----:B------:R-:W-:-:S03]  /*0330*/  IADD3 R3, PT, PT, R0, R3, RZ ;  /* 0x0000000300037210 */ /* 0x000fc60007ffe0ff */
[----:B------:R-:W-:-:S05]  /*0340*/  VIADD R2, R2, 0x1 ;  /* 0x0000000102027836 */ /* 0x000fca0000000000 */
[----:B------:R-:W-:Y:S02]  /*0350*/  ISETP.NE.AND P0, PT, R2, RZ, PT ;  /* 0x000000ff0200720c */ /* 0x000fe40003f05270 */
[----:B--2---:R-:W-:-:S05]  /*0360*/  FMNMX R17, R14, R13, !PT ;  /* 0x0000000d0e117209 */ /* 0x004fca0007800000 */
[----:B------:R3:W-:Y:S06]  /*0370*/  STG.E desc[UR4][R10.64], R17 ;  /* 0x000000110a007986 */ /* 0x0007ec000c101904 */
[----:B------:R-:W-:Y:S05]  /*0380*/  @P0 BRA `(.L_x_188) ;  /* 0xfffffffc00d40947 */ /* 0x000fea000383ffff */
.L_x_187:
[----:B------:R-:W-:Y:S05]  /*0390*/  BSYNC.RECONVERGENT B0 ;  /* 0x0000000000007941 */ /* 0x000fea0003800200 */
.L_x_186:
[----:B------:R-:W-:Y:S05]  /*03a0*/  @!P1 EXIT ;  /* 0x000000000000994d */ /* 0x000fea0003800000 */
.L_x_189:
[----:B------:R-:W3:Y:S08]  /*03b0*/  LDC.64 R4, c[0x0][0x380] ;  /* 0x0000e000ff047b82 */ /* 0x000ef00000000a00 */
[----:B------:R-:W0:Y:S01]  /*03c0*/  LDC.64 R6, c[0x0][0x388] ;  /* 0x0000e200ff067b82 */ /* 0x000e220000000a00 */
[----:B---3--:R-:W-:-:S07]  /*03d0*/  IMAD.WIDE R10, R3, 0x4, R4 ;  /* 0x00000004030a7825 */ /* 0x008fce00078e0204 */
[----:B------:R-:W1:Y:S01]  /*03e0*/  LDC.64 R4, c[0x0][0x390] ;  /* 0x0000e400ff047b82 */ /* 0x000e620000000a00 */
[----:B--2---:R-:W2:Y:S01]  /*03f0*/  LDG.E R2, desc[UR4][R10.64] ;  /* 0x000000040a027981 */ /* 0x004ea2000c1e1900 */
[----:B0-----:R-:W-:-:S05]  /*0400*/  IMAD.WIDE R12, R3, 0x4, R6 ;  /* 0x00000004030c7825 */ /* 0x001fca00078e0206 */
[----:B------:R-:W2:Y:S01]  /*0410*/  LDG.E R7, desc[UR4][R12.64] ;  /* 0x000000040c077981 */ /* 0x000ea2000c1e1900 */
[----:B-1----:R-:W-:-:S04]  /*0420*/  IMAD.WIDE R16, R3, 0x4, R4 ;  /* 0x0000000403107825 */ /* 0x002fc800078e0204 */
[----:B------:R-:W-:Y:S01]  /*0430*/  IMAD.WIDE R4, R0, 0x4, R10 ;  /* 0x0000000400047825 */ /* 0x000fe200078e020a */
[----:B--2---:R-:W-:-:S03]  /*0440*/  FMNMX R19, R2, R7, !PT ;  /* 0x0000000702137209 */ /* 0x004fc60007800000 */
[C---:B------:R-:W-:Y:S02]  /*0450*/  IMAD.WIDE R6, R0.reuse, 0x4, R12 ;  /* 0x0000000400067825 */ /* 0x040fe400078e020c */
[----:B------:R0:W-:Y:S04]  /*0460*/  STG.E desc[UR4][R16.64], R19 ;  /* 0x0000001310007986 */ /* 0x0001e8000c101904 */
[----:B------:R-:W2:Y:S04]  /*0470*/  LDG.E R2, desc[UR4][R4.64] ;  /* 0x0000000404027981 */ /* 0x000ea8000c1e1900 */
[----:B------:R-:W2:Y:S01]  /*0480*/  LDG.E R15, desc[UR4][R6.64] ;  /* 0x00000004060f7981 */ /* 0x000ea2000c1e1900 */
[----:B------:R-:W-:-:S04]  /*0490*/  IMAD.WIDE R8, R0, 0x4, R16 ;  /* 0x0000000400087825 */ /* 0x000fc800078e0210 */
[----:B------:R-:W-:-:S04]  /*04a0*/  IMAD.WIDE R10, R0, 0x4, R4 ;  /* 0x00000004000a7825 */ /* 0x000fc800078e0204 */
[----:B------:R-:W-:Y:S01]  /*04b0*/  IMAD.WIDE R12, R0, 0x4, R6 ;  /* 0x00000004000c7825 */ /* 0x000fe200078e0206 */
[----:B--2---:R-:W-:-:S05]  /*04c0*/  FMNMX R21, R2, R15, !PT ;  /* 0x0000000f02157209 */ /* 0x004fca0007800000 */
        /* <DEDUP_REMOVED lines=8> */
[----:B------:R-:W1:Y:S04]  /*0550*/  LDG.E R4, desc[UR4][R4.64] ;  /* 0x0000000404047981 */ /* 0x000e68000c1e1900 */
[----:B------:R-:W1:Y:S01]  /*0560*/  LDG.E R7, desc[UR4][R6.64] ;  /* 0x0000000406077981 */ /* 0x000e62000c1e1900 */
[C---:B0-----:R-:W-:Y:S01]  /*0570*/  IMAD.WIDE R16, R0.reuse, 0x4, R14 ;  /* 0x0000000400107825 */ /* 0x041fe200078e020e */
[----:B------:R-:W-:-:S04]  /*0580*/  LEA R3, R0, R3, 0x2 ;  /* 0x0000000300037211 */ /* 0x000fc800078e10ff */
[----:B------:R-:W-:Y:S02]  /*0590*/  ISETP.GE.AND P0, PT, R3, UR6, PT ;  /* 0x0000000603007c0c */ /* 0x000fe4000bf06270 */
[----:B-1----:R-:W-:-:S05]  /*05a0*/  FMNMX R9, R4, R7, !PT ;  /* 0x0000000704097209 */ /* 0x002fca0007800000 */
[----:B------:R2:W-:Y:S06]  /*05b0*/  STG.E desc[UR4][R16.64], R9 ;  /* 0x0000000910007986 */ /* 0x0005ec000c101904 */
[----:B------:R-:W-:Y:S05]  /*05c0*/  @!P0 BRA `(.L_x_189) ;  /* 0xfffffffc00788947 */ /* 0x000fea000383ffff */
[----:B------:R-:W-:Y:S05]  /*05d0*/  EXIT ;  /* 0x000000000000794d */ /* 0x000fea0003800000 */
.L_x_190:
        /* <DEDUP_REMOVED lines=10> */
.L_x_352:


//--------------------- .text.bool_and            --------------------------
	.section	.text.bool_and,"ax",@progbits
	.align	128
        .global         bool_and
        .type           bool_and,@function
        .size           bool_and,(.L_x_353 - bool_and)
        .other          bool_and,@"STO_CUDA_ENTRY STV_DEFAULT"
bool_and:
.text.bool_and:
        /* <DEDUP_REMOVED lines=45> */
[----:B------:R-:W2:Y:S02]  /*02d0*/  LDC.64 R8, c[0x0][0x388] ;  /* 0x0000e200ff087b82 */ /* 0x000ea40000000a00 */
.L_x_193:
[----:B--2---:R-:W-:-:S04]  /*02e0*/  IMAD.WIDE R12, R3, 0x4, R8 ;  /* 0x00000004030c7825 */ /* 0x004fc800078e0208 */
[C---:B-1----:R-:W-:Y:S02]  /*02f0*/  IMAD.WIDE R14, R3.reuse, 0x4, R6 ;  /* 0x00000004030e7825 */ /* 0x042fe400078e0206 */
[----:B------:R-:W2:Y:S04]  /*0300*/  LDG.E R13, desc[UR4][R12.64] ;  /* 0x000000040c0d7981 */ /* 0x000ea8000c1e1900 */
[----:B------:R-:W2:Y:S01]  /*0310*/  LDG.E R14, desc[UR4][R14.64] ;  /* 0x000000040e0e7981 */ /* 0x000ea2000c1e1900 */
[----:B0--3--:R-:W-:Y:S01]  /*0320*/  IMAD.WIDE R10, R3, 0x4, R4 ;  /* 0x00000004030a7825 */ /* 0x009fe200078e0204 */
[----:B------:R-:W-:Y:S02]  /*0330*/  IADD3 R2, PT, PT, R2, 0x1, RZ ;  /* 0x0000000102027810 */ /* 0x000fe40007ffe0ff */
[----:B------:R-:W-:-:S02]  /*0340*/  IADD3 R3, PT, PT, R0, R3, RZ ;  /* 0x0000000300037210 */ /* 0x000fc40007ffe0ff */
[----:B------:R-:W-:Y:S01]  /*0350*/  ISETP.NE.AND P0, PT, R2, RZ, PT ;  /* 0x000000ff0200720c */ /* 0x000fe20003f05270 */
[----:B--2---:R-:W-:-:S05]  /*0360*/  FMUL R17, R14, R13 ;  /* 0x0000000d0e117220 */ /* 0x004fca0000400000 */
[----:B------:R3:W-:Y:S07]  /*0370*/  STG.E desc[UR4][R10.64], R17 ;  /* 0x000000110a007986 */ /* 0x0007ee000c101904 */
[----:B------:R-:W-:Y:S05]  /*0380*/  @P0 BRA `(.L_x_193) ;  /* 0xfffffffc00d40947 */ /* 0x000fea000383ffff */
.L_x_192:
[----:B------:R-:W-:Y:S05]  /*0390*/  BSYNC.RECONVERGENT B0 ;  /* 0x0000000000007941 */ /* 0x000fea0003800200 */
.L_x_191:
[----:B------:R-:W-:Y:S05]  /*03a0*/  @!P1 EXIT ;  /* 0x000000000000994d */ /* 0x000fea0003800000 */
.L_x_194:
        /* <DEDUP_REMOVED lines=8> */
[----:B------:R-:W-:-:S04]  /*0430*/  IMAD.WIDE R4, R0, 0x4, R10 ;  /* 0x0000000400047825 */ /* 0x000fc800078e020a */
[----:B--2---:R-:W-:Y:S01]  /*0440*/  FMUL R19, R2, R7 ;  /* 0x0000000702137220 */ /* 0x004fe20000400000 */
[----:B------:R-:W-:-:S04]  /*0450*/  IMAD.WIDE R6, R0, 0x4, R12 ;  /* 0x0000000400067825 */ /* 0x000fc800078e020c */
[----:B------:R0:W-:Y:S04]  /*0460*/  STG.E desc[UR4][R16.64], R19 ;  /* 0x0000001310007986 */ /* 0x0001e8000c101904 */
[----:B------:R-:W2:Y:S04]  /*0470*/  LDG.E R2, desc[UR4][R4.64] ;  /* 0x0000000404027981 */ /* 0x000ea8000c1e1900 */
[----:B------:R-:W2:Y:S01]  /*0480*/  LDG.E R15, desc[UR4][R6.64] ;  /* 0x00000004060f7981 */ /* 0x000ea2000c1e1900 */
[----:B------:R-:W-:-:S04]  /*0490*/  IMAD.WIDE R8, R0, 0x4, R16 ;  /* 0x0000000400087825 */ /* 0x000fc800078e0210 */
[----:B------:R-:W-:-:S04]  /*04a0*/  IMAD.WIDE R10, R0, 0x4, R4 ;  /* 0x00000004000a7825 */ /* 0x000fc800078e0204 */
[----:B------:R-:W-:-:S04]  /*04b0*/  IMAD.WIDE R12, R0, 0x4, R6 ;  /* 0x00000004000c7825 */ /* 0x000fc800078e0206 */
[----:B--2---:R-:W-:-:S05]  /*04c0*/  FMUL R21, R2, R15 ;  /* 0x0000000f02157220 */ /* 0x004fca0000400000 */
        /* <DEDUP_REMOVED lines=8> */
[----:B------:R-:W1:Y:S04]  /*0550*/  LDG.E R4, desc[UR4][R4.64] ;  /* 0x0000000404047981 */ /* 0x000e68000c1e1900 */
[----:B------:R-:W1:Y:S01]  /*0560*/  LDG.E R7, desc[UR4][R6.64] ;  /* 0x0000000406077981 */ /* 0x000e62000c1e1900 */
[C---:B0-----:R-:W-:Y:S01]  /*0570*/  IMAD.WIDE R16, R0.reuse, 0x4, R14 ;  /* 0x0000000400107825 */ /* 0x041fe200078e020e */
[----:B------:R-:W-:-:S04]  /*0580*/  LEA R3, R0, R3, 0x2 ;  /* 0x0000000300037211 */ /* 0x000fc800078e10ff */
[----:B------:R-:W-:Y:S01]  /*0590*/  ISETP.GE.AND P0, PT, R3, UR6, PT ;  /* 0x0000000603007c0c */ /* 0x000fe2000bf06270 */
[----:B-1----:R-:W-:-:S05]  /*05a0*/  FMUL R9, R4, R7 ;  /* 0x0000000704097220 */ /* 0x002fca0000400000 */
[----:B------:R2:W-:Y:S07]  /*05b0*/  STG.E desc[UR4][R16.64], R9 ;  /* 0x0000000910007986 */ /* 0x0005ee000c101904 */
[----:B------:R-:W-:Y:S05]  /*05c0*/  @!P0 BRA `(.L_x_194) ;  /* 0xfffffffc00788947 */ /* 0x000fea000383ffff */
[----:B------:R-:W-:Y:S05]  /*05d0*/  EXIT ;  /* 0x000000000000794d */ /* 0x000fea0003800000 */
.L_x_195:
        /* <DEDUP_REMOVED lines=10> */
.L_x_353:


//--------------------- .text.is_negative         --------------------------
	.section	.text.is_negative,"ax",@progbits
	.align	128
        .global         is_negative
        .type           is_negative,@function
        .size           is_negative,(.L_x_333 - is_negative)
        .other          is_negative,@"STO_CUDA_ENTRY STV_DEFAULT"
is_negative:
.text.is_negative:
        /* <DEDUP_REMOVED lines=21> */
[----:B0-----:R-:W-:-:S06]  /*0150*/  VIADD R2, R6, 0xffffffe ;  /* 0x0ffffffe06027836 */ /* 0x001fcc0000000000 */
[----:B------:R0:W2:Y:S02]  /*0160*/  F2I.FTZ.U32.TRUNC.NTZ R3, R2 ;  /* 0x0000000200037305 */ /* 0x0000a4000021f000 */
[----:B0-----:R-:W-:Y:S02]  /*0170*/  IMAD.MOV.U32 R2, RZ, RZ, RZ ;  /* 0x000000ffff027224 */ /* 0x001fe400078e00ff */
[----:B--2---:R-:W-:-:S04]  /*0180*/  IMAD R9, R9, R3, RZ ;  /* 0x0000000309097224 */ /* 0x004fc800078e02ff */
[----:B------:R-:W-:-:S06]  /*0190*/  IMAD.HI.U32 R6, R3, R9, R2 ;  /* 0x0000000903067227 */ /* 0x000fcc00078e0002 */
[----:B------:R-:W-:-:S04]  /*01a0*/  IMAD.HI.U32 R3, R6, R7, RZ ;  /* 0x0000000706037227 */ /* 0x000fc800078e00ff */
[----:B------:R-:W-:-:S04]  /*01b0*/  IMAD.MOV R0, RZ, RZ, -R3 ;  /* 0x000000ffff007224 */ /* 0x000fc800078e0a03 */
[----:B------:R-:W-:-:S05]  /*01c0*/  IMAD R7, R4, R0, R7 ;  /* 0x0000000004077224 */ /* 0x000fca00078e0207 */
[----:B------:R-:W-:-:S13]  /*01d0*/  ISETP.GE.U32.AND P0, PT, R7, R4, PT ;  /* 0x000000040700720c */ /* 0x000fda0003f06070 */
[----:B------:R-:W-:Y:S01]  /*01e0*/  @P0 IADD3 R7, PT, PT, -R4, R7, RZ ;  /* 0x0000000704070210 */ /* 0x000fe20007ffe1ff */
[----:B------:R-:W-:-:S03]  /*01f0*/  @P0 VIADD R3, R3, 0x1 ;  /* 0x0000000103030836 */ /* 0x000fc60000000000 */
        /* <DEDUP_REMOVED lines=8> */
[----:B------:R-:W-:-:S05]  /*0280*/  VIADD R0, R16, 0x1 ;  /* 0x0000000110007836 */ /* 0x000fca0000000000 */
[----:B------:R-:W-:Y:S02]  /*0290*/  LOP3.LUT R0, R0, 0x3, RZ, 0xc0, !PT ;  /* 0x0000000300007812 */ /* 0x000fe400078ec0ff */
[----:B------:R-:W1:Y:S03]  /*02a0*/  LDC.64 R12, c[0x0][0x388] ;  /* 0x0000e200ff0c7b82 */ /* 0x000e660000000a00 */
[----:B------:R-:W-:-:S07]  /*02b0*/  IMAD.MOV R17, RZ, RZ, -R0 ;  /* 0x000000ffff117224 */ /* 0x000fce00078e0a00 */
.L_x_200:
[----:B0-----:R-:W-:-:S06]  /*02c0*/  IMAD.WIDE R6, R5, 0x4, R14 ;  /* 0x0000000405067825 */ /* 0x001fcc00078e020e */
[----:B--2---:R-:W2:Y:S01]  /*02d0*/  LDG.E R6, desc[UR4][R6.64] ;  /* 0x0000000406067981 */ /* 0x004ea2000c1e1900 */
[----:B------:R-:W-:Y:S01]  /*02e0*/  IADD3 R17, PT, PT, R17, 0x1, RZ ;  /* 0x0000000111117810 */ /* 0x000fe20007ffe0ff */
[----:B------:R-:W-:Y:S03]  /*02f0*/  BSSY.RECONVERGENT B1, `(.L_x_198) ;  /* 0x000000f000017945 */ /* 0x000fe60003800200 */
[----:B------:R-:W-:Y:S01]  /*0300*/  ISETP.NE.AND P2, PT, R17, RZ, PT ;  /* 0x000000ff1100720c */ /* 0x000fe20003f45270 */
[----:B--2---:R-:W0:Y:S01]  /*0310*/  MUFU.RCP R0, R6 ;  /* 0x0000000600007308 */ /* 0x004e220000001000 */
[----:B------:R-:W-:-:S07]  /*0320*/  FMNMX R3, RZ, R6, !PT ;  /* 0x00000006ff037209 */ /* 0x000fce0007800000 */
[----:B------:R-:W2:Y:S01]  /*0330*/  FCHK P0, R3, R6 ;  /* 0x0000000603007302 */ /* 0x000ea20000000000 */
[----:B0-----:R-:W-:-:S04]  /*0340*/  FFMA R9, -R6, R0, 1 ;  /* 0x3f80000006097423 */ /* 0x001fc80000000100 */
[----:B------:R-:W-:-:S04]  /*0350*/  FFMA R0, R0, R9, R0 ;  /* 0x0000000900007223 */ /* 0x000fc80000000000 */
[----:B------:R-:W-:-:S04]  /*0360*/  FFMA R9, R3, R0, RZ ;  /* 0x0000000003097223 */ /* 0x000fc800000000ff */
[----:B------:R-:W-:-:S04]  /*0370*/  FFMA R2, -R6, R9, R3 ;  /* 0x0000000906027223 */ /* 0x000fc80000000103 */
[----:B------:R-:W-:Y:S01]  /*0380*/  FFMA R0, R0, R2, R9 ;  /* 0x0000000200007223 */ /* 0x000fe20000000009 */
[----:B-1----:R-:W-:Y:S01]  /*0390*/  IMAD.WIDE R8, R5, 0x4, R12 ;  /* 0x0000000405087825 */ /* 0x002fe200078e020c */
[----:B--2---:R-:W-:Y:S06]  /*03a0*/  @!P0 BRA `(.L_x_199) ;  /* 0x00000000000c8947 */ /* 0x004fec0003800000 */
[----:B------:R-:W-:Y:S01]  /*03b0*/  IMAD.MOV.U32 R0, RZ, RZ, R6 ;  /* 0x000000ffff007224 */ /* 0x000fe200078e0006 */
[----:B------:R-:W-:-:S07]  /*03c0*/  MOV R2, 0x3e0 ;  /* 0x000003e000027802 */ /* 0x000fce0000000f00 */
[----:B------:R-:W-:Y:S05]  /*03d0*/  CALL.REL.NOINC `($__internal_4_$__cuda_sm3x_div_rn_noftz_f32_slowpath) ;  /* 0x00000004006c7944 */ /* 0x000fea0003c00000 */
.L_x_199:
[----:B------:R-:W-:Y:S05]  /*03e0*/  BSYNC.RECONVERGENT B1 ;  /* 0x0000000000017941 */ /* 0x000fea0003800200 */
.L_x_198:
[----:B------:R-:W-:Y:S01]  /*03f0*/  FADD R3, -R0, 1 ;  /* 0x3f80000000037421 */ /* 0x000fe20000000100 */
[----:B------:R-:W-:-:S04]  /*0400*/  IMAD.IADD R5, R4, 0x1, R5 ;  /* 0x0000000104057824 */ /* 0x000fc800078e0205 */
[----:B------:R2:W-:Y:S01]  /*0410*/  STG.E desc[UR4][R8.64], R3 ;  /* 0x0000000308007986 */ /* 0x0005e2000c101904 */
[----:B------:R-:W-:Y:S05]  /*0420*/  @P2 BRA `(.L_x_200) ;  /* 0xfffffffc00a42947 */ /* 0x000fea000383ffff */
.L_x_197:
[----:B------:R-:W-:Y:S05]  /*0430*/  BSYNC.RECONVERGENT B0 ;  /* 0x0000000000007941 */ /* 0x000fea0003800200 */
.L_x_196:
[----:B------:R-:W0:Y:S01]  /*0440*/  LDC.64 R12, c[0x0][0x380] ;  /* 0x0000e000ff0c7b82 */ /* 0x000e220000000a00 */
[----:B------:R-:W-:Y:S01]  /*0450*/  ISETP.GE.U32.AND P0, PT, R16, 0x3, PT ;  /* 0x000000031000780c */ /* 0x000fe20003f06070 */
[----:B------:R-:W1:Y:S06]  /*0460*/  LDCU UR6, c[0x0][0x390] ;  /* 0x00007200ff0677ac */ /* 0x000e6c0008000800 */
[----:B--2---:R-:W2:Y:S06]  /*0470*/  LDC.64 R8, c[0x0][0x388] ;  /* 0x0000e200ff087b82 */ /* 0x004eac0000000a00 */
[----:B-1----:R-:W-:Y:S05]  /*0480*/  @!P0 EXIT ;  /* 0x000000000000894d */ /* 0x002fea0003800000 */
.L_x_209:
[----:B0-----:R-:W-:-:S05]  /*0490*/  IMAD.WIDE R14, R5, 0x4, R12 ;  /* 0x00000004050e7825 */ /* 0x001fca00078e020c */
[----:B------:R-:W3:Y:S01]  /*04a0*/  LDG.E R6, desc[UR4][R14.64] ;  /* 0x000000040e067981 */ /* 0x000ee2000c1e1900 */
[----:B------:R-:W-:Y:S01]  /*04b0*/  BSSY.RECONVERGENT B0, `(.L_x_201) ;  /* 0x000000d000007945 */ /* 0x000fe20003800200 */
[----:B---3--:R-:W0:Y:S01]  /*04c0*/  MUFU.RCP R0, R6 ;  /* 0x0000000600007308 */ /* 0x008e220000001000 */
[----:B------:R-:W-:-:S07]  /*04d0*/  FMNMX R3, RZ, R6, !PT ;  /* 0x00000006ff037209 */ /* 0x000fce0007800000 */
[----:B------:R-:W1:Y:S01]  /*04e0*/  FCHK P0, R3, R6 ;  /* 0x0000000603007302 */ /* 0x000e620000000000 */
        /* <DEDUP_REMOVED lines=8> */
[----:B--2---:R-:W-:Y:S05]  /*0570*/  CALL.REL.NOINC `($__internal_4_$__cuda_sm3x_div_rn_noftz_f32_slowpath) ;  /* 0x0000000400047944 */ /* 0x004fea0003c00000 */
.L_x_202:
[----:B------:R-:W-:Y:S05]  /*0580*/  BSYNC.RECONVERGENT B0 ;  /* 0x0000000000007941 */ /* 0x000fea0003800200 */
.L_x_201:
[----:B------:R-:W-:Y:S01]  /*0590*/  FADD R7, -R0, 1 ;  /* 0x3f80000000077421 */ /* 0x000fe20000000100 */
[----:B--2---:R-:W-:-:S04]  /*05a0*/  IMAD.WIDE R16, R5, 0x4, R8 ;  /* 0x0000000405107825 */ /* 0x004fc800078e0208 */
[----:B------:R-:W-:Y:S01]  /*05b0*/  IMAD.WIDE R14, R4, 0x4, R14 ;  /* 0x00000004040e7825 */ /* 0x000fe200078e020e */
[----:B------:R0:W-:Y:S04]  /*05c0*/  STG.E desc[UR4][R16.64], R7 ;  /* 0x0000000710007986 */ /* 0x0001e8000c101904 */
[----:B------:R-:W2:Y:S01]  /*05d0*/  LDG.E R6, desc[UR4][R14.64] ;  /* 0x000000040e067981 */ /* 0x000ea2000c1e1900 */
[----:B------:R-:W-:Y:S01]  /*05e0*/  BSSY.RECONVERGENT B0, `(.L_x_203) ;  /* 0x000000d000007945 */ /* 0x000fe20003800200 */
[----:B--2---:R-:W1:Y:S01]  /*05f0*/  MUFU.RCP R0, R6 ;  /* 0x0000000600007308 */ /* 0x004e620000001000 */
[----:B------:R-:W-:-:S07]  /*0600*/  FMNMX R3, RZ, R6, !PT ;  /* 0x00000006ff037209 */ /* 0x000fce0007800000 */
[----:B------:R-:W2:Y:S01]  /*0610*/  FCHK P0, R3, R6 ;  /* 0x0000000603007302 */ /* 0x000ea20000000000 */
        /* <DEDUP_REMOVED lines=8> */
[----:B------:R-:W-:Y:S05]  /*06a0*/  CALL.REL.NOINC `($__internal_4_$__cuda_sm3x_div_rn_noftz_f32_slowpath) ;  /* 0x0000000000b87944 */ /* 0x000fea0003c00000 */
.L_x_204:
[----:B------:R-:W-:Y:S05]  /*06b0*/  BSYNC.RECONVERGENT B0 ;  /* 0x0000000000007941 */ /* 0x000fea0003800200 */
.L_x_203:
[----:B------:R-:W-:Y:S01]  /*06c0*/  FADD R7, -R0, 1 ;  /* 0x3f80000000077421 */ /* 0x000fe20000000100 */
[----:B------:R-:W-:-:S04]  /*06d0*/  IMAD.WIDE R16, R4, 0x4, R16 ;  /* 0x0000000404107825 */ /* 0x000fc800078e0210 */
        /* <DEDUP_REMOVED lines=16> */
.L_x_206:
[----:B------:R-:W-:Y:S05]  /*07e0*/  BSYNC.RECONVERGENT B0 ;  /* 0x0000000000007941 */ /* 0x000fea0003800200 */
.L_x_205:
[----:B------:R-:W-:Y:S01]  /*07f0*/  FADD R7, -R0, 1 ;  /* 0x3f80000000077421 */ /* 0x000fe20000000100 */
[----:B------:R-:W-:-:S04]  /*0800*/  IMAD.WIDE R16, R4, 0x4, R16 ;  /* 0x0000000404107825 */ /* 0x000fc800078e0210 */
[----:B------:R-:W-:Y:S01]  /*0810*/  IMAD.WIDE R14, R4, 0x4, R14 ;  /* 0x00000004040e7825 */ /* 0x000fe200078e020e */
[----:B------:R0:W-:Y:S05]  /*0820*/  STG.E desc[UR4][R16.64], R7 ;  /* 0x0000000710007986 */ /* 0x0001ea000c101904 */
        /* <DEDUP_REMOVED lines=13> */
[----:B------:R-:W-:Y:S05]  /*0900*/  CALL.REL.NOINC `($__internal_4_$__cuda_sm3x_div_rn_noftz_f32_slowpath) ;  /* 0x0000000000207944 */ /* 0x000fea0003c00000 */
.L_x_208:
[----:B------:R-:W-:Y:S05]  /*0910*/  BSYNC.RECONVERGENT B0 ;  /* 0x0000000000007941 */ /* 0x000fea0003800200 */
.L_x_207:
[----:B------:R-:W-:Y:S01]  /*0920*/  FADD R3, -R0, 1 ;  /* 0x3f80000000037421 */ /* 0x000fe20000000100 */
[----:B------:R-:W-:-:S04]  /*0930*/  IMAD.WIDE R16, R4, 0x4, R16 ;  /* 0x0000000404107825 */ /* 0x000fc800078e0210 */
[----:B------:R-:W-:Y:S01]  /*0940*/  IMAD R5, R4, 0x4, R5 ;  /* 0x0000000404057824 */ /* 0x000fe200078e0205 */
[----:B------:R1:W-:Y:S04]  /*0950*/  STG.E desc[UR4][R16.64], R3 ;  /* 0x0000000310007986 */ /* 0x0003e8000c101904 */
[----:B------:R-:W-:-:S13]  /*0960*/  ISETP.GE.AND P0, PT, R5, UR6, PT ;  /* 0x0000000605007c0c */ /* 0x000fda000bf06270 */
[----:B-1----:R-:W-:Y:S05]  /*0970*/  @!P0 BRA `(.L_x_209) ;  /* 0xfffffff800c48947 */ /* 0x002fea000383ffff */
[----:B------:R-:W-:Y:S05]  /*0980*/  EXIT ;  /* 0x000000000000794d */ /* 0x000fea0003800000 */
        .weak           $__internal_4_$__cuda_sm3x_div_rn_noftz_f32_slowpath
        .type           $__internal_4_$__cuda_sm3x_div_rn_noftz_f32_slowpath,@function
        .size           $__internal_4_$__cuda_sm3x_div_rn_noftz_f32_slowpath,(.L_x_333 - $__internal_4_$__cuda_sm3x_div_rn_noftz_f32_slowpath)
$__internal_4_$__cuda_sm3x_div_rn_noftz_f32_slowpath:
[----:B------:R-:W-:Y:S01]  /*0990*/  SHF.R.U32.HI R6, RZ, 0x17, R0 ;  /* 0x00000017ff067819 */ /* 0x000fe20000011600 */
[----:B------:R-:W-:Y:S01]  /*09a0*/  BSSY.RECONVERGENT B2, `(.L_x_210) ;  /* 0x0000062000027945 */ /* 0x000fe20003800200 */
[----:B------:R-:W-:Y:S02]  /*09b0*/  SHF.R.U32.HI R10, RZ, 0x17, R3 ;  /* 0x00000017ff0a7819 */ /* 0x000fe40000011603 */
[----:B------:R-:W-:Y:S02]  /*09c0*/  LOP3.LUT R6, R6, 0xff, RZ, 0xc0, !PT ;  /* 0x000000ff06067812 */ /* 0x000fe400078ec0ff */
[----:B------:R-:W-:-:S03]  /*09d0*/  LOP3.LUT R10, R10, 0xff, RZ, 0xc0, !PT ;  /* 0x000000ff0a0a7812 */ /* 0x000fc600078ec0ff */
[----:B------:R-:W-:Y:S01]  /*09e0*/  VIADD R11, R6, 0xffffffff ;  /* 0xffffffff060b7836 */ /* 0x000fe20000000000 */
[----:B------:R-:W-:-:S04]  /*09f0*/  IADD3 R18, PT, PT, R10, -0x1, RZ ;  /* 0xffffffff0a127810 */ /* 0x000fc80007ffe0ff */
        /* <DEDUP_REMOVED lines=22> */
[----:B------:R-:W-:Y:S01]  /*0b60*/  @P0 IMAD.MOV.U32 R7, RZ, RZ, RZ ;  /* 0x000000ffff070224 */ /* 0x000fe200078e00ff */
[----:B------:R-:W-:Y:S01]  /*0b70*/  @!P0 MOV R7, 0xffffffc0 ;  /* 0xffffffc000078802 */ /* 0x000fe20000000f00 */
[----:B------:R-:W-:Y:S01]  /*0b80*/  @!P0 FFMA R3, R3, 1.84467440737095516160e+19, RZ ;  /* 0x5f80000003038823 */ /* 0x000fe200000000ff */
[----:B------:R-:W-:-:S03]  /*0b90*/  @!P1 FFMA R0, R0, 1.84467440737095516160e+19, RZ ;  /* 0x5f80000000009823 */ /* 0x000fc600000000ff */
[----:B------:R-:W-:-:S07]  /*0ba0*/  @!P1 VIADD R7, R7, 0x40 ;  /* 0x0000004007079836 */ /* 0x000fce0000000000 */
.L_x_211:
[----:B------:R-:W-:Y:S01]  /*0bb0*/  LEA R11, R6, 0xc0800000, 0x17 ;  /* 0xc0800000060b7811 */ /* 0x000fe200078eb8ff */
[----:B------:R-:W-:Y:S01]  /*0bc0*/  BSSY.RECONVERGENT B3, `(.L_x_216) ;  /* 0x0000036000037945 */ /* 0x000fe20003800200 */
[----:B------:R-:W-:-:S03]  /*0bd0*/  IADD3 R10, PT, PT, R10, -0x7f, RZ ;  /* 0xffffff810a0a7810 */ /* 0x000fc60007ffe0ff */
[----:B------:R-:W-:Y:S01]  /*0be0*/  IMAD.IADD R20, R0, 0x1, -R11 ;  /* 0x0000000100147824 */ /* 0x000fe200078e0a0b */
[C---:B------:R-:W-:Y:S01]  /*0bf0*/  IADD3 R6, PT, PT, R10.reuse, 0x7f, -R6 ;  /* 0x0000007f0a067810 */ /* 0x040fe20007ffe806 */
[----:B------:R-:W-:Y:S02]  /*0c00*/  IMAD R0, R10, -0x800000, R3 ;  /* 0xff8000000a007824 */ /* 0x000fe400078e0203 */
[----:B------:R-:W0:Y:S01]  /*0c10*/  MUFU.RCP R18, R20 ;  /* 0x0000001400127308 */ /* 0x000e220000001000 */
[----:B------:R-:W-:Y:S01]  /*0c20*/  FADD.FTZ R11, -R20, -RZ ;  /* 0x800000ff140b7221 */ /* 0x000fe20000010100 */
[----:B------:R-:W-:-:S03]  /*0c30*/  IMAD.IADD R7, R6, 0x1, R7 ;  /* 0x0000000106077824 */ /* 0x000fc600078e0207 */
[----:B0-----:R-:W-:-:S04]  /*0c40*/  FFMA R19, R18, R11, 1 ;  /* 0x3f80000012137423 */ /* 0x001fc8000000000b */
        /* <DEDUP_REMOVED lines=8> */
[----:B------:R-:W-:-:S05]  /*0cd0*/  IADD3 R3, PT, PT, R6, R7, RZ ;  /* 0x0000000706037210 */ /* 0x000fca0007ffe0ff */
[----:B------:R-:W-:-:S05]  /*0ce0*/  VIADD R6, R3, 0xffffffff ;  /* 0xffffffff03067836 */ /* 0x000fca0000000000 */
        /* <DEDUP_REMOVED lines=31> */
.L_x_218:
[----:B------:R-:W-:-:S04]  /*0ee0*/  LOP3.LUT R0, R0, 0x80000000, RZ, 0xc0, !PT ;  /* 0x8000000000007812 */ /* 0x000fc800078ec0ff */
[----:B------:R-:W-:Y:S01]  /*0ef0*/  LOP3.LUT R0, R0, 0x7f800000, RZ, 0xfc, !PT ;  /* 0x7f80000000007812 */ /* 0x000fe200078efcff */
[----:B------:R-:W-:Y:S06]  /*0f00*/  BRA `(.L_x_219) ;  /* 0x0000000000047947 */ /* 0x000fec0003800000 */
.L_x_217:
[----:B------:R-:W-:-:S07]  /*0f10*/  IMAD R0, R7, 0x800000, R0 ;  /* 0x0080000007007824 */ /* 0x000fce00078e0200 */
.L_x_219:
[----:B------:R-:W-:Y:S05]  /*0f20*/  BSYNC.RECONVERGENT B3 ;  /* 0x0000000000037941 */ /* 0x000fea0003800200 */
.L_x_216:
[----:B------:R-:W-:Y:S05]  /*0f30*/  BRA `(.L_x_220) ;  /* 0x0000000000207947 */ /* 0x000fea0003800000 */
.L_x_215:
[----:B------:R-:W-:-:S04]  /*0f40*/  LOP3.LUT R0, R0, 0x80000000, R3, 0x48, !PT ;  /* 0x8000000000007812 */ /* 0x000fc800078e4803 */
[----:B------:R-:W-:Y:S01]  /*0f50*/  LOP3.LUT R0, R0, 0x7f800000, RZ, 0xfc, !PT ;  /* 0x7f80000000007812 */ /* 0x000fe200078efcff */
[----:B------:R-:W-:Y:S06]  /*0f60*/  BRA `(.L_x_220) ;  /* 0x0000000000147947 */ /* 0x000fec0003800000 */
.L_x_214:
[----:B------:R-:W-:Y:S01]  /*0f70*/  LOP3.LUT R0, R0, 0x80000000, R3, 0x48, !PT ;  /* 0x8000000000007812 */ /* 0x000fe200078e4803 */
[----:B------:R-:W-:Y:S06]  /*0f80*/  BRA `(.L_x_220) ;  /* 0x00000000000c7947 */ /* 0x000fec0003800000 */
.L_x_213:
[----:B------:R-:W0:Y:S01]  /*0f90*/  MUFU.RSQ R0, -QNAN ;  /* 0xffc0000000007908 */ /* 0x000e220000001400 */
[----:B------:R-:W-:Y:S05]  /*0fa0*/  BRA `(.L_x_220) ;  /* 0x0000000000047947 */ /* 0x000fea0003800000 */
.L_x_212:
[----:B------:R-:W-:-:S07]  /*0fb0*/  FADD.FTZ R0, R3, R0 ;  /* 0x0000000003007221 */ /* 0x000fce0000010000 */
.L_x_220:
[----:B------:R-:W-:Y:S05]  /*0fc0*/  BSYNC.RECONVERGENT B2 ;  /* 0x0000000000027941 */ /* 0x000fea0003800200 */
.L_x_210:
[----:B------:R-:W-:-:S04]  /*0fd0*/  HFMA2 R3, -RZ, RZ, 0, 0 ;  /* 0x00000000ff037431 */ /* 0x000fc800000001ff */
[----:B0-----:R-:W-:Y:S05]  /*0fe0*/  RET.REL.NODEC R2 `(is_negative) ;  /* 0xfffffff002047950 */ /* 0x001fea0003c3ffff */
.L_x_221:
        /* <DEDUP_REMOVED lines=9> */
.L_x_333:


//--------------------- .text.is_positive         --------------------------
	.section	.text.is_positive,"ax",@progbits
	.align	128
        .global         is_positive
        .type           is_positive,@function
        .size           is_positive,(.L_x_334 - is_positive)
        .other          is_positive,@"STO_CUDA_ENTRY STV_DEFAULT"
is_positive:
.text.is_positive:
        /* <DEDUP_REMOVED lines=12> */
[----:B------:R-:W-:Y:S01]  /*00c0*/  ISETP.NE.U32.AND P2, PT, R4, RZ, PT ;  /* 0x000000ff0400720c */ /* 0x000fe20003f45070 */
[----:B------:R-:W-:Y:S01]  /*00d0*/  IMAD.MOV R9, RZ, RZ, -R4 ;  /* 0x000000ffff097224 */ /* 0x000fe200078e0a04 */
[----:B------:R-:W1:Y:S01]  /*00e0*/  LDCU.64 UR4, c[0x0][0x358] ;  /* 0x00006b00ff0477ac */ /* 0x000e620008000a00 */
[----:B------:R-:W-:Y:S01]  /*00f0*/  BSSY.RECONVERGENT B0, `(.L_x_222) ;  /* 0x0000033000007945 */ /* 0x000fe20003800200 */
[C---:B------:R-:W-:Y:S02]  /*0100*/  ISETP.GE.AND P0, PT, R0.reuse, UR6, PT ;  /* 0x0000000600007c0c */ /* 0x040fe4000bf06270 */
[----:B------:R-:W-:Y:S02]  /*0110*/  VIMNMX R7, PT, PT, R0, UR6, !PT ;  /* 0x0000000600077c48 */ /* 0x000fe4000ffe0100 */
[----:B------:R-:W-:-:S04]  /*0120*/  SEL R16, RZ, 0x1, P0 ;  /* 0x00000001ff107807 */ /* 0x000fc80000000000 */
[----:B------:R-:W-:Y:S01]  /*0130*/  IADD3 R7, PT, PT, R7, -R0, -R16 ;  /* 0x8000000007077210 */ /* 0x000fe20007ffe810 */
[----:B0-----:R-:W0:Y:S02]  /*0140*/  MUFU.RCP R6, R6 ;  /* 0x0000000600067308 */ /* 0x001e240000001000 */
[----:B0-----:R-:W-:-:S06]  /*0150*/  VIADD R2, R6, 0xffffffe ;  /* 0x0ffffffe06027836 */ /* 0x001fcc0000000000 */
[----:B------:R0:W2:Y:S02]  /*0160*/  F2I.FTZ.U32.TRUNC.NTZ R3, R2 ;  /* 0x0000000200037305 */ /* 0x0000a4000021f000 */
[----:B0-----:R-:W-:Y:S02]  /*0170*/  HFMA2 R2, -RZ, RZ, 0, 0 ;  /* 0x00000000ff027431 */ /* 0x001fe400000001ff */
[----:B--2---:R-:W-:-:S04]  /*0180*/  IMAD R9, R9, R3, RZ ;  /* 0x0000000309097224 */ /* 0x004fc800078e02ff */
[----:B------:R-:W-:-:S06]  /*0190*/  IMAD.HI.U32 R6, R3, R9, R2 ;  /* 0x0000000903067227 */ /* 0x000fcc00078e0002 */
[----:B------:R-:W-:-:S04]  /*01a0*/  IMAD.HI.U32 R3, R6, R7, RZ ;  /* 0x0000000706037227 */ /* 0x000fc800078e00ff */
[----:B------:R-:W-:-:S04]  /*01b0*/  IMAD.MOV R0, RZ, RZ, -R3 ;  /* 0x000000ffff007224 */ /* 0x000fc800078e0a03 */
[----:B------:R-:W-:-:S05]  /*01c0*/  IMAD R7, R4, R0, R7 ;  /* 0x0000000004077224 */ /* 0x000fca00078e0207 */
[----:B------:R-:W-:-:S13]  /*01d0*/  ISETP.GE.U32.AND P0, PT, R7, R4, PT ;  /* 0x000000040700720c */ /* 0x000fda0003f06070 */
[----:B------:R-:W-:Y:S02]  /*01e0*/  @P0 IMAD.IADD R7, R7, 0x1, -R4 ;  /* 0x0000000107070824 */ /* 0x000fe400078e0a04 */
[----:B------:R-:W-:-:S03]  /*01f0*/  @P0 VIADD R3, R3, 0x1 ;  /* 0x0000000103030836 */ /* 0x000fc60000000000 */
[----:B------:R-:W-:-:S13]  /*0200*/  ISETP.GE.U32.AND P1, PT, R7, R4, PT ;  /* 0x000000040700720c */ /* 0x000fda0003f26070 */
[----:B------:R-:W-:Y:S02]  /*0210*/  @P1 IADD3 R3, PT, PT, R3, 0x1, RZ ;  /* 0x0000000103031810 */ /* 0x000fe40007ffe0ff */
[----:B------:R-:W-:-:S05]  /*0220*/  @!P2 LOP3.LUT R3, RZ, R4, RZ, 0x33, !PT ;  /* 0x00000004ff03a212 */ /* 0x000fca00078e33ff */
[----:B------:R-:W-:-:S05]  /*0230*/  IMAD.IADD R16, R16, 0x1, R3 ;  /* 0x0000000110107824 */ /* 0x000fca00078e0203 */
        /* <DEDUP_REMOVED lines=8> */
.L_x_226:
        /* <DEDUP_REMOVED lines=17> */
[----:B------:R-:W-:Y:S05]  /*03d0*/  CALL.REL.NOINC `($__internal_5_$__cuda_sm3x_div_rn_noftz_f32_slowpath) ;  /* 0x0000000400607944 */ /* 0x000fea0003c00000 */
.L_x_225:
[----:B------:R-:W-:Y:S05]  /*03e0*/  BSYNC.RECONVERGENT B1 ;  /* 0x0000000000017941 */ /* 0x000fea0003800200 */
.L_x_224:
[----:B------:R2:W-:Y:S01]  /*03f0*/  STG.E desc[UR4][R8.64], R0 ;  /* 0x0000000008007986 */ /* 0x0005e2000c101904 */
[----:B------:R-:W-:Y:S01]  /*0400*/  IMAD.IADD R5, R4, 0x1, R5 ;  /* 0x0000000104057824 */ /* 0x000fe200078e0205 */
[----:B------:R-:W-:Y:S06]  /*0410*/  @P2 BRA `(.L_x_226) ;  /* 0xfffffffc00a82947 */ /* 0x000fec000383ffff */
.L_x_223:
[----:B------:R-:W-:Y:S05]  /*0420*/  BSYNC.RECONVERGENT B0 ;  /* 0x0000000000007941 */ /* 0x000fea0003800200 */
.L_x_222:
[----:B------:R-:W0:Y:S01]  /*0430*/  LDC.64 R12, c[0x0][0x380] ;  /* 0x0000e000ff0c7b82 */ /* 0x000e220000000a00 */
[----:B------:R-:W-:Y:S01]  /*0440*/  ISETP.GE.U32.AND P0, PT, R16, 0x3, PT ;  /* 0x000000031000780c */ /* 0x000fe20003f06070 */
[----:B------:R-:W1:Y:S06]  /*0450*/  LDCU UR6, c[0x0][0x390] ;  /* 0x00007200ff0677ac */ /* 0x000e6c0008000800 */
[----:B--2---:R-:W2:Y:S06]  /*0460*/  LDC.64 R8, c[0x0][0x388] ;  /* 0x0000e200ff087b82 */ /* 0x004eac0000000a00 */
[----:B-1----:R-:W-:Y:S05]  /*0470*/  @!P0 EXIT ;  /* 0x000000000000894d */ /* 0x002fea0003800000 */
.L_x_235:
        /* <DEDUP_REMOVED lines=14> */
[----:B--2---:R-:W-:Y:S05]  /*0560*/  CALL.REL.NOINC `($__internal_5_$__cuda_sm3x_div_rn_noftz_f32_slowpath) ;  /* 0x0000000000fc7944 */ /* 0x004fea0003c00000 */
.L_x_228:
[----:B------:R-:W-:Y:S05]  /*0570*/  BSYNC.RECONVERGENT B0 ;  /* 0x0000000000007941 */ /* 0x000fea0003800200 */
.L_x_227:
        /* <DEDUP_REMOVED lines=16> */
[----:B------:R-:W-:Y:S05]  /*0680*/  CALL.REL.NOINC `($__internal_5_$__cuda_sm3x_div_rn_noftz_f32_slowpath) ;  /* 0x0000000000b47944 */ /* 0x000fea0003c00000 */
[----:B------:R-:W-:-:S07]  /*0690*/  IMAD.MOV.U32 R7, RZ, RZ, R0 ;  /* 0x000000ffff077224 */ /* 0x000fce00078e0000 */
.L_x_230:
[----:B------:R-:W-:Y:S05]  /*06a0*/  BSYNC.RECONVERGENT B0 ;  /* 0x0000000000007941 */ /* 0x000fea0003800200 */
.L_x_229:
        /* <DEDUP_REMOVED lines=16> */
[----:B------:R-:W-:Y:S05]  /*07b0*/  CALL.REL.NOINC `($__internal_5_$__cuda_sm3x_div_rn_noftz_f32_slowpath) ;  /* 0x0000000000687944 */ /* 0x000fea0003c00000 */
.L_x_232:
[----:B------:R-:W-:Y:S05]  /*07c0*/  BSYNC.RECONVERGENT B0 ;  /* 0x0000000000007941 */ /* 0x000fea0003800200 */
.L_x_231:
        /* <DEDUP_REMOVED lines=18> */
.L_x_234:
[----:B------:R-:W-:Y:S05]  /*08f0*/  BSYNC.RECONVERGENT B0 ;  /* 0x0000000000007941 */ /* 0x000fea0003800200 */
.L_x_233:
[C---:B------:R-:W-:Y:S01]  /*0900*/  IMAD.WIDE R16, R4.reuse, 0x4, R16 ;  /* 0x0000000404107825 */ /* 0x040fe200078e0210 */
[----:B------:R-:W-:-:S04]  /*0910*/  LEA R5, R4, R5, 0x2 ;  /* 0x0000000504057211 */ /* 0x000fc800078e10ff */
[----:B------:R1:W-:Y:S01]  /*0920*/  STG.E desc[UR4][R16.64], R7 ;  /* 0x0000000710007986 */ /* 0x0003e2000c101904 */
[----:B------:R-:W-:-:S13]  /*0930*/  ISETP.GE.AND P0, PT, R5, UR6, PT ;  /* 0x0000000605007c0c */ /* 0x000fda000bf06270 */
[----:B-1----:R-:W-:Y:S05]  /*0940*/  @!P0 BRA `(.L_x_235) ;  /* 0xfffffff800cc8947 */ /* 0x002fea000383ffff */
[----:B------:R-:W-:Y:S05]  /*0950*/  EXIT ;  /* 0x000000000000794d */ /* 0x000fea0003800000 */
        .weak           $__internal_5_$__cuda_sm3x_div_rn_noftz_f32_slowpath
        .type           $__internal_5_$__cuda_sm3x_div_rn_noftz_f32_slowpath,@function
        .size           $__internal_5_$__cuda_sm3x_div_rn_noftz_f32_slowpath,(.L_x_334 - $__internal_5_$__cuda_sm3x_div_rn_noftz_f32_slowpath)
$__internal_5_$__cuda_sm3x_div_rn_noftz_f32_slowpath:
[----:B------:R-:W-:Y:S01]  /*0960*/  SHF.R.U32.HI R6, RZ, 0x17, R0 ;  /* 0x00000017ff067819 */ /* 0x000fe20000011600 */
[----:B------:R-:W-:Y:S01]  /*0970*/  BSSY.RECONVERGENT B2, `(.L_x_236) ;  /* 0x0000062000027945 */ /* 0x000fe20003800200 */
[----:B------:R-:W-:Y:S02]  /*0980*/  SHF.R.U32.HI R10, RZ, 0x17, R3 ;  /* 0x00000017ff0a7819 */ /* 0x000fe40000011603 */
[----:B------:R-:W-:Y:S02]  /*0990*/  LOP3.LUT R6, R6, 0xff, RZ, 0xc0, !PT ;  /* 0x000000ff06067812 */ /* 0x000fe400078ec0ff */
[----:B------:R-:W-:-:S03]  /*09a0*/  LOP3.LUT R10, R10, 0xff, RZ, 0xc0, !PT ;  /* 0x000000ff0a0a7812 */ /* 0x000fc600078ec0ff */
[----:B------:R-:W-:Y:S02]  /*09b0*/  VIADD R11, R6, 0xffffffff ;  /* 0xffffffff060b7836 */ /* 0x000fe40000000000 */
[----:B------:R-:W-:-:S03]  /*09c0*/  VIADD R18, R10, 0xffffffff ;  /* 0xffffffff0a127836 */ /* 0x000fc60000000000 */
        /* <DEDUP_REMOVED lines=22> */
[----:B------:R-:W-:Y:S02]  /*0b30*/  @P0 IMAD.MOV.U32 R7, RZ, RZ, RZ ;  /* 0x000000ffff070224 */ /* 0x000fe400078e00ff */
[----:B------:R-:W-:Y:S01]  /*0b40*/  @!P0 FFMA R3, R3, 1.84467440737095516160e+19, RZ ;  /* 0x5f80000003038823 */ /* 0x000fe200000000ff */
[----:B------:R-:W-:Y:S02]  /*0b50*/  @!P0 IMAD.MOV.U32 R7, RZ, RZ, -0x40 ;  /* 0xffffffc0ff078424 */ /* 0x000fe400078e00ff */
[----:B------:R-:W-:-:S03]  /*0b60*/  @!P1 FFMA R0, R0, 1.84467440737095516160e+19, RZ ;  /* 0x5f80000000009823 */ /* 0x000fc600000000ff */
[----:B------:R-:W-:-:S07]  /*0b70*/  @!P1 IADD3 R7, PT, PT, R7, 0x40, RZ ;  /* 0x0000004007079810 */ /* 0x000fce0007ffe0ff */
.L_x_237:
[----:B------:R-:W-:Y:S01]  /*0b80*/  LEA R11, R6, 0xc0800000, 0x17 ;  /* 0xc0800000060b7811 */ /* 0x000fe200078eb8ff */
[----:B------:R-:W-:Y:S01]  /*0b90*/  VIADD R10, R10, 0xffffff81 ;  /* 0xffffff810a0a7836 */ /* 0x000fe20000000000 */
[----:B------:R-:W-:Y:S03]  /*0ba0*/  BSSY.RECONVERGENT B3, `(.L_x_242) ;  /* 0x0000035000037945 */ /* 0x000fe60003800200 */
[----:B------:R-:W-:Y:S01]  /*0bb0*/  IMAD.IADD R20, R0, 0x1, -R11 ;  /* 0x0000000100147824 */ /* 0x000fe200078e0a0b */
[C---:B------:R-:W-:Y:S01]  /*0bc0*/  IADD3 R6, PT, PT, R10.reuse, 0x7f, -R6 ;  /* 0x0000007f0a067810 */ /* 0x040fe20007ffe806 */
[----:B------:R-:W-:Y:S02]  /*0bd0*/  IMAD R0, R10, -0x800000, R3 ;  /* 0xff8000000a007824 */ /* 0x000fe400078e0203 */
[----:B------:R-:W0:Y:S01]  /*0be0*/  MUFU.RCP R18, R20 ;  /* 0x0000001400127308 */ /* 0x000e220000001000 */
[----:B------:R-:W-:Y:S01]  /*0bf0*/  FADD.FTZ R11, -R20, -RZ ;  /* 0x800000ff140b7221 */ /* 0x000fe20000010100 */
[----:B------:R-:W-:-:S03]  /*0c00*/  IADD3 R7, PT, PT, R6, R7, RZ ;  /* 0x0000000706077210 */ /* 0x000fc60007ffe0ff */
        /* <DEDUP_REMOVED lines=8> */
[----:B------:R-:W-:-:S05]  /*0c90*/  LOP3.LUT R6, R3, 0xff, RZ, 0xc0, !PT ;  /* 0x000000ff03067812 */ /* 0x000fca00078ec0ff */
[----:B------:R-:W-:-:S04]  /*0ca0*/  IMAD.IADD R3, R6, 0x1, R7 ;  /* 0x0000000106037824 */ /* 0x000fc800078e0207 */
        /* <DEDUP_REMOVED lines=28> */
[----:B------:R-:W-:-:S05]  /*0e70*/  LOP3.LUT R3, R3, R10, RZ, 0xc0, !PT ;  /* 0x0000000a03037212 */ /* 0x000fca00078ec0ff */
[----:B------:R-:W-:-:S05]  /*0e80*/  IMAD.IADD R3, R6, 0x1, R3 ;  /* 0x0000000106037824 */ /* 0x000fca00078e0203 */
[----:B------:R-:W-:Y:S01]  /*0e90*/  LOP3.LUT R0, R3, R0, RZ, 0xfc, !PT ;  /* 0x0000000003007212 */ /* 0x000fe200078efcff */
[----:B------:R-:W-:Y:S06]  /*0ea0*/  BRA `(.L_x_245) ;  /* 0x0000000000107947 */ /* 0x000fec0003800000 */
.L_x_244:
[----:B------:R-:W-:-:S04]  /*0eb0*/  LOP3.LUT R0, R0, 0x80000000, RZ, 0xc0, !PT ;  /* 0x8000000000007812 */ /* 0x000fc800078ec0ff */
[----:B------:R-:W-:Y:S01]  /*0ec0*/  LOP3.LUT R0, R0, 0x7f800000, RZ, 0xfc, !PT ;  /* 0x7f80000000007812 */ /* 0x000fe200078efcff */
[----:B------:R-:W-:Y:S06]  /*0ed0*/  BRA `(.L_x_245) ;  /* 0x0000000000047947 */ /* 0x000fec0003800000 */
.L_x_243:
[----:B------:R-:W-:-:S07]  /*0ee0*/  LEA R0, R7, R0, 0x17 ;  /* 0x0000000007007211 */ /* 0x000fce00078eb8ff */
.L_x_245:
[----:B------:R-:W-:Y:S05]  /*0ef0*/  BSYNC.RECONVERGENT B3 ;  /* 0x0000000000037941 */ /* 0x000fea0003800200 */
.L_x_242:
[----:B------:R-:W-:Y:S05]  /*0f00*/  BRA `(.L_x_246) ;  /* 0x0000000000207947 */ /* 0x000fea0003800000 */
.L_x_241:
[----:B------:R-:W-:-:S04]  /*0f10*/  LOP3.LUT R0, R0, 0x80000000, R3, 0x48, !PT ;  /* 0x8000000000007812 */ /* 0x000fc800078e4803 */
[----:B------:R-:W-:Y:S01]  /*0f20*/  LOP3.LUT R0, R0, 0x7f800000, RZ, 0xfc, !PT ;  /* 0x7f80000000007812 */ /* 0x000fe200078efcff */
[----:B------:R-:W-:Y:S06]  /*0f30*/  BRA `(.L_x_246) ;  /* 0x0000000000147947 */ /* 0x000fec0003800000 */
.L_x_240:
[----:B------:R-:W-:Y:S01]  /*0f40*/  LOP3.LUT R0, R0, 0x80000000, R3, 0x48, !PT ;  /* 0x8000000000007812 */ /* 0x000fe200078e4803 */
[----:B------:R-:W-:Y:S06]  /*0f50*/  BRA `(.L_x_246) ;  /* 0x00000000000c7947 */ /* 0x000fec0003800000 */
.L_x_239:
[----:B------:R-:W0:Y:S01]  /*0f60*/  MUFU.RSQ R0, -QNAN ;  /* 0xffc0000000007908 */ /* 0x000e220000001400 */
[----:B------:R-:W-:Y:S05]  /*0f70*/  BRA `(.L_x_246) ;  /* 0x0000000000047947 */ /* 0x000fea0003800000 */
.L_x_238:
[----:B------:R-:W-:-:S07]  /*0f80*/  FADD.FTZ R0, R3, R0 ;  /* 0x0000000003007221 */ /* 0x000fce0000010000 */
.L_x_246:
[----:B------:R-:W-:Y:S05]  /*0f90*/  BSYNC.RECONVERGENT B2 ;  /* 0x0000000000027941 */ /* 0x000fea0003800200 */
.L_x_236:
[----:B------:R-:W-:-:S04]  /*0fa0*/  IMAD.MOV.U32 R3, RZ, RZ, 0x0 ;  /* 0x00000000ff037424 */ /* 0x000fc800078e00ff */
[----:B0-----:R-:W-:Y:S05]  /*0fb0*/  RET.REL.NODEC R2 `(is_positive) ;  /* 0xfffffff002107950 */ /* 0x001fea0003c3ffff */
.L_x_247:
        /* <DEDUP_REMOVED lines=12> */
.L_x_334:


//--------------------- .text.float_pow           --------------------------
	.section	.text.float_pow,"ax",@progbits
	.align	128
        .global         float_pow
        .type           float_pow,@function
        .size           float_pow,(.L_x_356 - float_pow)
        .other          float_pow,@"STO_CUDA_ENTRY STV_DEFAULT"
float_pow:
.text.float_pow:
        /* <DEDUP_REMOVED lines=8> */
[----:B------:R-:W0:Y:S01]  /*0080*/  LDC.64 R2, c[0x0][0x390] ;  /* 0x0000e400ff027b82 */ /* 0x000e220000000a00 */
[----:B------:R-:W1:Y:S01]  /*0090*/  LDCU UR4, c[0x0][0x370] ;  /* 0x00006e00ff0477ac */ /* 0x000e620008000800 */
[----:B------:R-:W2:Y:S06]  /*00a0*/  LDCU.64 UR6, c[0x0][0x358] ;  /* 0x00006b00ff0677ac */ /* 0x000eac0008000a00 */
[----:B------:R-:W3:Y:S01]  /*00b0*/  LDC.64 R4, c[0x0][0x380] ;  /* 0x0000e000ff047b82 */ /* 0x000ee20000000a00 */
[----:B------:R-:W4:Y:S07]  /*00c0*/  LDCU UR5, c[0x0][0x398] ;  /* 0x00007300ff0577ac */ /* 0x000f2e0008000800 */
[----:B------:R-:W0:Y:S01]  /*00d0*/  LDC.64 R6, c[0x0][0x388] ;  /* 0x0000e200ff067b82 */ /* 0x000e220000000a00 */
[----:B-1----:R-:W-:-:S07]  /*00e0*/  IMAD R0, R0, UR4, RZ ;  /* 0x0000000400007c24 */ /* 0x002fce000f8e02ff */
.L_x_250:
[----:B-1-3--:R-:W-:-:S05]  /*00f0*/  IMAD.WIDE R12, R9, 0x4, R4 ;  /* 0x00000004090c7825 */ /* 0x00afca00078e0204 */
[----:B--2---:R-:W2:Y:S01]  /*0100*/  LDG.E R8, desc[UR6][R12.64] ;  /* 0x000000060c087981 */ /* 0x004ea2000c1e1900 */
[----:B0-----:R-:W-:-:S06]  /*0110*/  IMAD.WIDE R10, R9, 0x4, R6 ;  /* 0x00000004090a7825 */ /* 0x001fcc00078e0206 */
[----:B------:R0:W3:Y:S01]  /*0120*/  LDG.E R11, desc[UR6][R10.64] ;  /* 0x000000060a0b7981 */ /* 0x0000e2000c1e1900 */
[-C--:B------:R-:W-:Y:S01]  /*0130*/  MOV R19, R9.reuse ;  /* 0x0000000900137202 */ /* 0x080fe20000000f00 */
[----:B------:R-:W-:Y:S01]  /*0140*/  BSSY.RECONVERGENT B0, `(.L_x_248) ;  /* 0x000005c000007945 */ /* 0x000fe20003800200 */
[----:B------:R-:W-:-:S04]  /*0150*/  IADD3 R9, PT, PT, R0, R9, RZ ;  /* 0x0000000900097210 */ /* 0x000fc80007ffe0ff */
[----:B----4-:R-:W-:Y:S01]  /*0160*/  ISETP.GE.AND P1, PT, R9, UR5, PT ;  /* 0x0000000509007c0c */ /* 0x010fe2000bf26270 */
[C---:B--2---:R-:W-:Y:S01]  /*0170*/  FMUL R15, |R8|.reuse, 16777216 ;  /* 0x4b800000080f7820 */ /* 0x044fe20000400200 */
[----:B------:R-:W-:-:S04]  /*0180*/  FSETP.GEU.AND P0, PT, |R8|, 1.175494350822287508e-38, PT ;  /* 0x008000000800780b */ /* 0x000fc80003f0e200 */
[----:B------:R-:W-:Y:S02]  /*0190*/  FSEL R15, R15, |R8|, !P0 ;  /* 0x400000080f0f7208 */ /* 0x000fe40004000000 */
[----:B------:R-:W-:Y:S02]  /*01a0*/  FSEL R12, RZ, -24, P0 ;  /* 0xc1c00000ff0c7808 */ /* 0x000fe40000000000 */
[----:B------:R-:W-:-:S04]  /*01b0*/  IADD3 R14, PT, PT, R15, -0x3f3504f3, RZ ;  /* 0xc0cafb0d0f0e7810 */ /* 0x000fc80007ffe0ff */
[----:B------:R-:W-:-:S04]  /*01c0*/  LOP3.LUT R14, R14, 0xff800000, RZ, 0xc0, !PT ;  /* 0xff8000000e0e7812 */ /* 0x000fc800078ec0ff */
[-C--:B------:R-:W-:Y:S02]  /*01d0*/  IADD3 R15, PT, PT, R15, -R14.reuse, RZ ;  /* 0x8000000e0f0f7210 */ /* 0x080fe40007ffe0ff */
[----:B------:R-:W-:-:S03]  /*01e0*/  I2FP.F32.S32 R13, R14 ;  /* 0x0000000e000d7245 */ /* 0x000fc60000201400 */
[C---:B------:R-:W-:Y:S01]  /*01f0*/  FADD R16, R15.reuse, 1 ;  /* 0x3f8000000f107421 */ /* 0x040fe20000000000 */
[----:B------:R-:W-:Y:S01]  /*0200*/  FADD R15, R15, -1 ;  /* 0xbf8000000f0f7421 */ /* 0x000fe20000000000 */
[----:B------:R-:W-:-:S03]  /*0210*/  FFMA R13, R13, 1.1920928955078125e-07, R12 ;  /* 0x340000000d0d7823 */ /* 0x000fc6000000000c */
[----:B------:R-:W-:Y:S01]  /*0220*/  FADD R17, R15, R15 ;  /* 0x0000000f0f117221 */ /* 0x000fe20000000000 */
[----:B------:R-:W0:Y:S03]  /*0230*/  MUFU.RCP R16, R16 ;  /* 0x0000001000107308 */ /* 0x000e260000001000 */
[----:B0-----:R-:W-:Y:S01]  /*0240*/  FMUL R10, R16, R17 ;  /* 0x00000011100a7220 */ /* 0x001fe20000400000 */
[----:B------:R-:W-:-:S03]  /*0250*/  HFMA2 R17, -RZ, RZ, 0.771484375, 0.21533203125 ;  /* 0x3a2c32e4ff117431 */ /* 0x000fc600000001ff */
[----:B------:R-:W-:Y:S01]  /*0260*/  FADD R12, R15, -R10 ;  /* 0x8000000a0f0c7221 */ /* 0x000fe20000000000 */
[----:B------:R-:W-:-:S03]  /*0270*/  FMUL R14, R10, R10 ;  /* 0x0000000a0a0e7220 */ /* 0x000fc60000400000 */
[----:B------:R-:W-:Y:S01]  /*0280*/  FADD R18, R12, R12 ;  /* 0x0000000c0c127221 */ /* 0x000fe20000000000 */
[----:B------:R-:W-:Y:S01]  /*0290*/  FFMA R12, R10, 1.4426950216293334961, R13 ;  /* 0x3fb8aa3b0a0c7823 */ /* 0x000fe2000000000d */
[C---:B------:R-:W-:Y:S02]  /*02a0*/  FFMA R17, R14.reuse, R17, 0.0032181653659790754318 ;  /* 0x3b52e7db0e117423 */ /* 0x040fe40000000011 */
[----:B------:R-:W-:Y:S01]  /*02b0*/  FFMA R15, R15, -R10, R18 ;  /* 0x8000000a0f0f7223 */ /* 0x000fe20000000012 */
[----:B------:R-:W-:Y:S01]  /*02c0*/  FADD R13, R13, -R12 ;  /* 0x8000000c0d0d7221 */ /* 0x000fe20000000000 */
[----:B------:R-:W-:Y:S02]  /*02d0*/  FFMA R17, R14, R17, 0.018033718690276145935 ;  /* 0x3c93bb730e117423 */ /* 0x000fe40000000011 */
[----:B------:R-:W-:Y:S01]  /*02e0*/  FMUL R15, R16, R15 ;  /* 0x0000000f100f7220 */ /* 0x000fe20000400000 */
[----:B------:R-:W-:Y:S01]  /*02f0*/  FFMA R16, R10, 1.4426950216293334961, R13 ;  /* 0x3fb8aa3b0a107823 */ /* 0x000fe2000000000d */
[----:B------:R-:W-:-:S03]  /*0300*/  FFMA R17, R14, R17, 0.12022458761930465698 ;  /* 0x3df6384f0e117423 */ /* 0x000fc60000000011 */
[----:B------:R-:W-:Y:S01]  /*0310*/  FFMA R13, R15, 1.4426950216293334961, R16 ;  /* 0x3fb8aa3b0f0d7823 */ /* 0x000fe20000000010 */
[----:B------:R-:W-:-:S03]  /*0320*/  FMUL R17, R14, R17 ;  /* 0x000000110e117220 */ /* 0x000fc60000400000 */
[----:B------:R-:W-:Y:S01]  /*0330*/  FFMA R14, R10, 1.9251366722983220825e-08, R13 ;  /* 0x32a55e340a0e7823 */ /* 0x000fe2000000000d */
[----:B------:R-:W-:-:S04]  /*0340*/  FMUL R13, R17, 3 ;  /* 0x40400000110d7820 */ /* 0x000fc80000400000 */
[----:B------:R-:W-:-:S04]  /*0350*/  FFMA R14, R15, R13, R14 ;  /* 0x0000000d0f0e7223 */ /* 0x000fc8000000000e */
[----:B------:R-:W-:Y:S01]  /*0360*/  FFMA R17, R10, R17, R14 ;  /* 0x000000110a117223 */ /* 0x000fe2000000000e */
[----:B------:R-:W-:-:S03]  /*0370*/  MOV R14, 0x391fcb8e ;  /* 0x391fcb8e000e7802 */ /* 0x000fc60000000f00 */
[----:B------:R-:W-:-:S04]  /*0380*/  FADD R13, R12, R17 ;  /* 0x000000110c0d7221 */ /* 0x000fc80000000000 */
[----:B---3--:R-:W-:Y:S01]  /*0390*/  FMUL R10, R11, R13 ;  /* 0x0000000d0b0a7220 */ /* 0x008fe20000400000 */
[----:B------:R-:W-:-:S03]  /*03a0*/  FADD R12, -R12, R13 ;  /* 0x0000000d0c0c7221 */ /* 0x000fc60000000100 */
[----:B------:R-:W0:Y:S01]  /*03b0*/  FRND R15, R10 ;  /* 0x0000000a000f7307 */ /* 0x000e220000201000 */
[----:B------:R-:W-:Y:S01]  /*03c0*/  FADD R12, R17, -R12 ;  /* 0x8000000c110c7221 */ /* 0x000fe20000000000 */
[C---:B------:R-:W-:Y:S01]  /*03d0*/  FFMA R13, R11.reuse, R13, -R10 ;  /* 0x0000000d0b0d7223 */ /* 0x040fe2000000080a */
[C---:B------:R-:W-:Y:S02]  /*03e0*/  FSETP.GT.AND P2, PT, |R10|.reuse, 152, PT ;  /* 0x431800000a00780b */ /* 0x040fe40003f44200 */
[C---:B------:R-:W-:Y:S01]  /*03f0*/  FSETP.GEU.AND P3, PT, R10.reuse, RZ, PT ;  /* 0x000000ff0a00720b */ /* 0x040fe20003f6e000 */
[----:B------:R-:W-:Y:S02]  /*0400*/  FFMA R12, R11, R12, R13 ;  /* 0x0000000c0b0c7223 */ /* 0x000fe4000000000d */
[----:B------:R-:W1:Y:S01]  /*0410*/  F2I.NTZ R16, R10 ;  /* 0x0000000a00107305 */ /* 0x000e620000203100 */
[----:B0-----:R-:W-:Y:S01]  /*0420*/  FADD R13, R10, -R15 ;  /* 0x8000000f0a0d7221 */ /* 0x001fe20000000000 */
[----:B------:R-:W-:-:S03]  /*0430*/  FSETP.GT.AND P0, PT, R15, RZ, PT ;  /* 0x000000ff0f00720b */ /* 0x000fc60003f04000 */
[----:B------:R-:W-:Y:S01]  /*0440*/  FADD R13, R12, R13 ;  /* 0x0000000d0c0d7221 */ /* 0x000fe20000000000 */
[----:B------:R-:W-:Y:S02]  /*0450*/  SEL R15, RZ, 0x83000000, P0 ;  /* 0x83000000ff0f7807 */ /* 0x000fe40000000000 */
[----:B------:R-:W-:Y:S01]  /*0460*/  FSETP.NEU.AND P0, PT, R11, RZ, PT ;  /* 0x000000ff0b00720b */ /* 0x000fe20003f0d000 */
[C---:B------:R-:W-:Y:S01]  /*0470*/  FFMA R12, R13.reuse, R14, 0.0013391353422775864601 ;  /* 0x3aaf85ed0d0c7423 */ /* 0x040fe2000000000e */
[----:B-1----:R-:W-:Y:S02]  /*0480*/  LEA R17, R16, -R15, 0x17 ;  /* 0x8000000f10117211 */ /* 0x002fe400078eb8ff */
[----:B------:R-:W-:Y:S01]  /*0490*/  FSETP.EQ.OR P0, PT, R8, 1, !P0 ;  /* 0x3f8000000800780b */ /* 0x000fe20004702400 */
[----:B------:R-:W-:Y:S01]  /*04a0*/  FFMA R12, R13, R12, 0.0096188392490148544312 ;  /* 0x3c1d98560d0c7423 */ /* 0x000fe2000000000c */
[----:B------:R-:W-:-:S03]  /*04b0*/  IADD3 R15, PT, PT, R15, 0x7f000000, RZ ;  /* 0x7f0000000f0f7810 */ /* 0x000fc60007ffe0ff */
[----:B------:R-:W-:-:S04]  /*04c0*/  FFMA R12, R13, R12, 0.055503588169813156128 ;  /* 0x3d6357bb0d0c7423 */ /* 0x000fc8000000000c */
[----:B------:R-:W-:Y:S01]  /*04d0*/  FFMA R14, R13, R12, 0.24022644758224487305 ;  /* 0x3e75fdec0d0e7423 */ /* 0x000fe2000000000c */
[----:B------:R-:W-:-:S03]  /*04e0*/  FMUL R12, R11, 0.5 ;  /* 0x3f0000000b0c7820 */ /* 0x000fc60000400000 */
[----:B------:R-:W-:-:S03]  /*04f0*/  FFMA R14, R13, R14, 0.69314718246459960938 ;  /* 0x3f3172180d0e7423 */ /* 0x000fc6000000000e */
[----:B------:R-:W0:Y:S01]  /*0500*/  FRND.TRUNC R12, R12 ;  /* 0x0000000c000c7307 */ /* 0x000e22000020d000 */
[----:B------:R-:W-:Y:S01]  /*0510*/  FFMA R14, R13, R14, 1 ;  /* 0x3f8000000d0e7423 */ /* 0x000fe2000000000e */
[----:B------:R-:W-:-:S03]  /*0520*/  HFMA2 R13, -RZ, RZ, 1.875, 0 ;  /* 0x3f800000ff0d7431 */ /* 0x000fc600000001ff */
[----:B------:R-:W-:-:S04]  /*0530*/  FMUL R14, R14, R15 ;  /* 0x0000000f0e0e7220 */ /* 0x000fc80000400000 */
[----:B------:R-:W-:Y:S01]  /*0540*/  FMUL R14, R14, R17 ;  /* 0x000000110e0e7220 */ /* 0x000fe20000400000 */
[----:B------:R-:W-:Y:S01]  /*0550*/  @P2 FSEL R14, RZ, +INF , !P3 ;  /* 0x7f800000ff0e2808 */ /* 0x000fe20005800000 */
[----:B0-----:R-:W-:Y:S01]  /*0560*/  FADD R12, R12, R12 ;  /* 0x0000000c0c0c7221 */ /* 0x001fe20000000000 */
[----:B------:R-:W-:Y:S06]  /*0570*/  @P0 BRA `(.L_x_249) ;  /* 0x0000000000600947 */ /* 0x000fec0003800000 */
[----:B------:R-:W-:-:S04]  /*0580*/  FSETP.NAN.AND P0, PT, |R11|, |R11|, PT ;  /* 0x4000000b0b00720b */ /* 0x000fc80003f08200 */
[----:B------:R-:W-:-:S13]  /*0590*/  FSETP.NUM.AND P0, PT, |R8|, |R8|, !P0 ;  /* 0x400000080800720b */ /* 0x000fda0004707200 */
[----:B------:R-:W-:Y:S01]  /*05a0*/  @!P0 FADD R13, R8, R11 ;  /* 0x0000000b080d8221 */ /* 0x000fe20000000000 */
[----:B------:R-:W-:Y:S06]  /*05b0*/  @!P0 BRA `(.L_x_249) ;  /* 0x0000000000508947 */ /* 0x000fec0003800000 */
[----:B------:R-:W-:Y:S01]  /*05c0*/  FSETP.NEU.AND P0, PT, |R8|, +INF , PT ;  /* 0x7f8000000800780b */ /* 0x000fe20003f0d200 */
[----:B------:R-:W-:-:S03]  /*05d0*/  FADD R12, R11, -R12 ;  /* 0x8000000c0b0c7221 */ /* 0x000fc60000000000 */
[----:B------:R-:W-:-:S04]  /*05e0*/  FSETP.NEU.AND P0, PT, R8, RZ, P0 ;  /* 0x000000ff0800720b */ /* 0x000fc8000070d000 */
[----:B------:R-:W-:Y:S02]  /*05f0*/  FSETP.GEU.OR P2, PT, R11, RZ, P0 ;  /* 0x000000ff0b00720b */ /* 0x000fe4000074e400 */
[----:B------:R-:W-:-:S07]  /*0600*/  FSETP.NEU.AND P3, PT, |R12|, 1, !P0 ;  /* 0x3f8000000c00780b */ /* 0x000fce000476d200 */
[----:B------:R-:W-:-:S05]  /*0610*/  @!P0 FADD R10, R8, R8 ;  /* 0x00000008080a8221 */ /* 0x000fca0000000000 */
[----:B------:R-:W-:-:S04]  /*0620*/  @!P2 LOP3.LUT R10, R10, 0x7f800000, RZ, 0x3c, !PT ;  /* 0x7f8000000a0aa812 */ /* 0x000fc800078e3cff */
[----:B------:R-:W-:-:S04]  /*0630*/  @P3 LOP3.LUT R10, R10, 0x7fffffff, RZ, 0xc0, !PT ;  /* 0x7fffffff0a0a3812 */ /* 0x000fc800078ec0ff */
[----:B------:R-:W-:Y:S01]  /*0640*/  @!P0 MOV R13, R10 ;  /* 0x0000000a000d8202 */ /* 0x000fe20000000f00 */
[----:B------:R-:W-:Y:S06]  /*0650*/  @!P0 BRA `(.L_x_249) ;  /* 0x0000000000288947 */ /* 0x000fec0003800000 */
[----:B------:R-:W-:Y:S02]  /*0660*/  FSETP.NEU.AND P0, PT, |R11|, +INF , PT ;  /* 0x7f8000000b00780b */ /* 0x000fe40003f0d200 */
[----:B------:R-:W-:-:S13]  /*0670*/  FSETP.EQ.AND P2, PT, R8, -1, PT ;  /* 0xbf8000000800780b */ /* 0x000fda0003f42000 */
[----:B------:R-:W-:Y:S05]  /*0680*/  @!P0 BRA P2, `(.L_x_249) ;  /* 0x00000000001c8947 */ /* 0x000fea0001000000 */
[----:B------:R-:W-:Y:S02]  /*0690*/  FSETP.GEU.AND P2, PT, R8, RZ, PT ;  /* 0x000000ff0800720b */ /* 0x000fe40003f4e000 */
[----:B------:R-:W-:-:S11]  /*06a0*/  MOV R13, R14 ;  /* 0x0000000e000d7202 */ /* 0x000fd60000000f00 */
[----:B------:R-:W0:Y:S01]  /*06b0*/  @!P2 FRND.FLOOR R8, R11 ;  /* 0x0000000b0008a307 */ /* 0x000e220000205000 */
[----:B------:R-:W-:Y:S02]  /*06c0*/  @!P2 FSETP.NEU.AND P3, PT, |R12|, 1, PT ;  /* 0x3f8000000c00a80b */ /* 0x000fe40003f6d200 */
[----:B0-----:R-:W-:Y:S02]  /*06d0*/  @!P2 FSETP.NEU.AND P0, PT, R11, R8, PT ;  /* 0x000000080b00a20b */ /* 0x001fe40003f0d000 */
[----:B------:R-:W-:-:S04]  /*06e0*/  @!P2 FSEL R8, R14, -R14, P3 ;  /* 0x8000000e0e08a208 */ /* 0x000fc80001800000 */
[----:B------:R-:W-:-:S07]  /*06f0*/  @!P2 FSEL R13, R8, +QNAN , !P0 ;  /* 0x7fffffff080da808 */ /* 0x000fce0004000000 */
.L_x_249:
[----:B------:R-:W-:Y:S05]  /*0700*/  BSYNC.RECONVERGENT B0 ;  /* 0x0000000000007941 */ /* 0x000fea0003800200 */
.L_x_248:
[----:B------:R-:W-:-:S05]  /*0710*/  IMAD.WIDE R10, R19, 0x4, R2 ;  /* 0x00000004130a7825 */ /* 0x000fca00078e0202 */
[----:B------:R1:W-:Y:S01]  /*0720*/  STG.E desc[UR6][R10.64], R13 ;  /* 0x0000000d0a007986 */ /* 0x0003e2000c101906 */
[----:B------:R-:W-:Y:S05]  /*0730*/  @!P1 BRA `(.L_x_250) ;  /* 0xfffffff8006c9947 */ /* 0x000fea000383ffff */
[----:B------:R-:W-:Y:S05]  /*0740*/  EXIT ;  /* 0x000000000000794d */ /* 0x000fea0003800000 */
.L_x_251:
        /* <DEDUP_REMOVED lines=11> */
.L_x_356:


//--------------------- .text.float_sqrt          --------------------------
	.section	.text.float_sqrt,"ax",@progbits
	.align	128
        .global         float_sqrt
        .type           float_sqrt,@function
        .size           float_sqrt,(.L_x_335 - float_sqrt)
        .other          float_sqrt,@"STO_CUDA_ENTRY STV_DEFAULT"
float_sqrt:
.text.float_sqrt:
        /* <DEDUP_REMOVED lines=30> */
[----:B------:R-:W-:Y:S01]  /*01e0*/  @P0 IADD3 R0, PT, PT, -R13, R0, RZ ;  /* 0x000000000d000210 */ /* 0x000fe20007ffe1ff */
[----:B------:R-:W-:-:S03]  /*01f0*/  @P0 VIADD R3, R3, 0x1 ;  /* 0x0000000103030836 */ /* 0x000fc60000000000 */
        /* <DEDUP_REMOVED lines=10> */
[----:B------:R-:W1:Y:S02]  /*02a0*/  LDC.64 R4, c[0x0][0x388] ;  /* 0x0000e200ff047b82 */ /* 0x000e640000000a00 */
[----:B------:R-:W-:-:S07]  /*02b0*/  IMAD.MOV R9, RZ, RZ, -R0 ;  /* 0x000000ffff097224 */ /* 0x000fce00078e0a00 */
.L_x_257:
[----:B0-----:R-:W-:-:S06]  /*02c0*/  IMAD.WIDE R14, R11, 0x4, R2 ;  /* 0x000000040b0e7825 */ /* 0x001fcc00078e0202 */
[----:B--2---:R-:W2:Y:S01]  /*02d0*/  LDG.E R15, desc[UR4][R14.64] ;  /* 0x000000040e0f7981 */ /* 0x004ea2000c1e1900 */
[----:B------:R-:W-:Y:S01]  /*02e0*/  IADD3 R9, PT, PT, R9, 0x1, RZ ;  /* 0x0000000109097810 */ /* 0x000fe20007ffe0ff */
[----:B------:R-:W-:Y:S01]  /*02f0*/  BSSY.RECONVERGENT B1, `(.L_x_254) ;  /* 0x000000f000017945 */ /* 0x000fe20003800200 */
[----:B-1----:R-:W-:Y:S02]  /*0300*/  IMAD.WIDE R6, R11, 0x4, R4 ;  /* 0x000000040b067825 */ /* 0x002fe400078e0204 */
[----:B------:R-:W-:Y:S02]  /*0310*/  ISETP.NE.AND P0, PT, R9, RZ, PT ;  /* 0x000000ff0900720c */ /* 0x000fe40003f05270 */
[----:B--2---:R-:W-:Y:S01]  /*0320*/  IADD3 R0, PT, PT, R15, -0xd000000, RZ ;  /* 0xf30000000f007810 */ /* 0x004fe20007ffe0ff */
[----:B------:R0:W1:Y:S03]  /*0330*/  MUFU.RSQ R10, R15 ;  /* 0x0000000f000a7308 */ /* 0x0000660000001400 */
[----:B------:R-:W-:-:S13]  /*0340*/  ISETP.GT.U32.AND P1, PT, R0, 0x727fffff, PT ;  /* 0x727fffff0000780c */ /* 0x000fda0003f24070 */
[----:B0-----:R-:W-:Y:S05]  /*0350*/  @!P1 BRA `(.L_x_255) ;  /* 0x0000000000109947 */ /* 0x001fea0003800000 */
[----:B------:R-:W-:Y:S02]  /*0360*/  MOV R0, R15 ;  /* 0x0000000f00007202 */ /* 0x000fe40000000f00 */
[----:B-1----:R-:W-:-:S07]  /*0370*/  MOV R10, 0x390 ;  /* 0x00000390000a7802 */ /* 0x002fce0000000f00 */
[----:B------:R-:W-:Y:S05]  /*0380*/  CALL.REL.NOINC `($__internal_6_$__cuda_sm20_sqrt_rn_f32_slowpath) ;  /* 0x00000004006c7944 */ /* 0x000fea0003c00000 */
[----:B------:R-:W-:Y:S05]  /*0390*/  BRA `(.L_x_256) ;  /* 0x0000000000107947 */ /* 0x000fea0003800000 */
.L_x_255:
[----:B-1----:R-:W-:Y:S01]  /*03a0*/  FMUL.FTZ R0, R15, R10 ;  /* 0x0000000a0f007220 */ /* 0x002fe20000410000 */
[----:B------:R-:W-:-:S03]  /*03b0*/  FMUL.FTZ R10, R10, 0.5 ;  /* 0x3f0000000a0a7820 */ /* 0x000fc60000410000 */
[----:B------:R-:W-:-:S04]  /*03c0*/  FFMA R15, -R0, R0, R15 ;  /* 0x00000000000f7223 */ /* 0x000fc8000000010f */
[----:B------:R-:W-:-:S07]  /*03d0*/  FFMA R0, R15, R10, R0 ;  /* 0x0000000a0f007223 */ /* 0x000fce0000000000 */
.L_x_256:
[----:B------:R-:W-:Y:S05]  /*03e0*/  BSYNC.RECONVERGENT B1 ;  /* 0x0000000000017941 */ /* 0x000fea0003800200 */
.L_x_254:
[----:B------:R2:W-:Y:S01]  /*03f0*/  STG.E desc[UR4][R6.64], R0 ;  /* 0x0000000006007986 */ /* 0x0005e2000c101904 */
[----:B------:R-:W-:Y:S01]  /*0400*/  IMAD.IADD R11, R13, 0x1, R11 ;  /* 0x000000010d0b7824 */ /* 0x000fe200078e020b */
[----:B------:R-:W-:Y:S06]  /*0410*/  @P0 BRA `(.L_x_257) ;  /* 0xfffffffc00a80947 */ /* 0x000fec000383ffff */
.L_x_253:
[----:B------:R-:W-:Y:S05]  /*0420*/  BSYNC.RECONVERGENT B0 ;  /* 0x0000000000007941 */ /* 0x000fea0003800200 */
.L_x_252:
[----:B------:R-:W0:Y:S01]  /*0430*/  LDC.64 R4, c[0x0][0x380] ;  /* 0x0000e000ff047b82 */ /* 0x000e220000000a00 */
[----:B------:R-:W-:Y:S01]  /*0440*/  ISETP.GE.U32.AND P0, PT, R8, 0x3, PT ;  /* 0x000000030800780c */ /* 0x000fe20003f06070 */
[----:B------:R-:W1:Y:S06]  /*0450*/  LDCU UR6, c[0x0][0x390] ;  /* 0x00007200ff0677ac */ /* 0x000e6c0008000800 */
[----:B------:R-:W3:Y:S06]  /*0460*/  LDC.64 R2, c[0x0][0x388] ;  /* 0x0000e200ff027b82 */ /* 0x000eec0000000a00 */
[----:B-1----:R-:W-:Y:S05]  /*0470*/  @!P0 EXIT ;  /* 0x000000000000894d */ /* 0x002fea0003800000 */
.L_x_270:
[----:B0-----:R-:W-:-:S05]  /*0480*/  IMAD.WIDE R8, R11, 0x4, R4 ;  /* 0x000000040b087825 */ /* 0x001fca00078e0204 */
[----:B--2---:R-:W2:Y:S01]  /*0490*/  LDG.E R7, desc[UR4][R8.64] ;  /* 0x0000000408077981 */ /* 0x004ea2000c1e1900 */
[----:B------:R-:W-:Y:S01]  /*04a0*/  BSSY.RECONVERGENT B0, `(.L_x_258) ;  /* 0x000000d000007945 */ /* 0x000fe20003800200 */
[----:B--2---:R-:W-:Y:S01]  /*04b0*/  IADD3 R0, PT, PT, R7, -0xd000000, RZ ;  /* 0xf300000007007810 */ /* 0x004fe20007ffe0ff */
[----:B------:R0:W1:Y:S03]  /*04c0*/  MUFU.RSQ R6, R7 ;  /* 0x0000000700067308 */ /* 0x0000660000001400 */
[----:B------:R-:W-:-:S13]  /*04d0*/  ISETP.GT.U32.AND P0, PT, R0, 0x727fffff, PT ;  /* 0x727fffff0000780c */ /* 0x000fda0003f04070 */
[----:B0-----:R-:W-:Y:S05]  /*04e0*/  @!P0 BRA `(.L_x_259) ;  /* 0x0000000000108947 */ /* 0x001fea0003800000 */
[----:B------:R-:W-:Y:S02]  /*04f0*/  MOV R0, R7 ;  /* 0x0000000700007202 */ /* 0x000fe40000000f00 */
[----:B------:R-:W-:-:S07]  /*0500*/  MOV R10, 0x520 ;  /* 0x00000520000a7802 */ /* 0x000fce0000000f00 */
[----:B-1-3--:R-:W-:Y:S05]  /*0510*/  CALL.REL.NOINC `($__internal_6_$__cuda_sm20_sqrt_rn_f32_slowpath) ;  /* 0x0000000400087944 */ /* 0x00afea0003c00000 */
[----:B------:R-:W-:Y:S05]  /*0520*/  BRA `(.L_x_260) ;  /* 0x0000000000107947 */ /* 0x000fea0003800000 */
.L_x_259:
[----:B-1----:R-:W-:Y:S01]  /*0530*/  FMUL.FTZ R0, R7, R6 ;  /* 0x0000000607007220 */ /* 0x002fe20000410000 */
[----:B------:R-:W-:-:S03]  /*0540*/  FMUL.FTZ R6, R6, 0.5 ;  /* 0x3f00000006067820 */ /* 0x000fc60000410000 */
[----:B------:R-:W-:-:S04]  /*0550*/  FFMA R7, -R0, R0, R7 ;  /* 0x0000000000077223 */ /* 0x000fc80000000107 */
[----:B------:R-:W-:-:S07]  /*0560*/  FFMA R0, R7, R6, R0 ;  /* 0x0000000607007223 */ /* 0x000fce0000000000 */
.L_x_260:
[----:B------:R-:W-:Y:S05]  /*0570*/  BSYNC.RECONVERGENT B0 ;  /* 0x0000000000007941 */ /* 0x000fea0003800200 */
.L_x_258:
[----:B---3--:R-:W-:-:S04]  /*0580*/  IMAD.WIDE R6, R11, 0x4, R2 ;  /* 0x000000040b067825 */ /* 0x008fc800078e0202 */
[----:B------:R-:W-:Y:S01]  /*0590*/  IMAD.WIDE R8, R13, 0x4, R8 ;  /* 0x000000040d087825 */ /* 0x000fe200078e0208 */
[----:B------:R0:W-:Y:S04]  /*05a0*/  STG.E desc[UR4][R6.64], R0 ;  /* 0x0000000006007986 */ /* 0x0001e8000c101904 */
[----:B------:R-:W2:Y:S01]  /*05b0*/  LDG.E R15, desc[UR4][R8.64] ;  /* 0x00000004080f7981 */ /* 0x000ea2000c1e1900 */
[----:B------:R-:W-:Y:S01]  /*05c0*/  BSSY.RECONVERGENT B0, `(.L_x_261) ;  /* 0x000000d000007945 */ /* 0x000fe20003800200 */
[----:B--2---:R-:W-:Y:S01]  /*05d0*/  IADD3 R10, PT, PT, R15, -0xd000000, RZ ;  /* 0xf30000000f0a7810 */ /* 0x004fe20007ffe0ff */
[----:B------:R0:W1:Y:S03]  /*05e0*/  MUFU.RSQ R12, R15 ;  /* 0x0000000f000c7308 */ /* 0x0000660000001400 */
[----:B------:R-:W-:-:S13]  /*05f0*/  ISETP.GT.U32.AND P0, PT, R10, 0x727fffff, PT ;  /* 0x727fffff0a00780c */ /* 0x000fda0003f04070 */
[----:B0-----:R-:W-:Y:S05]  /*0600*/  @!P0 BRA `(.L_x_262) ;  /* 0x0000000000108947 */ /* 0x001fea0003800000 */
[----:B------:R-:W-:Y:S01]  /*0610*/  IMAD.MOV.U32 R0, RZ, RZ, R15 ;  /* 0x000000ffff007224 */ /* 0x000fe200078e000f */
[----:B------:R-:W-:-:S07]  /*0620*/  MOV R10, 0x640 ;  /* 0x00000640000a7802 */ /* 0x000fce0000000f00 */
[----:B-1----:R-:W-:Y:S05]  /*0630*/  CALL.REL.NOINC `($__internal_6_$__cuda_sm20_sqrt_rn_f32_slowpath) ;  /* 0x0000000000c07944 */ /* 0x002fea0003c00000 */
[----:B------:R-:W-:Y:S05]  /*0640*/  BRA `(.L_x_263) ;  /* 0x0000000000107947 */ /* 0x000fea0003800000 */
.L_x_262:
[----:B-1----:R-:W-:Y:S01]  /*0650*/  FMUL.FTZ R0, R15, R12 ;  /* 0x0000000c0f007220 */ /* 0x002fe20000410000 */
[----:B------:R-:W-:-:S03]  /*0660*/  FMUL.FTZ R10, R12, 0.5 ;  /* 0x3f0000000c0a7820 */ /* 0x000fc60000410000 */
[----:B------:R-:W-:-:S04]  /*0670*/  FFMA R15, -R0, R0, R15 ;  /* 0x00000000000f7223 */ /* 0x000fc8000000010f */
[----:B------:R-:W-:-:S07]  /*0680*/  FFMA R0, R15, R10, R0 ;  /* 0x0000000a0f007223 */ /* 0x000fce0000000000 */
.L_x_263:
[----:B------:R-:W-:Y:S05]  /*0690*/  BSYNC.RECONVERGENT B0 ;  /* 0x0000000000007941 */ /* 0x000fea0003800200 */
.L_x_261:
[----:B------:R-:W-:-:S04]  /*06a0*/  IMAD.WIDE R6, R13, 0x4, R6 ;  /* 0x000000040d067825 */ /* 0x000fc800078e0206 */
        /* <DEDUP_REMOVED lines=8> */
[----:B------:R-:W-:Y:S02]  /*0730*/  MOV R0, R15 ;  /* 0x0000000f00007202 */ /* 0x000fe40000000f00 */
[----:B------:R-:W-:-:S07]  /*0740*/  MOV R10, 0x760 ;  /* 0x00000760000a7802 */ /* 0x000fce0000000f00 */
[----:B-1----:R-:W-:Y:S05]  /*0750*/  CALL.REL.NOINC `($__internal_6_$__cuda_sm20_sqrt_rn_f32_slowpath) ;  /* 0x0000000000787944 */ /* 0x002fea0003c00000 */
[----:B------:R-:W-:Y:S05]  /*0760*/  BRA `(.L_x_266) ;  /* 0x0000000000107947 */ /* 0x000fea0003800000 */
.L_x_265:
[----:B-1----:R-:W-:Y:S01]  /*0770*/  FMUL.FTZ R0, R15, R12 ;  /* 0x0000000c0f007220 */ /* 0x002fe20000410000 */
[----:B------:R-:W-:-:S03]  /*0780*/  FMUL.FTZ R10, R12, 0.5 ;  /* 0x3f0000000c0a7820 */ /* 0x000fc60000410000 */
[----:B------:R-:W-:-:S04]  /*0790*/  FFMA R15, -R0, R0, R15 ;  /* 0x00000000000f7223 */ /* 0x000fc8000000010f */
[----:B------:R-:W-:-:S07]  /*07a0*/  FFMA R0, R15, R10, R0 ;  /* 0x0000000a0f007223 */ /* 0x000fce0000000000 */
.L_x_266:
[----:B------:R-:W-:Y:S05]  /*07b0*/  BSYNC.RECONVERGENT B0 ;  /* 0x0000000000007941 */ /* 0x000fea0003800200 */
.L_x_264:
[----:B------:R-:W-:-:S04]  /*07c0*/  IMAD.WIDE R6, R13, 0x4, R6 ;  /* 0x000000040d067825 */ /* 0x000fc800078e0206 */
[----:B------:R-:W-:Y:S01]  /*07d0*/  IMAD.WIDE R8, R13, 0x4, R8 ;  /* 0x000000040d087825 */ /* 0x000fe200078e0208 */
[----:B------:R0:W-:Y:S05]  /*07e0*/  STG.E desc[UR4][R6.64], R0 ;  /* 0x0000000006007986 */ /* 0x0001ea000c101904 */
        /* <DEDUP_REMOVED lines=10> */
.L_x_268:
[----:B-1----:R-:W-:Y:S01]  /*0890*/  FMUL.FTZ R0, R9, R12 ;  /* 0x0000000c09007220 */ /* 0x002fe20000410000 */
[----:B------:R-:W-:-:S03]  /*08a0*/  FMUL.FTZ R8, R12, 0.5 ;  /* 0x3f0000000c087820 */ /* 0x000fc60000410000 */
[----:B------:R-:W-:-:S04]  /*08b0*/  FFMA R9, -R0, R0, R9 ;  /* 0x0000000000097223 */ /* 0x000fc80000000109 */
[----:B------:R-:W-:-:S07]  /*08c0*/  FFMA R0, R9, R8, R0 ;  /* 0x0000000809007223 */ /* 0x000fce0000000000 */
.L_x_269:
[----:B------:R-:W-:Y:S05]  /*08d0*/  BSYNC.RECONVERGENT B0 ;  /* 0x0000000000007941 */ /* 0x000fea0003800200 */
.L_x_267:
[C---:B------:R-:W-:Y:S01]  /*08e0*/  IMAD.WIDE R6, R13.reuse, 0x4, R6 ;  /* 0x000000040d067825 */ /* 0x040fe200078e0206 */
[----:B------:R-:W-:-:S04]  /*08f0*/  LEA R11, R13, R11, 0x2 ;  /* 0x0000000b0d0b7211 */ /* 0x000fc800078e10ff */
[----:B------:R1:W-:Y:S01]  /*0900*/  STG.E desc[UR4][R6.64], R0 ;  /* 0x0000000006007986 */ /* 0x0003e2000c101904 */
[----:B------:R-:W-:-:S13]  /*0910*/  ISETP.GE.AND P0, PT, R11, UR6, PT ;  /* 0x000000060b007c0c */ /* 0x000fda000bf06270 */
[----:B-1----:R-:W-:Y:S05]  /*0920*/  @!P0 BRA `(.L_x_270) ;  /* 0xfffffff800d48947 */ /* 0x002fea000383ffff */
[----:B------:R-:W-:Y:S05]  /*0930*/  EXIT ;  /* 0x000000000000794d */ /* 0x000fea0003800000 */
        .weak           $__internal_6_$__cuda_sm20_sqrt_rn_f32_slowpath
        .type           $__internal_6_$__cuda_sm20_sqrt_rn_f32_slowpath,@function
        .size           $__internal_6_$__cuda_sm20_sqrt_rn_f32_slowpath,(.L_x_335 - $__internal_6_$__cuda_sm20_sqrt_rn_f32_slowpath)
$__internal_6_$__cuda_sm20_sqrt_rn_f32_slowpath:
        /* <DEDUP_REMOVED lines=14> */
[----:B------:R-:W-:Y:S02]  /*0a20*/  @!P1 IMAD.MOV.U32 R14, RZ, RZ, R0 ;  /* 0x000000ffff0e9224 */ /* 0x000fe400078e0000 */
[----:B------:R-:W-:-:S04]  /*0a30*/  @P1 FADD.FTZ R16, -R12, -RZ ;  /* 0x800000ff0c101221 */ /* 0x000fc80000010100 */
[----:B------:R-:W-:-:S04]  /*0a40*/  @P1 FFMA R19, R12, R16, R17 ;  /* 0x000000100c131223 */ /* 0x000fc80000000011 */
[----:B------:R-:W-:-:S04]  /*0a50*/  @P1 FFMA R15, R19, R15, R12 ;  /* 0x0000000f130f1223 */ /* 0x000fc8000000000c */
[----:B------:R-:W-:-:S07]  /*0a60*/  @P1 FMUL.FTZ R14, R15, 2.3283064365386962891e-10 ;  /* 0x2f8000000f0e1820 */ /* 0x000fce0000410000 */
.L_x_271:
[----:B------:R-:W-:Y:S01]  /*0a70*/  HFMA2 R15, -RZ, RZ, 0, 0 ;  /* 0x00000000ff0f7431 */ /* 0x000fe200000001ff */
[----:B------:R-:W-:Y:S02]  /*0a80*/  MOV R0, R14 ;  /* 0x0000000e00007202 */ /* 0x000fe40000000f00 */
[----:B------:R-:W-:-:S04]  /*0a90*/  MOV R14, R10 ;  /* 0x0000000a000e7202 */ /* 0x000fc80000000f00 */
[----:B------:R-:W-:Y:S05]  /*0aa0*/  RET.REL.NODEC R14 `(float_sqrt) ;  /* 0xfffffff40e547950 */ /* 0x000fea0003c3ffff */
.L_x_272:
        /* <DEDUP_REMOVED lines=13> */
.L_x_335:


//--------------------- .text.inv                 --------------------------
	.section	.text.inv,"ax",@progbits
	.align	128
        .global         inv
        .type           inv,@function
        .size           inv,(.L_x_358 - inv)
        .other          inv,@"STO_CUDA_ENTRY STV_DEFAULT"
inv:
.text.inv:
        /* <DEDUP_REMOVED lines=47> */
.L_x_275:
[----:B0-----:R-:W-:-:S06]  /*02f0*/  IMAD.WIDE R10, R7, 0x4, R14 ;  /* 0x00000004070a7825 */ /* 0x001fcc00078e020e */
[----:B---3--:R-:W3:Y:S01]  /*0300*/  LDG.E R10, desc[UR4][R10.64] ;  /* 0x000000040a0a7981 */ /* 0x008ee2000c1e1900 */
[----:B-1----:R-:W-:Y:S01]  /*0310*/  IMAD.WIDE R8, R7, 0x4, R12 ;  /* 0x0000000407087825 */ /* 0x002fe200078e020c */
[----:B------:R-:W-:-:S03]  /*0320*/  IADD3 R7, PT, PT, R0, R7, RZ ;  /* 0x0000000700077210 */ /* 0x000fc60007ffe0ff */
[----:B------:R-:W-:-:S05]  /*0330*/  VIADD R6, R6, 0x1 ;  /* 0x0000000106067836 */ /* 0x000fca0000000000 */
[----:B------:R-:W-:Y:S01]  /*0340*/  ISETP.NE.AND P0, PT, R6, RZ, PT ;  /* 0x000000ff0600720c */ /* 0x000fe20003f05270 */
[----:B---3--:R-:W-:-:S05]  /*0350*/  FADD R17, -R10, -RZ ;  /* 0x800000ff0a117221 */ /* 0x008fca0000000100 */
[----:B------:R3:W-:Y:S07]  /*0360*/  STG.E desc[UR4][R8.64], R17 ;  /* 0x0000001108007986 */ /* 0x0007ee000c101904 */
[----:B------:R-:W-:Y:S05]  /*0370*/  @P0 BRA `(.L_x_275) ;  /* 0xfffffffc00dc0947 */ /* 0x000fea000383ffff */
.L_x_274:
[----:B------:R-:W-:Y:S05]  /*0380*/  BSYNC.RECONVERGENT B0 ;  /* 0x0000000000007941 */ /* 0x000fea0003800200 */
.L_x_273:
[----:B------:R-:W-:Y:S05]  /*0390*/  @!P1 EXIT ;  /* 0x000000000000994d */ /* 0x000fea0003800000 */
.L_x_276:
[----:B-12---:R-:W-:-:S05]  /*03a0*/  IMAD.WIDE R14, R7, 0x4, R4 ;  /* 0x00000004070e7825 */ /* 0x006fca00078e0204 */
[----:B------:R-:W2:Y:S01]  /*03b0*/  LDG.E R6, desc[UR4][R14.64] ;  /* 0x000000040e067981 */ /* 0x000ea2000c1e1900 */
[----:B------:R-:W-:-:S04]  /*03c0*/  IMAD.WIDE R18, R7, 0x4, R2 ;  /* 0x0000000407127825 */ /* 0x000fc800078e0202 */
[----:B---3--:R-:W-:-:S04]  /*03d0*/  IMAD.WIDE R8, R0, 0x4, R14 ;  /* 0x0000000400087825 */ /* 0x008fc800078e020e */
[----:B--2---:R-:W-:-:S05]  /*03e0*/  FADD R21, -R6, -RZ ;  /* 0x800000ff06157221 */ /* 0x004fca0000000100 */
[----:B------:R0:W-:Y:S04]  /*03f0*/  STG.E desc[UR4][R18.64], R21 ;  /* 0x0000001512007986 */ /* 0x0001e8000c101904 */
[----:B------:R-:W2:Y:S01]  /*0400*/  LDG.E R6, desc[UR4][R8.64] ;  /* 0x0000000408067981 */ /* 0x000ea2000c1e1900 */
[----:B------:R-:W-:-:S04]  /*0410*/  IMAD.WIDE R10, R0, 0x4, R18 ;  /* 0x00000004000a7825 */ /* 0x000fc800078e0212 */
[----:B------:R-:W-:-:S04]  /*0420*/  IMAD.WIDE R12, R0, 0x4, R8 ;  /* 0x00000004000c7825 */ /* 0x000fc800078e0208 */
[----:B--2---:R-:W-:-:S05]  /*0430*/  FADD R23, -R6, -RZ ;  /* 0x800000ff06177221 */ /* 0x004fca0000000100 */
[----:B------:R1:W-:Y:S04]  /*0440*/  STG.E desc[UR4][R10.64], R23 ;  /* 0x000000170a007986 */ /* 0x0003e8000c101904 */
[----:B------:R-:W2:Y:S01]  /*0450*/  LDG.E R6, desc[UR4][R12.64] ;  /* 0x000000040c067981 */ /* 0x000ea2000c1e1900 */
[----:B------:R-:W-:-:S04]  /*0460*/  IMAD.WIDE R14, R0, 0x4, R10 ;  /* 0x00000004000e7825 */ /* 0x000fc800078e020a */
[----:B------:R-:W-:-:S04]  /*0470*/  IMAD.WIDE R16, R0, 0x4, R12 ;  /* 0x0000000400107825 */ /* 0x000fc800078e020c */
[----:B--2---:R-:W-:-:S05]  /*0480*/  FADD R25, -R6, -RZ ;  /* 0x800000ff06197221 */ /* 0x004fca0000000100 */
[----:B------:R1:W-:Y:S04]  /*0490*/  STG.E desc[UR4][R14.64], R25 ;  /* 0x000000190e007986 */ /* 0x0003e8000c101904 */
[----:B------:R-:W0:Y:S01]  /*04a0*/  LDG.E R16, desc[UR4][R16.64] ;  /* 0x0000000410107981 */ /* 0x000e22000c1e1900 */
[C---:B------:R-:W-:Y:S01]  /*04b0*/  IMAD.WIDE R8, R0.reuse, 0x4, R14 ;  /* 0x0000000400087825 */ /* 0x040fe200078e020e */
[----:B------:R-:W-:-:S04]  /*04c0*/  LEA R7, R0, R7, 0x2 ;  /* 0x0000000700077211 */ /* 0x000fc800078e10ff */
[----:B------:R-:W-:Y:S01]  /*04d0*/  ISETP.GE.AND P0, PT, R7, UR6, PT ;  /* 0x0000000607007c0c */ /* 0x000fe2000bf06270 */
[----:B0-----:R-:W-:-:S05]  /*04e0*/  FADD R19, -R16, -RZ ;  /* 0x800000ff10137221 */ /* 0x001fca0000000100 */
[----:B------:R1:W-:Y:S07]  /*04f0*/  STG.E desc[UR4][R8.64], R19 ;  /* 0x0000001308007986 */ /* 0x0003ee000c101904 */
[----:B------:R-:W-:Y:S05]  /*0500*/  @!P0 BRA `(.L_x_276) ;  /* 0xfffffffc00a48947 */ /* 0x000fea000383ffff */
[----:B------:R-:W-:Y:S05]  /*0510*/  EXIT ;  /* 0x000000000000794d */ /* 0x000fea0003800000 */
.L_x_277:
        /* <DEDUP_REMOVED lines=14> */
.L_x_358:


//--------------------- .text.float_min           --------------------------
	.section	.text.float_min,"ax",@progbits
	.align	128
        .global         float_min
        .type           float_min,@function
        .size           float_min,(.L_x_359 - float_min)
        .other          float_min,@"STO_CUDA_ENTRY STV_DEFAULT"
float_min:
.text.float_min:
        /* <DEDUP_REMOVED lines=46> */
.L_x_280:
        /* <DEDUP_REMOVED lines=8> */
[----:B--2---:R-:W-:-:S05]  /*0360*/  FMNMX R17, R14, R13, PT ;  /* 0x0000000d0e117209 */ /* 0x004fca0003800000 */
[----:B------:R3:W-:Y:S06]  /*0370*/  STG.E desc[UR4][R10.64], R17 ;  /* 0x000000110a007986 */ /* 0x0007ec000c101904 */
[----:B------:R-:W-:Y:S05]  /*0380*/  @P0 BRA `(.L_x_280) ;  /* 0xfffffffc00d40947 */ /* 0x000fea000383ffff */
.L_x_279:
[----:B------:R-:W-:Y:S05]  /*0390*/  BSYNC.RECONVERGENT B0 ;  /* 0x0000000000007941 */ /* 0x000fea0003800200 */
.L_x_278:
[----:B------:R-:W-:Y:S05]  /*03a0*/  @!P1 EXIT ;  /* 0x000000000000994d */ /* 0x000fea0003800000 */
.L_x_281:
        /* <DEDUP_REMOVED lines=9> */
[----:B--2---:R-:W-:-:S03]  /*0440*/  FMNMX R19, R2, R7, PT ;  /* 0x0000000702137209 */ /* 0x004fc60003800000 */
[C---:B------:R-:W-:Y:S02]  /*0450*/  IMAD.WIDE R6, R0.reuse, 0x4, R12 ;  /* 0x0000000400067825 */ /* 0x040fe400078e020c */
[----:B------:R0:W-:Y:S04]  /*0460*/  STG.E desc[UR4][R16.64], R19 ;  /* 0x0000001310007986 */ /* 0x0001e8000c101904 */
[----:B------:R-:W2:Y:S04]  /*0470*/  LDG.E R2, desc[UR4][R4.64] ;  /* 0x0000000404027981 */ /* 0x000ea8000c1e1900 */
[----:B------:R-:W2:Y:S01]  /*0480*/  LDG.E R15, desc[UR4][R6.64] ;  /* 0x00000004060f7981 */ /* 0x000ea2000c1e1900 */
[----:B------:R-:W-:-:S04]  /*0490*/  IMAD.WIDE R8, R0, 0x4, R16 ;  /* 0x0000000400087825 */ /* 0x000fc800078e0210 */
[----:B------:R-:W-:-:S04]  /*04a0*/  IMAD.WIDE R10, R0, 0x4, R4 ;  /* 0x00000004000a7825 */ /* 0x000fc800078e0204 */
[----:B------:R-:W-:Y:S01]  /*04b0*/  IMAD.WIDE R12, R0, 0x4, R6 ;  /* 0x00000004000c7825 */ /* 0x000fe200078e0206 */
[----:B--2---:R-:W-:-:S05]  /*04c0*/  FMNMX R21, R2, R15, PT ;  /* 0x0000000f02157209 */ /* 0x004fca0003800000 */
        /* <DEDUP_REMOVED lines=8> */
[----:B------:R-:W1:Y:S04]  /*0550*/  LDG.E R4, desc[UR4][R4.64] ;  /* 0x0000000404047981 */ /* 0x000e68000c1e1900 */
[----:B------:R-:W1:Y:S01]  /*0560*/  LDG.E R7, desc[UR4][R6.64] ;  /* 0x0000000406077981 */ /* 0x000e62000c1e1900 */
[C---:B0-----:R-:W-:Y:S01]  /*0570*/  IMAD.WIDE R16, R0.reuse, 0x4, R14 ;  /* 0x0000000400107825 */ /* 0x041fe200078e020e */
[----:B------:R-:W-:-:S04]  /*0580*/  LEA R3, R0, R3, 0x2 ;  /* 0x0000000300037211 */ /* 0x000fc800078e10ff */
[----:B------:R-:W-:Y:S02]  /*0590*/  ISETP.GE.AND P0, PT, R3, UR6, PT ;  /* 0x0000000603007c0c */ /* 0x000fe4000bf06270 */
[----:B-1----:R-:W-:-:S05]  /*05a0*/  FMNMX R9, R4, R7, PT ;  /* 0x0000000704097209 */ /* 0x002fca0003800000 */
[----:B------:R2:W-:Y:S06]  /*05b0*/  STG.E desc[UR4][R16.64], R9 ;  /* 0x0000000910007986 */ /* 0x0005ec000c101904 */
[----:B------:R-:W-:Y:S05]  /*05c0*/  @!P0 BRA `(.L_x_281) ;  /* 0xfffffffc00788947 */ /* 0x000fea000383ffff */
[----:B------:R-:W-:Y:S05]  /*05d0*/  EXIT ;  /* 0x000000000000794d */ /* 0x000fea0003800000 */
.L_x_282:
        /* <DEDUP_REMOVED lines=10> */
.L_x_359:


//--------------------- .text.float_max           --------------------------
	.section	.text.float_max,"ax",@progbits
	.align	128
        .global         float_max
        .type           float_max,@function
        .size           float_max,(.L_x_360 - float_max)
        .other          float_max,@"STO_CUDA_ENTRY STV_DEFAULT"
float_max:
.text.float_max:
        /* <DEDUP_REMOVED lines=46> */
.L_x_285:
        /* <DEDUP_REMOVED lines=11> */
.L_x_284:
[----:B------:R-:W-:Y:S05]  /*0390*/  BSYNC.RECONVERGENT B0 ;  /* 0x0000000000007941 */ /* 0x000fea0003800200 */
.L_x_283:
[----:B------:R-:W-:Y:S05]  /*03a0*/  @!P1 EXIT ;  /* 0x000000000000994d */ /* 0x000fea0003800000 */
.L_x_286:
        /* <DEDUP_REMOVED lines=35> */
.L_x_287:
        /* <DEDUP_REMOVED lines=10> */
.L_x_360:


//--------------------- .text.divide              --------------------------
	.section	.text.divide,"ax",@progbits
	.align	128
        .global         divide
        .type           divide,@function
        .size           divide,(.L_x_336 - divide)
        .other          divide,@"STO_CUDA_ENTRY STV_DEFAULT"
divide:
.text.divide:
        /* <DEDUP_REMOVED lines=43> */
[----:B------:R-:W-:-:S05]  /*02b0*/  IMAD.MOV R8, RZ, RZ, -R0 ;  /* 0x000000ffff087224 */ /* 0x000fca00078e0a00 */
[----:B------:R-:W2:Y:S02]  /*02c0*/  LDC.64 R16, c[0x0][0x388] ;  /* 0x0000e200ff107b82 */ /* 0x000ea40000000a00 */
.L_x_292:
[----:B--2---:R-:W-:-:S06]  /*02d0*/  IMAD.WIDE R2, R4, 0x4, R16 ;  /* 0x0000000404027825 */ /* 0x004fcc00078e0210 */
[----:B------:R-:W2:Y:S01]  /*02e0*/  LDG.E R3, desc[UR4][R2.64] ;  /* 0x0000000402037981 */ /* 0x000ea2000c1e1900 */
[----:B-1----:R-:W-:-:S05]  /*02f0*/  IMAD.WIDE R6, R4, 0x4, R12 ;  /* 0x0000000404067825 */ /* 0x002fca00078e020c */
[----:B---3--:R-:W3:Y:S01]  /*0300*/  LDG.E R0, desc[UR4][R6.64] ;  /* 0x0000000406007981 */ /* 0x008ee2000c1e1900 */
[----:B------:R-:W-:Y:S01]  /*0310*/  IADD3 R8, PT, PT, R8, 0x1, RZ ;  /* 0x0000000108087810 */ /* 0x000fe20007ffe0ff */
[----:B------:R-:W-:Y:S03]  /*0320*/  BSSY.RECONVERGENT B1, `(.L_x_290) ;  /* 0x000000e000017945 */ /* 0x000fe60003800200 */
[----:B------:R-:W-:Y:S01]  /*0330*/  ISETP.NE.AND P2, PT, R8, RZ, PT ;  /* 0x000000ff0800720c */ /* 0x000fe20003f45270 */
[----:B--2---:R-:W1:Y:S08]  /*0340*/  MUFU.RCP R9, R3 ;  /* 0x0000000300097308 */ /* 0x004e700000001000 */
[----:B---3--:R-:W2:Y:S01]  /*0350*/  FCHK P0, R0, R3 ;  /* 0x0000000300007302 */ /* 0x008ea20000000000 */
[----:B-1----:R-:W-:-:S04]  /*0360*/  FFMA R10, -R3, R9, 1 ;  /* 0x3f800000030a7423 */ /* 0x002fc80000000109 */
[----:B------:R-:W-:-:S04]  /*0370*/  FFMA R9, R9, R10, R9 ;  /* 0x0000000a09097223 */ /* 0x000fc80000000009 */
[----:B------:R-:W-:-:S04]  /*0380*/  FFMA R10, R0, R9, RZ ;  /* 0x00000009000a7223 */ /* 0x000fc800000000ff */
[----:B------:R-:W-:-:S04]  /*0390*/  FFMA R11, -R3, R10, R0 ;  /* 0x0000000a030b7223 */ /* 0x000fc80000000100 */
[----:B------:R-:W-:Y:S01]  /*03a0*/  FFMA R9, R9, R11, R10 ;  /* 0x0000000b09097223 */ /* 0x000fe2000000000a */
[----:B0-----:R-:W-:Y:S01]  /*03b0*/  IMAD.WIDE R10, R4, 0x4, R18 ;  /* 0x00000004040a7825 */ /* 0x001fe200078e0212 */
[----:B--2---:R-:W-:Y:S06]  /*03c0*/  @!P0 BRA `(.L_x_291) ;  /* 0x00000000000c8947 */ /* 0x004fec0003800000 */
[----:B------:R-:W-:-:S07]  /*03d0*/  MOV R6, 0x3f0 ;  /* 0x000003f000067802 */ /* 0x000fce0000000f00 */
[----:B------:R-:W-:Y:S05]  /*03e0*/  CALL.REL.NOINC `($__internal_7_$__cuda_sm3x_div_rn_noftz_f32_slowpath) ;  /* 0x0000000400807944 */ /* 0x000fea0003c00000 */
[----:B------:R-:W-:-:S07]  /*03f0*/  IMAD.MOV.U32 R9, RZ, RZ, R0 ;  /* 0x000000ffff097224 */ /* 0x000fce00078e0000 */
.L_x_291:
[----:B------:R-:W-:Y:S05]  /*0400*/  BSYNC.RECONVERGENT B1 ;  /* 0x0000000000017941 */ /* 0x000fea0003800200 */
.L_x_290:
[----:B------:R3:W-:Y:S01]  /*0410*/  STG.E desc[UR4][R10.64], R9 ;  /* 0x000000090a007986 */ /* 0x0007e2000c101904 */
[----:B------:R-:W-:Y:S01]  /*0420*/  IMAD.IADD R4, R5, 0x1, R4 ;  /* 0x0000000105047824 */ /* 0x000fe200078e0204 */
[----:B------:R-:W-:Y:S06]  /*0430*/  @P2 BRA `(.L_x_292) ;  /* 0xfffffffc00a42947 */ /* 0x000fec000383ffff */
.L_x_289:
[----:B------:R-:W-:Y:S05]  /*0440*/  BSYNC.RECONVERGENT B0 ;  /* 0x0000000000007941 */ /* 0x000fea0003800200 */
.L_x_288:
[----:B------:R-:W0:Y:S01]  /*0450*/  LDC.64 R12, c[0x0][0x390] ;  /* 0x0000e400ff0c7b82 */ /* 0x000e220000000a00 */
[----:B------:R-:W-:Y:S01]  /*0460*/  ISETP.GE.U32.AND P0, PT, R14, 0x3, PT ;  /* 0x000000030e00780c */ /* 0x000fe20003f06070 */
[----:B------:R-:W1:Y:S06]  /*0470*/  LDCU UR6, c[0x0][0x398] ;  /* 0x00007300ff0677ac */ /* 0x000e6c0008000800 */
[----:B---3--:R-:W2:Y:S08]  /*0480*/  LDC.64 R10, c[0x0][0x380] ;  /* 0x0000e000ff0a7b82 */ /* 0x008eb00000000a00 */
[----:B------:R-:W3:Y:S01]  /*0490*/  LDC.64 R8, c[0x0][0x388] ;  /* 0x0000e200ff087b82 */ /* 0x000ee20000000a00 */
[----:B-1----:R-:W-:Y:S05]  /*04a0*/  @!P0 EXIT ;  /* 0x000000000000894d */ /* 0x002fea0003800000 */
.L_x_301:
[----:B---3--:R-:W-:-:S05]  /*04b0*/  IMAD.WIDE R16, R4, 0x4, R8 ;  /* 0x0000000404107825 */ /* 0x008fca00078e0208 */
[----:B------:R-:W3:Y:S01]  /*04c0*/  LDG.E R7, desc[UR4][R16.64] ;  /* 0x0000000410077981 */ /* 0x000ee2000c1e1900 */
[----:B--2---:R-:W-:-:S05]  /*04d0*/  IMAD.WIDE R18, R4, 0x4, R10 ;  /* 0x0000000404127825 */ /* 0x004fca00078e020a */
[----:B------:R-:W2:Y:S01]  /*04e0*/  LDG.E R0, desc[UR4][R18.64] ;  /* 0x0000000412007981 */ /* 0x000ea2000c1e1900 */
[----:B------:R-:W-:Y:S01]  /*04f0*/  BSSY.RECONVERGENT B0, `(.L_x_293) ;  /* 0x000000d000007945 */ /* 0x000fe20003800200 */
[----:B---3--:R-:W1:Y:S08]  /*0500*/  MUFU.RCP R2, R7 ;  /* 0x0000000700027308 */ /* 0x008e700000001000 */
[----:B--2---:R-:W2:Y:S01]  /*0510*/  FCHK P0, R0, R7 ;  /* 0x0000000700007302 */ /* 0x004ea20000000000 */
[----:B-1----:R-:W-:-:S04]  /*0520*/  FFMA R3, -R7, R2, 1 ;  /* 0x3f80000007037423 */ /* 0x002fc80000000102 */
[----:B------:R-:W-:-:S04]  /*0530*/  FFMA R3, R2, R3, R2 ;  /* 0x0000000302037223 */ /* 0x000fc80000000002 */
[----:B------:R-:W-:-:S04]  /*0540*/  FFMA R2, R0, R3, RZ ;  /* 0x0000000300027223 */ /* 0x000fc800000000ff */
[----:B------:R-:W-:-:S04]  /*0550*/  FFMA R6, -R7, R2, R0 ;  /* 0x0000000207067223 */ /* 0x000fc80000000100 */
[----:B------:R-:W-:Y:S01]  /*0560*/  FFMA R3, R3, R6, R2 ;  /* 0x0000000603037223 */ /* 0x000fe20000000002 */
[----:B--2---:R-:W-:Y:S06]  /*0570*/  @!P0 BRA `(.L_x_294) ;  /* 0x0000000000108947 */ /* 0x004fec0003800000 */
[----:B------:R-:W-:Y:S02]  /*0580*/  MOV R3, R7 ;  /* 0x0000000700037202 */ /* 0x000fe40000000f00 */
[----:B------:R-:W-:-:S07]  /*0590*/  MOV R6, 0x5b0 ;  /* 0x000005b000067802 */ /* 0x000fce0000000f00 */
[----:B0-----:R-:W-:Y:S05]  /*05a0*/  CALL.REL.NOINC `($__internal_7_$__cuda_sm3x_div_rn_noftz_f32_slowpath) ;  /* 0x0000000400107944 */ /* 0x001fea0003c00000 */
[----:B------:R-:W-:-:S07]  /*05b0*/  IMAD.MOV.U32 R3, RZ, RZ, R0 ;  /* 0x000000ffff037224 */ /* 0x000fce00078e0000 */
.L_x_294:
[----:B------:R-:W-:Y:S05]  /*05c0*/  BSYNC.RECONVERGENT B0 ;  /* 0x0000000000007941 */ /* 0x000fea0003800200 */
.L_x_293:
[----:B0-----:R-:W-:-:S04]  /*05d0*/  IMAD.WIDE R14, R4, 0x4, R12 ;  /* 0x00000004040e7825 */ /* 0x001fc800078e020c */
        /* <DEDUP_REMOVED lines=16> */
[----:B------:R-:W-:Y:S05]  /*06e0*/  CALL.REL.NOINC `($__internal_7_$__cuda_sm3x_div_rn_noftz_f32_slowpath) ;  /* 0x0000000000c07944 */ /* 0x000fea0003c00000 */
[----:B------:R-:W-:-:S07]  /*06f0*/  IMAD.MOV.U32 R7, RZ, RZ, R0 ;  /* 0x000000ffff077224 */ /* 0x000fce00078e0000 */
.L_x_296:
[----:B------:R-:W-:Y:S05]  /*0700*/  BSYNC.RECONVERGENT B0 ;  /* 0x0000000000007941 */ /* 0x000fea0003800200 */
.L_x_295:
[----:B------:R-:W-:-:S04]  /*0710*/  IMAD.WIDE R14, R5, 0x4, R14 ;  /* 0x00000004050e7825 */ /* 0x000fc800078e020e */
        /* <DEDUP_REMOVED lines=18> */
.L_x_298:
[----:B------:R-:W-:Y:S05]  /*0840*/  BSYNC.RECONVERGENT B0 ;  /* 0x0000000000007941 */ /* 0x000fea0003800200 */
.L_x_297:
[----:B------:R-:W-:-:S04]  /*0850*/  IMAD.WIDE R14, R5, 0x4, R14 ;  /* 0x00000004050e7825 */ /* 0x000fc800078e020e */
[C---:B------:R-:W-:Y:S01]  /*0860*/  IMAD.WIDE R16, R5.reuse, 0x4, R16 ;  /* 0x0000000405107825 */ /* 0x040fe200078e0210 */
[----:B------:R0:W-:Y:S05]  /*0870*/  STG.E desc[UR4][R14.64], R3 ;  /* 0x000000030e007986 */ /* 0x0001ea000c101904 */
        /* <DEDUP_REMOVED lines=16> */
.L_x_300:
[----:B------:R-:W-:Y:S05]  /*0980*/  BSYNC.RECONVERGENT B0 ;  /* 0x0000000000007941 */ /* 0x000fea0003800200 */
.L_x_299:
[C---:B------:R-:W-:Y:S01]  /*0990*/  IMAD.WIDE R14, R5.reuse, 0x4, R14 ;  /* 0x00000004050e7825 */ /* 0x040fe200078e020e */
[----:B------:R-:W-:-:S04]  /*09a0*/  LEA R4, R5, R4, 0x2 ;  /* 0x0000000405047211 */ /* 0x000fc800078e10ff */
[----:B------:R1:W-:Y:S01]  /*09b0*/  STG.E desc[UR4][R14.64], R7 ;  /* 0x000000070e007986 */ /* 0x0003e2000c101904 */
[----:B------:R-:W-:-:S13]  /*09c0*/  ISETP.GE.AND P0, PT, R4, UR6, PT ;  /* 0x0000000604007c0c */ /* 0x000fda000bf06270 */
[----:B-1----:R-:W-:Y:S05]  /*09d0*/  @!P0 BRA `(.L_x_301) ;  /* 0xfffffff800b48947 */ /* 0x002fea000383ffff */
[----:B------:R-:W-:Y:S05]  /*09e0*/  EXIT ;  /* 0x000000000000794d */ /* 0x000fea0003800000 */
        .weak           $__internal_7_$__cuda_sm3x_div_rn_noftz_f32_slowpath
        .type           $__internal_7_$__cuda_sm3x_div_rn_noftz_f32_slowpath,@function
        .size           $__internal_7_$__cuda_sm3x_div_rn_noftz_f32_slowpath,(.L_x_336 - $__internal_7_$__cuda_sm3x_div_rn_noftz_f32_slowpath)
$__internal_7_$__cuda_sm3x_div_rn_noftz_f32_slowpath:
        /* <DEDUP_REMOVED lines=30> */
[----:B------:R-:W-:Y:S02]  /*0bd0*/  @!P0 IMAD.MOV.U32 R7, RZ, RZ, -0x40 ;  /* 0xffffffc0ff078424 */ /* 0x000fe400078e00ff */
[----:B------:R-:W-:Y:S01]  /*0be0*/  @!P0 FFMA R0, R0, 1.84467440737095516160e+19, RZ ;  /* 0x5f80000000008823 */ /* 0x000fe200000000ff */
[----:B------:R-:W-:Y:S02]  /*0bf0*/  @!P1 FFMA R3, R3, 1.84467440737095516160e+19, RZ ;  /* 0x5f80000003039823 */ /* 0x000fe400000000ff */
[----:B------:R-:W-:-:S07]  /*0c00*/  @!P1 IADD3 R7, PT, PT, R7, 0x40, RZ ;  /* 0x0000004007079810 */ /* 0x000fce0007ffe0ff */
.L_x_303:
[----:B------:R-:W-:Y:S01]  /*0c10*/  LEA R24, R2, 0xc0800000, 0x17 ;  /* 0xc080000002187811 */ /* 0x000fe200078eb8ff */
[----:B------:R-:W-:Y:S01]  /*0c20*/  BSSY.RECONVERGENT B3, `(.L_x_308) ;  /* 0x0000036000037945 */ /* 0x000fe20003800200 */
[----:B------:R-:W-:-:S03]  /*0c30*/  IADD3 R21, PT, PT, R22, -0x7f, RZ ;  /* 0xffffff8116157810 */ /* 0x000fc60007ffe0ff */
[----:B------:R-:W-:Y:S02]  /*0c40*/  IMAD.IADD R24, R3, 0x1, -R24 ;  /* 0x0000000103187824 */ /* 0x000fe400078e0a18 */
[----:B------:R-:W-:Y:S02]  /*0c50*/  IMAD R0, R21, -0x800000, R0 ;  /* 0xff80000015007824 */ /* 0x000fe400078e0200 */
[----:B------:R-:W0:Y:S01]  /*0c60*/  MUFU.RCP R20, R24 ;  /* 0x0000001800147308 */ /* 0x000e220000001000 */
[----:B------:R-:W-:-:S04]  /*0c70*/  FADD.FTZ R3, -R24, -RZ ;  /* 0x800000ff18037221 */ /* 0x000fc80000010100 */
[----:B0-----:R-:W-:-:S04]  /*0c80*/  FFMA R23, R20, R3, 1 ;  /* 0x3f80000014177423 */ /* 0x001fc80000000003 */
[----:B------:R-:W-:-:S04]  /*0c90*/  FFMA R23, R20, R23, R20 ;  /* 0x0000001714177223 */ /* 0x000fc80000000014 */
[----:B------:R-:W-:-:S04]  /*0ca0*/  FFMA R20, R0, R23, RZ ;  /* 0x0000001700147223 */ /* 0x000fc800000000ff */
[----:B------:R-:W-:-:S04]  /*0cb0*/  FFMA R22, R3, R20, R0 ;  /* 0x0000001403167223 */ /* 0x000fc80000000000 */
[----:B------:R-:W-:Y:S01]  /*0cc0*/  FFMA R22, R23, R22, R20 ;  /* 0x0000001617167223 */ /* 0x000fe20000000014 */
[----:B------:R-:W-:-:S03]  /*0cd0*/  IADD3 R20, PT, PT, R21, 0x7f, -R2 ;  /* 0x0000007f15147810 */ /* 0x000fc60007ffe802 */
[----:B------:R-:W-:Y:S02]  /*0ce0*/  FFMA R3, R3, R22, R0 ;  /* 0x0000001603037223 */ /* 0x000fe40000000000 */
[----:B------:R-:W-:Y:S02]  /*0cf0*/  IMAD.IADD R7, R20, 0x1, R7 ;  /* 0x0000000114077824 */ /* 0x000fe400078e0207 */
        /* <DEDUP_REMOVED lines=36> */
.L_x_310:
[----:B------:R-:W-:-:S04]  /*0f40*/  LOP3.LUT R0, R0, 0x80000000, RZ, 0xc0, !PT ;  /* 0x8000000000007812 */ /* 0x000fc800078ec0ff */
[----:B------:R-:W-:Y:S01]  /*0f50*/  LOP3.LUT R0, R0, 0x7f800000, RZ, 0xfc, !PT ;  /* 0x7f80000000007812 */ /* 0x000fe200078efcff */
[----:B------:R-:W-:Y:S06]  /*0f60*/  BRA `(.L_x_311) ;  /* 0x0000000000047947 */ /* 0x000fec0003800000 */
.L_x_309:
[----:B------:R-:W-:-:S07]  /*0f70*/  IMAD R0, R7, 0x800000, R0 ;  /* 0x0080000007007824 */ /* 0x000fce00078e0200 */
.L_x_311:
[----:B------:R-:W-:Y:S05]  /*0f80*/  BSYNC.RECONVERGENT B3 ;  /* 0x0000000000037941 */ /* 0x000fea0003800200 */
.L_x_308:
[----:B------:R-:W-:Y:S05]  /*0f90*/  BRA `(.L_x_312) ;  /* 0x0000000000207947 */ /* 0x000fea0003800000 */
.L_x_307:
[----:B------:R-:W-:-:S04]  /*0fa0*/  LOP3.LUT R0, R3, 0x80000000, R0, 0x48, !PT ;  /* 0x8000000003007812 */ /* 0x000fc800078e4800 */
[----:B------:R-:W-:Y:S01]  /*0fb0*/  LOP3.LUT R0, R0, 0x7f800000, RZ, 0xfc, !PT ;  /* 0x7f80000000007812 */ /* 0x000fe200078efcff */
[----:B------:R-:W-:Y:S06]  /*0fc0*/  BRA `(.L_x_312) ;  /* 0x0000000000147947 */ /* 0x000fec0003800000 */
.L_x_306:
[----:B------:R-:W-:Y:S01]  /*0fd0*/  LOP3.LUT R0, R3, 0x80000000, R0, 0x48, !PT ;  /* 0x8000000003007812 */ /* 0x000fe200078e4800 */
[----:B------:R-:W-:Y:S06]  /*0fe0*/  BRA `(.L_x_312) ;  /* 0x00000000000c7947 */ /* 0x000fec0003800000 */
.L_x_305:
[----:B------:R-:W0:Y:S01]  /*0ff0*/  MUFU.RSQ R0, -QNAN ;  /* 0xffc0000000007908 */ /* 0x000e220000001400 */
[----:B------:R-:W-:Y:S05]  /*1000*/  BRA `(.L_x_312) ;  /* 0x0000000000047947 */ /* 0x000fea0003800000 */
.L_x_304:
[----:B------:R-:W-:-:S07]  /*1010*/  FADD.FTZ R0, R0, R3 ;  /* 0x0000000300007221 */ /* 0x000fce0000010000 */
.L_x_312:
[----:B------:R-:W-:Y:S05]  /*1020*/  BSYNC.RECONVERGENT B2 ;  /* 0x0000000000027941 */ /* 0x000fea0003800200 */
.L_x_302:
[----:B------:R-:W-:-:S04]  /*1030*/  HFMA2 R7, -RZ, RZ, 0, 0 ;  /* 0x00000000ff077431 */ /* 0x000fc800000001ff */
[----:B0-----:R-:W-:Y:S05]  /*1040*/  RET.REL.NODEC R6 `(divide) ;  /* 0xffffffec06ec7950 */ /* 0x001fea0003c3ffff */
.L_x_313:
        /* <DEDUP_REMOVED lines=11> */
.L_x_336:


//--------------------- .text.mul                 --------------------------
	.section	.text.mul,"ax",@progbits
	.align	128
        .global         mul
        .type           mul,@function
        .size           mul,(.L_x_362 - mul)
        .other          mul,@"STO_CUDA_ENTRY STV_DEFAULT"
mul:
.text.mul:
        /* <DEDUP_REMOVED lines=46> */
.L_x_316:
        /* <DEDUP_REMOVED lines=11> */
.L_x_315:
[----:B------:R-:W-:Y:S05]  /*0390*/  BSYNC.RECONVERGENT B0 ;  /* 0x0000000000007941 */ /* 0x000fea0003800200 */
.L_x_314:
[----:B------:R-:W-:Y:S05]  /*03a0*/  @!P1 EXIT ;  /* 0x000000000000994d */ /* 0x000fea0003800000 */
.L_x_317:
        /* <DEDUP_REMOVED lines=35> */
.L_x_318:
        /* <DEDUP_REMOVED lines=10> */
.L_x_362:


//--------------------- .text.sub                 --------------------------
	.section	.text.sub,"ax",@progbits
	.align	128
        .global         sub
        .type           sub,@function
        .size           sub,(.L_x_363 - sub)
        .other          sub,@"STO_CUDA_ENTRY STV_DEFAULT"
sub:
.text.sub:
        /* <DEDUP_REMOVED lines=46> */
.L_x_321:
        /* <DEDUP_REMOVED lines=8> */
[----:B--2---:R-:W-:-:S05]  /*0360*/  FADD R17, R14, -R13 ;  /* 0x8000000d0e117221 */ /* 0x004fca0000000000 */
[----:B------:R3:W-:Y:S07]  /*0370*/  STG.E desc[UR4][R10.64], R17 ;  /* 0x000000110a007986 */ /* 0x0007ee000c101904 */
[----:B------:R-:W-:Y:S05]  /*0380*/  @P0 BRA `(.L_x_321) ;  /* 0xfffffffc00d40947 */ /* 0x000fea000383ffff */
.L_x_320:
[----:B------:R-:W-:Y:S05]  /*0390*/  BSYNC.RECONVERGENT B0 ;  /* 0x0000000000007941 */ /* 0x000fea0003800200 */
.L_x_319:
[----:B------:R-:W-:Y:S05]  /*03a0*/  @!P1 EXIT ;  /* 0x000000000000994d */ /* 0x000fea0003800000 */
.L_x_322:
        /* <DEDUP_REMOVED lines=9> */
[----:B--2---:R-:W-:Y:S01]  /*0440*/  FADD R19, R2, -R7 ;  /* 0x8000000702137221 */ /* 0x004fe20000000000 */
[----:B------:R-:W-:-:S04]  /*0450*/  IMAD.WIDE R6, R0, 0x4, R12 ;  /* 0x0000000400067825 */ /* 0x000fc800078e020c */
[----:B------:R0:W-:Y:S04]  /*0460*/  STG.E desc[UR4][R16.64], R19 ;  /* 0x0000001310007986 */ /* 0x0001e8000c101904 */
[----:B------:R-:W2:Y:S04]  /*0470*/  LDG.E R2, desc[UR4][R4.64] ;  /* 0x0000000404027981 */ /* 0x000ea8000c1e1900 */
[----:B------:R-:W2:Y:S01]  /*0480*/  LDG.E R15, desc[UR4][R6.64] ;  /* 0x00000004060f7981 */ /* 0x000ea2000c1e1900 */
[----:B------:R-:W-:-:S04]  /*0490*/  IMAD.WIDE R8, R0, 0x4, R16 ;  /* 0x0000000400087825 */ /* 0x000fc800078e0210 */
[----:B------:R-:W-:-:S04]  /*04a0*/  IMAD.WIDE R10, R0, 0x4, R4 ;  /* 0x00000004000a7825 */ /* 0x000fc800078e0204 */
[----:B------:R-:W-:-:S04]  /*04b0*/  IMAD.WIDE R12, R0, 0x4, R6 ;  /* 0x00000004000c7825 */ /* 0x000fc800078e0206 */
[----:B--2---:R-:W-:-:S05]  /*04c0*/  FADD R21, R2, -R15 ;  /* 0x8000000f02157221 */ /* 0x004fca0000000000 */
        /* <DEDUP_REMOVED lines=8> */
[----:B------:R-:W1:Y:S04]  /*0550*/  LDG.E R4, desc[UR4][R4.64] ;  /* 0x0000000404047981 */ /* 0x000e68000c1e1900 */
[----:B------:R-:W1:Y:S01]  /*0560*/  LDG.E R7, desc[UR4][R6.64] ;  /* 0x0000000406077981 */ /* 0x000e62000c1e1900 */
[C---:B0-----:R-:W-:Y:S01]  /*0570*/  IMAD.WIDE R16, R0.reuse, 0x4, R14 ;  /* 0x0000000400107825 */ /* 0x041fe200078e020e */
[----:B------:R-:W-:-:S04]  /*0580*/  LEA R3, R0, R3, 0x2 ;  /* 0x0000000300037211 */ /* 0x000fc800078e10ff */
[----:B------:R-:W-:Y:S01]  /*0590*/  ISETP.GE.AND P0, PT, R3, UR6, PT ;  /* 0x0000000603007c0c */ /* 0x000fe2000bf06270 */
[----:B-1----:R-:W-:-:S05]  /*05a0*/  FADD R9, R4, -R7 ;  /* 0x8000000704097221 */ /* 0x002fca0000000000 */
[----:B------:R2:W-:Y:S07]  /*05b0*/  STG.E desc[UR4][R16.64], R9 ;  /* 0x0000000910007986 */ /* 0x0005ee000c101904 */
[----:B------:R-:W-:Y:S05]  /*05c0*/  @!P0 BRA `(.L_x_322) ;  /* 0xfffffffc00788947 */ /* 0x000fea000383ffff */
[----:B------:R-:W-:Y:S05]  /*05d0*/  EXIT ;  /* 0x000000000000794d */ /* 0x000fea0003800000 */
.L_x_323:
        /* <DEDUP_REMOVED lines=10> */
.L_x_363:


//--------------------- .text.add                 --------------------------
	.section	.text.add,"ax",@progbits
	.align	128
        .global         add
        .type           add,@function
        .size           add,(.L_x_364 - add)
        .other          add,@"STO_CUDA_ENTRY STV_DEFAULT"
add:
.text.add:
        /* <DEDUP_REMOVED lines=46> */
.L_x_326:
        /* <DEDUP_REMOVED lines=8> */
[----:B--2---:R-:W-:-:S05]  /*0360*/  FADD R17, R14, R13 ;  /* 0x0000000d0e117221 */ /* 0x004fca0000000000 */
[----:B------:R3:W-:Y:S07]  /*0370*/  STG.E desc[UR4][R10.64], R17 ;  /* 0x000000110a007986 */ /* 0x0007ee000c101904 */
[----:B------:R-:W-:Y:S05]  /*0380*/  @P0 BRA `(.L_x_326) ;  /* 0xfffffffc00d40947 */ /* 0x000fea000383ffff */
.L_x_325:
[----:B------:R-:W-:Y:S05]  /*0390*/  BSYNC.RECONVERGENT B0 ;  /* 0x0000000000007941 */ /* 0x000fea0003800200 */
.L_x_324:
[----:B------:R-:W-:Y:S05]  /*03a0*/  @!P1 EXIT ;  /* 0x000000000000994d */ /* 0x000fea0003800000 */
.L_x_327:
        /* <DEDUP_REMOVED lines=9> */
[----:B--2---:R-:W-:Y:S01]  /*0440*/  FADD R19, R2, R7 ;  /* 0x0000000702137221 */ /* 0x004fe20000000000 */
[----:B------:R-:W-:-:S04]  /*0450*/  IMAD.WIDE R6, R0, 0x4, R12 ;  /* 0x0000000400067825 */ /* 0x000fc800078e020c */
[----:B------:R0:W-:Y:S04]  /*0460*/  STG.E desc[UR4][R16.64], R19 ;  /* 0x0000001310007986 */ /* 0x0001e8000c101904 */
[----:B------:R-:W2:Y:S04]  /*0470*/  LDG.E R2, desc[UR4][R4.64] ;  /* 0x0000000404027981 */ /* 0x000ea8000c1e1900 */
[----:B------:R-:W2:Y:S01]  /*0480*/  LDG.E R15, desc[UR4][R6.64] ;  /* 0x00000004060f7981 */ /* 0x000ea2000c1e1900 */
[----:B------:R-:W-:-:S04]  /*0490*/  IMAD.WIDE R8, R0, 0x4, R16 ;  /* 0x0000000400087825 */ /* 0x000fc800078e0210 */
[----:B------:R-:W-:-:S04]  /*04a0*/  IMAD.WIDE R10, R0, 0x4, R4 ;  /* 0x00000004000a7825 */ /* 0x000fc800078e0204 */
[----:B------:R-:W-:-:S04]  /*04b0*/  IMAD.WIDE R12, R0, 0x4, R6 ;  /* 0x00000004000c7825 */ /* 0x000fc800078e0206 */
[----:B--2---:R-:W-:-:S05]  /*04c0*/  FADD R21, R2, R15 ;  /* 0x0000000f02157221 */ /* 0x004fca0000000000 */
        /* <DEDUP_REMOVED lines=8> */
[----:B------:R-:W1:Y:S04]  /*0550*/  LDG.E R4, desc[UR4][R4.64] ;  /* 0x0000000404047981 */ /* 0x000e68000c1e1900 */
[----:B------:R-:W1:Y:S01]  /*0560*/  LDG.E R7, desc[UR4][R6.64] ;  /* 0x0000000406077981 */ /* 0x000e62000c1e1900 */
[C---:B0-----:R-:W-:Y:S01]  /*0570*/  IMAD.WIDE R16, R0.reuse, 0x4, R14 ;  /* 0x0000000400107825 */ /* 0x041fe200078e020e */
[----:B------:R-:W-:-:S04]  /*0580*/  LEA R3, R0, R3, 0x2 ;  /* 0x0000000300037211 */ /* 0x000fc800078e10ff */
[----:B------:R-:W-:Y:S01]  /*0590*/  ISETP.GE.AND P0, PT, R3, UR6, PT ;  /* 0x0000000603007c0c */ /* 0x000fe2000bf06270 */
[----:B-1----:R-:W-:-:S05]  /*05a0*/  FADD R9, R4, R7 ;  /* 0x0000000704097221 */ /* 0x002fca0000000000 */
[----:B------:R2:W-:Y:S07]  /*05b0*/  STG.E desc[UR4][R16.64], R9 ;  /* 0x0000000910007986 */ /* 0x0005ee000c101904 */
[----:B------:R-:W-:Y:S05]  /*05c0*/  @!P0 BRA `(.L_x_327) ;  /* 0xfffffffc00788947 */ /* 0x000fea000383ffff */
[----:B------:R-:W-:Y:S05]  /*05d0*/  EXIT ;  /* 0x000000000000794d */ /* 0x000fea0003800000 */
.L_x_328:
        /* <DEDUP_REMOVED lines=10> */
.L_x_364:


//--------------------- .nv.shared.reserved.0     --------------------------
	.section	.nv.shared.reserved.0,"aw",@nobits
	.weak		__nv_reservedSMEM_offset_0_alias
	.size		__nv_reservedSMEM_offset_0_alias, 0, 64
	.other		__nv_reservedSMEM_offset_0_alias,@"STO_CUDA_RESERVED_SHARED STV_DEFAULT"
__nv_reservedSMEM_offset_0_alias:
	.zero		0
	.zero		64


//--------------------- .nv.constant0.vec3_select --------------------------
	.section	.nv.constant0.vec3_select,"a",@progbits
	.sectionflags	@""
	.align	4
.nv.constant0.vec3_select:
	.zero		932


//--------------------- .nv.constant0.vec3_get_z  --------------------------
	.section	.nv.constant0.vec3_get_z,"a",@progbits
	.sectionflags	@""
	.align	4
.nv.constant0.vec3_get_z:
	.zero		916


//--------------------- .nv.constant0.vec3_get_y  --------------------------
	.section	.nv.constant0.vec3_get_y,"a",@progbits
	.sectionflags	@""
	.align	4
.nv.constant0.vec3_get_y:
	.zero		916


//--------------------- .nv.constant0.vec3_get_x  --------------------------
	.section	.nv.constant0.vec3_get_x,"a",@progbits
	.sectionflags	@""
	.align	4
.nv.constant0.vec3_get_x:
	.zero		916


//--------------------- .nv.constant0.vec3_inv    --------------------------
	.section	.nv.constant0.vec3_inv,"a",@progbits
	.sectionflags	@""
	.align	4
.nv.constant0.vec3_inv:
	.zero		916


//--------------------- .nv.constant0.vec3_normalize --------------------------
	.section	.nv.constant0.vec3_normalize,"a",@progbits
	.sectionflags	@""
	.align	4
.nv.constant0.vec3_normalize:
	.zero		916


//--------------------- .nv.constant0.vec3_len_squared --------------------------
	.section	.nv.constant0.vec3_len_squared,"a",@progbits
	.sectionflags	@""
	.align	4
.nv.constant0.vec3_len_squared:
	.zero		916


//--------------------- .nv.constant0.vec3_len    --------------------------
	.section	.nv.constant0.vec3_len,"a",@progbits
	.sectionflags	@""
	.align	4
.nv.constant0.vec3_len:
	.zero		916


//--------------------- .nv.constant0.vec3_div_scalar --------------------------
	.section	.nv.constant0.vec3_div_scalar,"a",@progbits
	.sectionflags	@""
	.align	4
.nv.constant0.vec3_div_scalar:
	.zero		924


//--------------------- .nv.constant0.vec3_mul_scalar --------------------------
	.section	.nv.constant0.vec3_mul_scalar,"a",@progbits
	.sectionflags	@""
	.align	4
.nv.constant0.vec3_mul_scalar:
	.zero		924


//--------------------- .nv.constant0.vec3_dot    --------------------------
	.section	.nv.constant0.vec3_dot,"a",@progbits
	.sectionflags	@""
	.align	4
.nv.constant0.vec3_dot:
	.zero		924


//--------------------- .nv.constant0.vec3_sub    --------------------------
	.section	.nv.constant0.vec3_sub,"a",@progbits
	.sectionflags	@""
	.align	4
.nv.constant0.vec3_sub:
	.zero		924


//--------------------- .nv.constant0.vec3_add    --------------------------
	.section	.nv.constant0.vec3_add,"a",@progbits
	.sectionflags	@""
	.align	4
.nv.constant0.vec3_add:
	.zero		924


//--------------------- .nv.constant0.float_select --------------------------
	.section	.nv.constant0.float_select,"a",@progbits
	.sectionflags	@""
	.align	4
.nv.constant0.float_select:
	.zero		932


//--------------------- .nv.constant0.bool_not    --------------------------
	.section	.nv.constant0.bool_not,"a",@progbits
	.sectionflags	@""
	.align	4
.nv.constant0.bool_not:
	.zero		916


//--------------------- .nv.constant0.bool_or     --------------------------
	.section	.nv.constant0.bool_or,"a",@progbits
	.sectionflags	@""
	.align	4
.nv.constant0.bool_or:
	.zero		924


//--------------------- .nv.constant0.bool_and    --------------------------
	.section	.nv.constant0.bool_and,"a",@progbits
	.sectionflags	@""
	.align	4
.nv.constant0.bool_and:
	.zero		924


//--------------------- .nv.constant0.is_negative --------------------------
	.section	.nv.constant0.is_negative,"a",@progbits
	.sectionflags	@""
	.align	4
.nv.constant0.is_negative:
	.zero		916


//--------------------- .nv.constant0.is_positive --------------------------
	.section	.nv.constant0.is_positive,"a",@progbits
	.sectionflags	@""
	.align	4
.nv.constant0.is_positive:
	.zero		916


//--------------------- .nv.constant0.float_pow   --------------------------
	.section	.nv.constant0.float_pow,"a",@progbits
	.sectionflags	@""
	.align	4
.nv.constant0.float_pow:
	.zero		924


//--------------------- .nv.constant0.float_sqrt  --------------------------
	.section	.nv.constant0.float_sqrt,"a",@progbits
	.sectionflags	@""
	.align	4
.nv.constant0.float_sqrt:
	.zero		916


//--------------------- .nv.constant0.inv         --------------------------
	.section	.nv.constant0.inv,"a",@progbits
	.sectionflags	@""
	.align	4
.nv.constant0.inv:
	.zero		916


//--------------------- .nv.constant0.float_min   --------------------------
	.section	.nv.constant0.float_min,"a",@progbits
	.sectionflags	@""
	.align	4
.nv.constant0.float_min:
	.zero		924


//--------------------- .nv.constant0.float_max   --------------------------
	.section	.nv.constant0.float_max,"a",@progbits
	.sectionflags	@""
	.align	4
.nv.constant0.float_max:
	.zero		924


//--------------------- .nv.constant0.divide      --------------------------
	.section	.nv.constant0.divide,"a",@progbits
	.sectionflags	@""
	.align	4
.nv.constant0.divide:
	.zero		924


//--------------------- .nv.constant0.mul         --------------------------
	.section	.nv.constant0.mul,"a",@progbits
	.sectionflags	@""
	.align	4
.nv.constant0.mul:
	.zero		924


//--------------------- .nv.constant0.sub         --------------------------
	.section	.nv.constant0.sub,"a",@progbits
	.sectionflags	@""
	.align	4
.nv.constant0.sub:
	.zero		924


//--------------------- .nv.constant0.add         --------------------------
	.section	.nv.constant0.add,"a",@progbits
	.sectionflags	@""
	.align	4
.nv.constant0.add:
	.zero		924


//--------------------- SYMBOLS --------------------------

	.type		.nv.reservedSmem.offset0,@object
	.size		.nv.reservedSmem.offset0,0x4
